	.target	sm_120

	.elftype	@"ET_EXEC"


//--------------------- .note.nv.tkinfo           --------------------------
	.section	.note.nv.tkinfo,"",@"SHT_NOTE"
	.sectionflags	@"SHF_NOTE_NV_TKINFO"
	.tkinfo
        /*0018*/ 	.word	0x00000080
        /*0030*/ 	.string	""
        /*0030*/ 	.string	"ptxas"
        /*0030*/ 	.string	"Cuda compilation tools, release 12.8, V12.8.61"
        /*0030*/ 	.string	"Build system must define TOOLS_VERSION_EXTENDED"
        /*0030*/ 	.string	"-arch sm_120 "



//--------------------- .note.nv.cuver            --------------------------
	.section	.note.nv.cuver,"",@"SHT_NOTE"
	.sectionflags	@"SHF_NOTE_NV_CUVER"
        /*0018*/ 	.short	0x0001
        /*001a*/ 	.short	0x0078
        /*001c*/ 	.short	0x0001
        /*001e*/ 	.short	0x0000
        /*0020*/ 	.short	0x0001
        /*0022*/ 	.short	0x0000


//--------------------- .nv.info                  --------------------------
	.section	.nv.info,"",@"SHT_CUDA_INFO"
	.align	4


	//----- nvinfo : EIATTR_REGCOUNT
	.align		4
        /*0000*/ 	.byte	0x04, 0x2f
        /*0002*/ 	.short	(.L_35 - .L_34)
	.align		4
.L_34:
        /*0004*/ 	.word	index@(jit_computeValues)
        /*0008*/ 	.word	0x000000ff


	//----- nvinfo : EIATTR_FRAME_SIZE
	.align		4
.L_35:
        /*000c*/ 	.byte	0x04, 0x11
        /*000e*/ 	.short	(.L_37 - .L_36)
	.align		4
.L_36:
        /*0010*/ 	.word	index@($__internal_0_$__cuda_sm20_rem_u64)
        /*0014*/ 	.word	0x000001b0


	//----- nvinfo : EIATTR_FRAME_SIZE
	.align		4
.L_37:
        /*0018*/ 	.byte	0x04, 0x11
        /*001a*/ 	.short	(.L_39 - .L_38)
	.align		4
.L_38:
        /*001c*/ 	.word	index@($jit_computeValues$_ZN23kb31_septic_extension_taSERKS_)
        /*0020*/ 	.word	0x000001b0


	//----- nvinfo : EIATTR_FRAME_SIZE
	.align		4
.L_39:
        /*0024*/ 	.byte	0x04, 0x11
        /*0026*/ 	.short	(.L_41 - .L_40)
	.align		4
.L_40:
        /*0028*/ 	.word	index@($jit_computeValues$_ZN23kb31_septic_extension_tC1Ev)
        /*002c*/ 	.word	0x000001b0


	//----- nvinfo : EIATTR_FRAME_SIZE
	.align		4
.L_41:
        /*0030*/ 	.byte	0x04, 0x11
        /*0032*/ 	.short	(.L_43 - .L_42)
	.align		4
.L_42:
        /*0034*/ 	.word	index@($jit_computeValues$_ZN23kb31_septic_extension_t4zeroEv)
        /*0038*/ 	.word	0x000001b0


	//----- nvinfo : EIATTR_FRAME_SIZE
	.align		4
.L_43:
        /*003c*/ 	.byte	0x04, 0x11
        /*003e*/ 	.short	(.L_45 - .L_44)
	.align		4
.L_44:
        /*0040*/ 	.word	index@($jit_computeValues$_ZN20kb31_septic_digest_tC1Ev)
        /*0044*/ 	.word	0x000001b0


	//----- nvinfo : EIATTR_FRAME_SIZE
	.align		4
.L_45:
        /*0048*/ 	.byte	0x04, 0x11
        /*004a*/ 	.short	(.L_47 - .L_46)
	.align		4
.L_46:
        /*004c*/ 	.word	index@($jit_computeValues$_ZN19kb31_septic_curve_tC1Ev)
        /*0050*/ 	.word	0x000001b0


	//----- nvinfo : EIATTR_FRAME_SIZE
	.align		4
.L_47:
        /*0054*/ 	.byte	0x04, 0x11
        /*0056*/ 	.short	(.L_49 - .L_48)
	.align		4
.L_48:
        /*0058*/ 	.word	index@(jit_computeValues)
        /*005c*/ 	.word	0x000001b0


	//----- nvinfo : EIATTR_MIN_STACK_SIZE
	.align		4
.L_49:
        /*0060*/ 	.byte	0x04, 0x12
        /*0062*/ 	.short	(.L_51 - .L_50)
	.align		4
.L_50:
        /*0064*/ 	.word	index@(jit_computeValues)
        /*0068*/ 	.word	0x000001b0
.L_51:


//--------------------- .nv.info.jit_computeValues --------------------------
	.section	.nv.info.jit_computeValues,"",@"SHT_CUDA_INFO"
	.sectionflags	@""
	.align	4


	//----- nvinfo : EIATTR_CUDA_API_VERSION
	.align		4
        /*0000*/ 	.byte	0x04, 0x37
        /*0002*/ 	.short	(.L_53 - .L_52)
.L_52:
        /*0004*/ 	.word	0x00000080


	//----- nvinfo : EIATTR_KPARAM_INFO
	.align		4
.L_53:
        /*0008*/ 	.byte	0x04, 0x17
        /*000a*/ 	.short	(.L_55 - .L_54)
.L_54:
        /*000c*/ 	.word	0x00000000
        /*0010*/ 	.short	0x0010
        /*0012*/ 	.short	0x0110
        /*0014*/ 	.byte	0x00, 0xf0, 0x81, 0x00


	//----- nvinfo : EIATTR_KPARAM_INFO
	.align		4
.L_55:
        /*0018*/ 	.byte	0x04, 0x17
        /*001a*/ 	.short	(.L_57 - .L_56)
.L_56:
        /*001c*/ 	.word	0x00000000
        /*0020*/ 	.short	0x000f
        /*0022*/ 	.short	0x0108
        /*0024*/ 	.byte	0x00, 0xf0, 0x21, 0x00


	//----- nvinfo : EIATTR_KPARAM_INFO
	.align		4
.L_57:
        /*0028*/ 	.byte	0x04, 0x17
        /*002a*/ 	.short	(.L_59 - .L_58)
.L_58:
        /*002c*/ 	.word	0x00000000
        /*0030*/ 	.short	0x000e
        /*0032*/ 	.short	0x0100
        /*0034*/ 	.byte	0x00, 0xf0, 0x21, 0x00


	//----- nvinfo : EIATTR_KPARAM_INFO
	.align		4
.L_59:
        /*0038*/ 	.byte	0x04, 0x17
        /*003a*/ 	.short	(.L_61 - .L_60)
.L_60:
        /*003c*/ 	.word	0x00000000
        /*0040*/ 	.short	0x000d
        /*0042*/ 	.short	0x00f8
        /*0044*/ 	.byte	0x00, 0xf0, 0x21, 0x00


	//----- nvinfo : EIATTR_KPARAM_INFO
	.align		4
.L_61:
        /*0048*/ 	.byte	0x04, 0x17
        /*004a*/ 	.short	(.L_63 - .L_62)
.L_62:
        /*004c*/ 	.word	0x00000000
        /*0050*/ 	.short	0x000c
        /*0052*/ 	.short	0x00f0
        /*0054*/ 	.byte	0x00, 0xf0, 0x21, 0x00


	//----- nvinfo : EIATTR_KPARAM_INFO
	.align		4
.L_63:
        /*0058*/ 	.byte	0x04, 0x17
        /*005a*/ 	.short	(.L_65 - .L_64)
.L_64:
        /*005c*/ 	.word	0x00000000
        /*0060*/ 	.short	0x000b
        /*0062*/ 	.short	0x00e8
        /*0064*/ 	.byte	0x00, 0xf0, 0x21, 0x00


	//----- nvinfo : EIATTR_KPARAM_INFO
	.align		4
.L_65:
        /*0068*/ 	.byte	0x04, 0x17
        /*006a*/ 	.short	(.L_67 - .L_66)
.L_66:
        /*006c*/ 	.word	0x00000000
        /*0070*/ 	.short	0x000a
        /*0072*/ 	.short	0x00e0
        /*0074*/ 	.byte	0x00, 0xf0, 0x21, 0x00


	//----- nvinfo : EIATTR_KPARAM_INFO
	.align		4
.L_67:
        /*0078*/ 	.byte	0x04, 0x17
        /*007a*/ 	.short	(.L_69 - .L_68)
.L_68:
        /*007c*/ 	.word	0x00000000
        /*0080*/ 	.short	0x0009
        /*0082*/ 	.short	0x00d8
        /*0084*/ 	.byte	0x00, 0xf0, 0x21, 0x00


	//----- nvinfo : EIATTR_KPARAM_INFO
	.align		4
.L_69:
        /*0088*/ 	.byte	0x04, 0x17
        /*008a*/ 	.short	(.L_71 - .L_70)
.L_70:
        /*008c*/ 	.word	0x00000000
        /*0090*/ 	.short	0x0008
        /*0092*/ 	.short	0x00b8
        /*0094*/ 	.byte	0x00, 0xf0, 0x81, 0x00


	//----- nvinfo : EIATTR_KPARAM_INFO
	.align		4
.L_71:
        /*0098*/ 	.byte	0x04, 0x17
        /*009a*/ 	.short	(.L_73 - .L_72)
.L_72:
        /*009c*/ 	.word	0x00000000
        /*00a0*/ 	.short	0x0007
        /*00a2*/ 	.short	0x0098
        /*00a4*/ 	.byte	0x00, 0xf0, 0x81, 0x00


	//----- nvinfo : EIATTR_KPARAM_INFO
	.align		4
.L_73:
        /*00a8*/ 	.byte	0x04, 0x17
        /*00aa*/ 	.short	(.L_75 - .L_74)
.L_74:
        /*00ac*/ 	.word	0x00000000
        /*00b0*/ 	.short	0x0006
        /*00b2*/ 	.short	0x0078
        /*00b4*/ 	.byte	0x00, 0xf0, 0x81, 0x00


	//----- nvinfo : EIATTR_KPARAM_INFO
	.align		4
.L_75:
        /*00b8*/ 	.byte	0x04, 0x17
        /*00ba*/ 	.short	(.L_77 - .L_76)
.L_76:
        /*00bc*/ 	.word	0x00000000
        /*00c0*/ 	.short	0x0005
        /*00c2*/ 	.short	0x0068
        /*00c4*/ 	.byte	0x00, 0xf0, 0x41, 0x00


	//----- nvinfo : EIATTR_KPARAM_INFO
	.align		4
.L_77:
        /*00c8*/ 	.byte	0x04, 0x17
        /*00ca*/ 	.short	(.L_79 - .L_78)
.L_78:
        /*00cc*/ 	.word	0x00000000
        /*00d0*/ 	.short	0x0004
        /*00d2*/ 	.short	0x0058
        /*00d4*/ 	.byte	0x00, 0xf0, 0x41, 0x00


	//----- nvinfo : EIATTR_KPARAM_INFO
	.align		4
.L_79:
        /*00d8*/ 	.byte	0x04, 0x17
        /*00da*/ 	.short	(.L_81 - .L_80)
.L_80:
        /*00dc*/ 	.word	0x00000000
        /*00e0*/ 	.short	0x0003
        /*00e2*/ 	.short	0x0020
        /*00e4*/ 	.byte	0x00, 0xf0, 0xe1, 0x00


	//----- nvinfo : EIATTR_KPARAM_INFO
	.align		4
.L_81:
        /*00e8*/ 	.byte	0x04, 0x17
        /*00ea*/ 	.short	(.L_83 - .L_82)
.L_82:
        /*00ec*/ 	.word	0x00000000
        /*00f0*/ 	.short	0x0002
        /*00f2*/ 	.short	0x0010
        /*00f4*/ 	.byte	0x00, 0xf0, 0x41, 0x00


	//----- nvinfo : EIATTR_KPARAM_INFO
	.align		4
.L_83:
        /*00f8*/ 	.byte	0x04, 0x17
        /*00fa*/ 	.short	(.L_85 - .L_84)
.L_84:
        /*00fc*/ 	.word	0x00000000
        /*0100*/ 	.short	0x0001
        /*0102*/ 	.short	0x0008
        /*0104*/ 	.byte	0x00, 0xf0, 0x21, 0x00


	//----- nvinfo : EIATTR_KPARAM_INFO
	.align		4
.L_85:
        /*0108*/ 	.byte	0x04, 0x17
        /*010a*/ 	.short	(.L_87 - .L_86)
.L_86:
        /*010c*/ 	.word	0x00000000
        /*0110*/ 	.short	0x0000
        /*0112*/ 	.short	0x0000
        /*0114*/ 	.byte	0x00, 0xf0, 0x21, 0x00


	//----- nvinfo : EIATTR_SPARSE_MMA_MASK
	.align		4
.L_87:
        /*0118*/ 	.byte	0x03, 0x50
        /*011a*/ 	.short	0x0000


	//----- nvinfo : EIATTR_MAXREG_COUNT
	.align		4
        /*011c*/ 	.byte	0x03, 0x1b
        /*011e*/ 	.short	0x00ff


	//----- nvinfo : EIATTR_ANNOTATIONS
	.align		4
        /*0120*/ 	.byte	0x04, 0x55
        /*0122*/ 	.short	(.L_89 - .L_88)


	//   ....[0]....
.L_88:
        /*0124*/ 	.word	0x00000001
        /*0128*/ 	.byte	0xa0, 0x23, 0x00, 0x00, 0x01, 0x00, 0x00, 0x00, 0xd0, 0x66, 0x03, 0x00


	//----- nvinfo : EIATTR_VRC_CTA_INIT_COUNT
	.align		4
.L_89:
        /*0134*/ 	.byte	0x02, 0x4a
	.zero		1
	.zero		1


	//----- nvinfo : EIATTR_EXIT_INSTR_OFFSETS
	.align		4
        /*0138*/ 	.byte	0x04, 0x1c
        /*013a*/ 	.short	(.L_91 - .L_90)


	//   ....[0]....
.L_90:
        /*013c*/ 	.word	0x000001f0


	//   ....[1]....
        /*0140*/ 	.word	0x00041d10


	//----- nvinfo : EIATTR_CRS_STACK_SIZE
	.align		4
.L_91:
        /*0144*/ 	.byte	0x04, 0x1e
        /*0146*/ 	.short	(.L_93 - .L_92)
.L_92:
        /*0148*/ 	.word	0x00000000


	//----- nvinfo : EIATTR_CBANK_PARAM_SIZE
	.align		4
.L_93:
        /*014c*/ 	.byte	0x03, 0x19
        /*014e*/ 	.short	0x0130


	//----- nvinfo : EIATTR_PARAM_CBANK
	.align		4
        /*0150*/ 	.byte	0x04, 0x0a
        /*0152*/ 	.short	(.L_95 - .L_94)
	.align		4
.L_94:
        /*0154*/ 	.word	index@(.nv.constant0.jit_computeValues)
        /*0158*/ 	.short	0x0380
        /*015a*/ 	.short	0x0130


	//----- nvinfo : EIATTR_SW_WAR
	.align		4
.L_95:
        /*015c*/ 	.byte	0x04, 0x36
        /*015e*/ 	.short	(.L_97 - .L_96)
.L_96:
        /*0160*/ 	.word	0x00000000
.L_97:


//--------------------- .nv.compat                --------------------------
	.section	.nv.compat,"",@"SHT_CUDA_COMPAT_INFO"
	.align	4
        /*0000*/ 	.byte	0x02, 0x02, 0x02, 0x00, 0x02, 0x05, 0x05, 0x00, 0x02, 0x03, 0x00, 0x00, 0x02, 0x06, 0x01, 0x00


//--------------------- .nv.callgraph             --------------------------
	.section	.nv.callgraph,"",@"SHT_CUDA_CALLGRAPH"
	.align	4
	.sectionentsize	8
	.align		4
        /*0000*/ 	.word	0x00000000
	.align		4
        /*0004*/ 	.word	0xffffffff
	.align		4
        /*0008*/ 	.word	0x00000000
	.align		4
        /*000c*/ 	.word	0xfffffffe
	.align		4
        /*0010*/ 	.word	0x00000000
	.align		4
        /*0014*/ 	.word	0xfffffffd
	.align		4
        /*0018*/ 	.word	0x00000000
	.align		4
        /*001c*/ 	.word	0xfffffffc


//--------------------- .nv.constant4             --------------------------
	.section	.nv.constant4,"a",@progbits
	.align	8
	.align		8
.nv.constant4:
        /*0000*/ 	.dword	_ZN6kb31_t6DEGREEE
	.align		8
        /*0008*/ 	.dword	_ZN6kb31_t5NBITSE
	.align		8
        /*0010*/ 	.dword	_ZN6kb31_t3MODE
	.align		8
        /*0018*/ 	.dword	_ZN6kb31_t1ME
	.align		8
        /*0020*/ 	.dword	_ZN6kb31_t2RRE
	.align		8
        /*0028*/ 	.dword	_ZN6kb31_t3ONEE
	.align		8
        /*0030*/ 	.dword	_ZN6kb31_t10MONTY_BITSE
	.align		8
        /*0038*/ 	.dword	_ZN6kb31_t8MONTY_MUE
	.align		8
        /*0040*/ 	.dword	_ZN6kb31_t10MONTY_MASKE
	.align		8
        /*0048*/ 	.dword	_ZN6kb31_t8TOP_BITSE
	.align		8
        /*0050*/ 	.dword	_ZN23kb31_septic_extension_t15frobenius_constE
	.align		8
        /*0058*/ 	.dword	_ZN23kb31_septic_extension_t22double_frobenius_constE
	.align		8
        /*0060*/ 	.dword	_ZN23kb31_septic_extension_t10A_EC_LOGUPE
	.align		8
        /*0068*/ 	.dword	_ZN23kb31_septic_extension_t10B_EC_LOGUPE
	.align		8
        /*0070*/ 	.dword	_ZN19kb31_septic_curve_t7dummy_xE
	.align		8
        /*0078*/ 	.dword	_ZN19kb31_septic_curve_t7dummy_yE
	.align		8
        /*0080*/ 	.dword	_ZN19kb31_septic_curve_t7start_xE
	.align		8
        /*0088*/ 	.dword	_ZN19kb31_septic_curve_t7start_yE
	.align		8
        /*0090*/ 	.dword	_ZN16kb31_extension_t1DE
	.align		8
        /*0098*/ 	.dword	_ZN16kb31_extension_t1WE
	.align		8
        /*00a0*/ 	.dword	_ZN26__nv_atomic_triv_cp_helperIjE5__valE
	.align		8
        /*00a8*/ 	.dword	_ZN44_INTERNAL_00000000_13_jit_kernel_cu_d23cb39829poseidon2_constants_koalabear3t1620half_external_roundsE
	.align		8
        /*00b0*/ 	.dword	_ZN44_INTERNAL_00000000_13_jit_kernel_cu_d23cb39829poseidon2_constants_koalabear3t1615internal_roundsE
	.align		8
        /*00b8*/ 	.dword	_ZN44_INTERNAL_00000000_13_jit_kernel_cu_d23cb39829poseidon2_constants_koalabear3t165alphaE
	.align		8
        /*00c0*/ 	.dword	_ZN44_INTERNAL_00000000_13_jit_kernel_cu_d23cb39829poseidon2_constants_koalabear3t1615round_constantsE
	.align		8
        /*00c8*/ 	.dword	_ZN44_INTERNAL_00000000_13_jit_kernel_cu_d23cb3989poseidon223EXTERNAL_ROUNDS_DEFAULTE


//--------------------- .nv.constant3             --------------------------
	.section	.nv.constant3,"a",@progbits
	.align	4
.nv.constant3:
	.type		_ZN44_INTERNAL_00000000_13_jit_kernel_cu_d23cb3989constants20kb31_frobenius_constE,@object
	.size		_ZN44_INTERNAL_00000000_13_jit_kernel_cu_d23cb3989constants20kb31_frobenius_constE,(_ZN44_INTERNAL_00000000_13_jit_kernel_cu_d23cb3989constants27kb31_double_frobenius_constE - _ZN44_INTERNAL_00000000_13_jit_kernel_cu_d23cb3989constants20kb31_frobenius_constE)
_ZN44_INTERNAL_00000000_13_jit_kernel_cu_d23cb3989constants20kb31_frobenius_constE:
        /*0000*/ 	.byte	0xfe, 0xff, 0xff, 0x01, 0xfe, 0xff, 0xff, 0x01, 0xfe, 0xff, 0xff, 0x01, 0xfe, 0xff, 0xff, 0x01
        /* <DEDUP_REMOVED lines=11> */
        /*00c0*/ 	.byte	0xc9, 0x59, 0x6b, 0x6b
	.type		_ZN44_INTERNAL_00000000_13_jit_kernel_cu_d23cb3989constants27kb31_double_frobenius_constE,@object
	.size		_ZN44_INTERNAL_00000000_13_jit_kernel_cu_d23cb3989constants27kb31_double_frobenius_constE,(_ZN44_INTERNAL_00000000_13_jit_kernel_cu_d23cb3989constants15KB31_A_EC_LOGUPE - _ZN44_INTERNAL_00000000_13_jit_kernel_cu_d23cb3989constants27kb31_double_frobenius_constE)
_ZN44_INTERNAL_00000000_13_jit_kernel_cu_d23cb3989constants27kb31_double_frobenius_constE:
        /* <DEDUP_REMOVED lines=13> */
	.type		_ZN44_INTERNAL_00000000_13_jit_kernel_cu_d23cb3989constants15KB31_A_EC_LOGUPE,@object
	.size		_ZN44_INTERNAL_00000000_13_jit_kernel_cu_d23cb3989constants15KB31_A_EC_LOGUPE,(_ZN44_INTERNAL_00000000_13_jit_kernel_cu_d23cb3989constants15KB31_B_EC_LOGUPE - _ZN44_INTERNAL_00000000_13_jit_kernel_cu_d23cb3989constants15KB31_A_EC_LOGUPE)
_ZN44_INTERNAL_00000000_13_jit_kernel_cu_d23cb3989constants15KB31_A_EC_LOGUPE:
        /*0188*/ 	.byte	0x2c, 0xbb, 0xb6, 0x70, 0x79, 0xce, 0xfe, 0x5e, 0x50, 0x0b, 0x68, 0x68, 0xe1, 0x04, 0x2a, 0x37
        /*0198*/ 	.byte	0x61, 0x47, 0xe5, 0x19, 0x25, 0xc9, 0x7d, 0x2d, 0xa1, 0x58, 0xae, 0x3b
	.type		_ZN44_INTERNAL_00000000_13_jit_kernel_cu_d23cb3989constants15KB31_B_EC_LOGUPE,@object
	.size		_ZN44_INTERNAL_00000000_13_jit_kernel_cu_d23cb3989constants15KB31_B_EC_LOGUPE,(_ZN44_INTERNAL_00000000_13_jit_kernel_cu_d23cb3989constants12kb31_dummy_xE - _ZN44_INTERNAL_00000000_13_jit_kernel_cu_d23cb3989constants15KB31_B_EC_LOGUPE)
_ZN44_INTERNAL_00000000_13_jit_kernel_cu_d23cb3989constants15KB31_B_EC_LOGUPE:
        /*01a4*/ 	.byte	0xce, 0x77, 0x01, 0x47, 0x5a, 0x6c, 0x4c, 0x44, 0x08, 0x8c, 0x66, 0x31, 0x90, 0x4a, 0xcd, 0x5c
        /*01b4*/ 	.byte	0x3a, 0xbd, 0x92, 0x34, 0x70, 0x39, 0x96, 0x61, 0xf7, 0x4b, 0xac, 0x5f
	.type		_ZN44_INTERNAL_00000000_13_jit_kernel_cu_d23cb3989constants12kb31_dummy_xE,@object
	.size		_ZN44_INTERNAL_00000000_13_jit_kernel_cu_d23cb3989constants12kb31_dummy_xE,(_ZN44_INTERNAL_00000000_13_jit_kernel_cu_d23cb3989constants12kb31_dummy_yE - _ZN44_INTERNAL_00000000_13_jit_kernel_cu_d23cb3989constants12kb31_dummy_xE)
_ZN44_INTERNAL_00000000_13_jit_kernel_cu_d23cb3989constants12kb31_dummy_xE:
        /*01c0*/ 	.byte	0x48, 0x52, 0x49, 0x76, 0xee, 0xb5, 0xa6, 0x5c, 0xfd, 0x7e, 0x55, 0x67, 0x78, 0xd1, 0xfb, 0x2c
        /*01d0*/ 	.byte	0x75, 0x0e, 0x3b, 0x3d, 0xf9, 0xe5, 0x6a, 0x3f, 0x30, 0xf3, 0x1c, 0x37
	.type		_ZN44_INTERNAL_00000000_13_jit_kernel_cu_d23cb3989constants12kb31_dummy_yE,@object
	.size		_ZN44_INTERNAL_00000000_13_jit_kernel_cu_d23cb3989constants12kb31_dummy_yE,(_ZN44_INTERNAL_00000000_13_jit_kernel_cu_d23cb3989constants12kb31_start_xE - _ZN44_INTERNAL_00000000_13_jit_kernel_cu_d23cb3989constants12kb31_dummy_yE)
_ZN44_INTERNAL_00000000_13_jit_kernel_cu_d23cb3989constants12kb31_dummy_yE:
        /*01dc*/ 	.byte	0x35, 0xcf, 0x98, 0x04, 0x53, 0x0b, 0x50, 0x60, 0xb3, 0x26, 0x96, 0x20, 0x7c, 0xc6, 0xbc, 0x62
        /*01ec*/ 	.byte	0xb2, 0xbd, 0x9b, 0x0c, 0x48, 0xa0, 0xa5, 0x43, 0x21, 0x56, 0xe5, 0x56
	.type		_ZN44_INTERNAL_00000000_13_jit_kernel_cu_d23cb3989constants12kb31_start_xE,@object
	.size		_ZN44_INTERNAL_00000000_13_jit_kernel_cu_d23cb3989constants12kb31_start_xE,(_ZN44_INTERNAL_00000000_13_jit_kernel_cu_d23cb3989constants12kb31_start_yE - _ZN44_INTERNAL_00000000_13_jit_kernel_cu_d23cb3989constants12kb31_start_xE)
_ZN44_INTERNAL_00000000_13_jit_kernel_cu_d23cb3989constants12kb31_start_xE:
        /*01f8*/ 	.byte	0x12, 0x3f, 0xef, 0x53, 0x58, 0x4e, 0xc2, 0x3d, 0x1c, 0xce, 0xf8, 0x3c, 0xfd, 0x1a, 0x20, 0x73
        /*0208*/ 	.byte	0x48, 0xbe, 0x33, 0x62, 0x39, 0x80, 0x7d, 0x09, 0x78, 0x4b, 0xfd, 0x0c
	.type		_ZN44_INTERNAL_00000000_13_jit_kernel_cu_d23cb3989constants12kb31_start_yE,@object
	.size		_ZN44_INTERNAL_00000000_13_jit_kernel_cu_d23cb3989constants12kb31_start_yE,(.L_24 - _ZN44_INTERNAL_00000000_13_jit_kernel_cu_d23cb3989constants12kb31_start_yE)
_ZN44_INTERNAL_00000000_13_jit_kernel_cu_d23cb3989constants12kb31_start_yE:
        /*0214*/ 	.byte	0xd9, 0xbe, 0x30, 0x18, 0xa3, 0x5a, 0xc6, 0x0d, 0x20, 0x92, 0x33, 0x57, 0x26, 0x77, 0xf4, 0x49
        /*0224*/ 	.byte	0x50, 0x17, 0xd8, 0x23, 0x5c, 0xfa, 0x55, 0x52, 0xd7, 0x42, 0x2d, 0x41
.L_24:


//--------------------- .text.jit_computeValues   --------------------------
	.section	.text.jit_computeValues,"ax",@progbits
	.align	128
        .global         jit_computeValues
        .type           jit_computeValues,@function
        .size           jit_computeValues,(.L_x_9 - jit_computeValues)
        .other          jit_computeValues,@"STO_CUDA_ENTRY STV_DEFAULT"
jit_computeValues:
.text.jit_computeValues:
[----:B------:R-:W0:Y:S01]  /*0000*/  LDC R1, c[0x0][0x37c] ;  /* 0x0000df00ff017b82 */ /* 0x000e220000000800 */
[----:B------:R-:W1:Y:S01]  /*0010*/  S2R R3, SR_TID.X ;  /* 0x0000000000037919 */ /* 0x000e620000002100 */
[----:B------:R-:W2:Y:S06]  /*0020*/  LDCU UR5, c[0x0][0x2fc] ;  /* 0x00005f80ff0577ac */ /* 0x000eac0008000800 */
[----:B------:R-:W1:Y:S01]  /*0030*/  S2UR UR4, SR_CTAID.X ;  /* 0x00000000000479c3 */ /* 0x000e620000002500 */
[----:B0-----:R-:W-:Y:S01]  /*0040*/  IADD3 R1, PT, PT, R1, -0x1b0, RZ ;  /* 0xfffffe5001017810 */ /* 0x001fe20007ffe0ff */
[----:B------:R-:W0:Y:S01]  /*0050*/  LDCU UR8, c[0x0][0x3e8] ;  /* 0x00007d00ff0877ac */ /* 0x000e220008000800 */
[----:B------:R-:W-:-:S05]  /*0060*/  UMOV UR9, 0x1 ;  /* 0x0000000100097882 */ /* 0x000fca0000000000 */
[----:B------:R-:W1:Y:S08]  /*0070*/  LDC R2, c[0x0][0x360] ;  /* 0x0000d800ff027b82 */ /* 0x000e700000000800 */
[----:B------:R-:W3:Y:S01]  /*0080*/  LDC.64 R4, c[0x0][0x3a0] ;  /* 0x0000e800ff047b82 */ /* 0x000ee20000000a00 */
[----:B0-----:R-:W-:-:S07]  /*0090*/  USHF.L.U32 UR8, UR9, UR8, URZ ;  /* 0x0000000809087299 */ /* 0x001fce00080006ff */
[----:B------:R-:W0:Y:S01]  /*00a0*/  LDC.64 R6, c[0x0][0x3a8] ;  /* 0x0000ea00ff067b82 */ /* 0x000e220000000a00 */
[----:B------:R-:W-:-:S07]  /*00b0*/  USHF.R.S32.HI UR9, URZ, 0x1f, UR8 ;  /* 0x0000001fff097899 */ /* 0x000fce0008011408 */
[----:B------:R-:W4:Y:S01]  /*00c0*/  LDC.64 R8, c[0x0][0x3b0] ;  /* 0x0000ec00ff087b82 */ /* 0x000f220000000a00 */
[----:B-1----:R-:W-:Y:S02]  /*00d0*/  IMAD R2, R2, UR4, R3 ;  /* 0x0000000402027c24 */ /* 0x002fe4000f8e0203 */
[----:B------:R-:W-:Y:S01]  /*00e0*/  HFMA2 R3, -RZ, RZ, 0, 0 ;  /* 0x00000000ff037431 */ /* 0x000fe200000001ff */
[----:B------:R-:W2:Y:S04]  /*00f0*/  LDCU UR4, c[0x0][0x2f8] ;  /* 0x00005f00ff0477ac */ /* 0x000ea80008000800 */
[----:B------:R-:W-:Y:S02]  /*0100*/  ISETP.LT.U64.AND P0, PT, R2, UR8, PT ;  /* 0x0000000802007c0c */ /* 0x000fe4000bf11070 */
[----:B------:R-:W1:Y:S01]  /*0110*/  LDC.64 R10, c[0x0][0x3b8] ;  /* 0x0000ee00ff0a7b82 */ /* 0x000e620000000a00 */
[----:B---3--:R3:W-:Y:S04]  /*0120*/  STL.64 [R1], R4 ;  /* 0x0000000401007387 */ /* 0x0087e80000100a00 */
[----:B0-----:R0:W-:Y:S03]  /*0130*/  STL.64 [R1+0x8], R6 ;  /* 0x0000080601007387 */ /* 0x0011e60000100a00 */
[----:B------:R-:W5:Y:S01]  /*0140*/  LDC.64 R12, c[0x0][0x3c0] ;  /* 0x0000f000ff0c7b82 */ /* 0x000f620000000a00 */
[----:B---3--:R-:W-:Y:S01]  /*0150*/  MOV R4, R1 ;  /* 0x0000000100047202 */ /* 0x008fe20000000f00 */
[----:B------:R-:W-:Y:S01]  /*0160*/  HFMA2 R5, -RZ, RZ, 0, 0 ;  /* 0x00000000ff057431 */ /* 0x000fe200000001ff */
[----:B----4-:R0:W-:Y:S05]  /*0170*/  STL.64 [R1+0x10], R8 ;  /* 0x0000100801007387 */ /* 0x0101ea0000100a00 */
[----:B------:R-:W3:Y:S01]  /*0180*/  LDC.64 R14, c[0x0][0x3c8] ;  /* 0x0000f200ff0e7b82 */ /* 0x000ee20000000a00 */
[----:B--2---:R-:W-:-:S07]  /*0190*/  IADD.64 R4, R4, UR4 ;  /* 0x0000000404047c35 */ /* 0x004fce000f8e0200 */
[----:B------:R-:W2:Y:S01]  /*01a0*/  LDC.64 R16, c[0x0][0x3d0] ;  /* 0x0000f400ff107b82 */ /* 0x000ea20000000a00 */
[----:B-1----:R0:W-:Y:S04]  /*01b0*/  STL.64 [R1+0x18], R10 ;  /* 0x0000180a01007387 */ /* 0x0021e80000100a00 */
[----:B-----5:R0:W-:Y:S04]  /*01c0*/  STL.64 [R1+0x20], R12 ;  /* 0x0000200c01007387 */ /* 0x0201e80000100a00 */
[----:B---3--:R0:W-:Y:S04]  /*01d0*/  STL.64 [R1+0x28], R14 ;  /* 0x0000280e01007387 */ /* 0x0081e80000100a00 */
[----:B--2---:R0:W-:Y:S01]  /*01e0*/  STL.64 [R1+0x30], R16 ;  /* 0x0000301001007387 */ /* 0x0041e20000100a00 */
[----:B------:R-:W-:Y:S05]  /*01f0*/  @!P0 EXIT ;  /* 0x000000000000894d */ /* 0x000fea0003800000 */
[----:B------:R-:W-:Y:S02]  /*0200*/  IADD.64 R34, R4, 0xb8 ;  /* 0x000000b804227835 */ /* 0x000fe400078e0200 */
[----:B------:R-:W-:-:S07]  /*0210*/  MOV R19, 0x230 ;  /* 0x0000023000137802 */ /* 0x000fce0000000f00 */
[----:B0-----:R-:W-:Y:S05]  /*0220*/  CALL.REL.NOINC `($jit_computeValues$_ZN20kb31_septic_digest_tC1Ev) ;  /* 0x0000041c00587944 */ /* 0x001fea0003c00000 */
[----:B------:R-:W0:Y:S01]  /*0230*/  LDCU.U16 UR4, c[0x0][0x410] ;  /* 0x00008200ff0477ac */ /* 0x000e220008000400 */
[----:B------:R-:W1:Y:S01]  /*0240*/  LDC.64 R10, c[0x0][0x400] ;  /* 0x00010000ff0a7b82 */ /* 0x000e620000000a00 */
[----:B------:R-:W2:Y:S01]  /*0250*/  LDCU.U16 UR5, c[0x0][0x412] ;  /* 0x00008240ff0577ac */ /* 0x000ea20008000400 */
[----:B------:R-:W3:Y:S06]  /*0260*/  LDCU.U16 UR6, c[0x0][0x414] ;  /* 0x00008280ff0677ac */ /* 0x000eec0008000400 */
[----:B------:R-:W4:Y:S01]  /*0270*/  LDC.64 R12, c[0x0][0x408] ;  /* 0x00010200ff0c7b82 */ /* 0x000f220000000a00 */
[----:B------:R-:W5:Y:S01]  /*0280*/  LDCU.U16 UR7, c[0x0][0x416] ;  /* 0x000082c0ff0777ac */ /* 0x000f620008000400 */
[----:B------:R-:W1:Y:S06]  /*0290*/  LDCU.U16 UR10, c[0x0][0x430] ;  /* 0x00008600ff0a77ac */ /* 0x000e6c0008000400 */
[----:B------:R-:W4:Y:S01]  /*02a0*/  LDC.64 R14, c[0x0][0x418] ;  /* 0x00010600ff0e7b82 */ /* 0x000f220000000a00 */
[----:B0-----:R-:W-:Y:S01]  /*02b0*/  MOV R6, UR4 ;  /* 0x0000000400067c02 */ /* 0x001fe20008000f00 */
[----:B------:R-:W0:Y:S01]  /*02c0*/  LDCU.U16 UR11, c[0x0][0x432] ;  /* 0x00008640ff0b77ac */ /* 0x000e220008000400 */
[----:B--2---:R-:W-:Y:S01]  /*02d0*/  MOV R7, UR5 ;  /* 0x0000000500077c02 */ /* 0x004fe20008000f00 */
[----:B------:R-:W2:Y:S04]  /*02e0*/  LDCU.U16 UR12, c[0x0][0x434] ;  /* 0x00008680ff0c77ac */ /* 0x000ea80008000400 */
[----:B------:R-:W0:Y:S01]  /*02f0*/  LDC.64 R16, c[0x0][0x420] ;  /* 0x00010800ff107b82 */ /* 0x000e220000000a00 */
[----:B---3--:R-:W-:Y:S01]  /*0300*/  MOV R0, UR6 ;  /* 0x0000000600007c02 */ /* 0x008fe20008000f00 */
[----:B------:R-:W-:Y:S01]  /*0310*/  PRMT R6, R6, 0x5410, R7 ;  /* 0x0000541006067816 */ /* 0x000fe20000000007 */
[----:B------:R-:W3:Y:S01]  /*0320*/  LDCU.U16 UR13, c[0x0][0x436] ;  /* 0x000086c0ff0d77ac */ /* 0x000ee20008000400 */
[----:B-1----:R-:W-:Y:S01]  /*0330*/  STL.64 [R1+0x40], R10 ;  /* 0x0000400a01007387 */ /* 0x002fe20000100a00 */
[----:B-----5:R-:W-:Y:S01]  /*0340*/  MOV R9, UR7 ;  /* 0x0000000700097c02 */ /* 0x020fe20008000f00 */
[----:B------:R-:W1:Y:S02]  /*0350*/  LDCU.U16 UR14, c[0x0][0x450] ;  /* 0x00008a00ff0e77ac */ /* 0x000e640008000400 */
[----:B------:R-:W5:Y:S01]  /*0360*/  LDC.64 R20, c[0x0][0x468] ;  /* 0x00011a00ff147b82 */ /* 0x000f620000000a00 */
[----:B----4-:R-:W-:Y:S01]  /*0370*/  STL.64 [R1+0x48], R12 ;  /* 0x0000480c01007387 */ /* 0x010fe20000100a00 */
[----:B------:R-:W-:Y:S01]  /*0380*/  PRMT R7, R0, 0x5410, R9 ;  /* 0x0000541000077816 */ /* 0x000fe20000000009 */
[----:B------:R-:W4:Y:S01]  /*0390*/  LDCU.U16 UR15, c[0x0][0x452] ;  /* 0x00008a40ff0f77ac */ /* 0x000f220008000400 */
[----:B------:R-:W5:Y:S04]  /*03a0*/  LDCU.U16 UR4, c[0x0][0x454] ;  /* 0x00008a80ff0477ac */ /* 0x000f680008000400 */
[----:B------:R-:W5:Y:S01]  /*03b0*/  LDC.64 R22, c[0x0][0x438] ;  /* 0x00010e00ff167b82 */ /* 0x000f620000000a00 */
[----:B------:R-:W-:Y:S01]  /*03c0*/  STL.64 [R1+0x58], R14 ;  /* 0x0000580e01007387 */ /* 0x000fe20000100a00 */
[----:B--2---:R-:W-:Y:S01]  /*03d0*/  MOV R0, UR12 ;  /* 0x0000000c00007c02 */ /* 0x004fe20008000f00 */
[----:B------:R-:W2:Y:S02]  /*03e0*/  LDCU.U16 UR5, c[0x0][0x456] ;  /* 0x00008ac0ff0577ac */ /* 0x000ea40008000400 */
[----:B------:R2:W-:Y:S01]  /*03f0*/  STL.64 [R1+0x50], R6 ;  /* 0x0000500601007387 */ /* 0x0005e20000100a00 */
[----:B---3--:R-:W-:-:S02]  /*0400*/  MOV R37, UR13 ;  /* 0x0000000d00257c02 */ /* 0x008fc40008000f00 */
[----:B------:R-:W3:Y:S01]  /*0410*/  LDC.64 R24, c[0x0][0x440] ;  /* 0x00011000ff187b82 */ /* 0x000ee20000000a00 */
[----:B0-----:R-:W-:Y:S01]  /*0420*/  STL.64 [R1+0x60], R16 ;  /* 0x0000601001007387 */ /* 0x001fe20000100a00 */
[----:B-1----:R-:W-:Y:S01]  /*0430*/  MOV R36, UR14 ;  /* 0x0000000e00247c02 */ /* 0x002fe20008000f00 */
[----:B----4-:R-:W-:-:S05]  /*0440*/  MOV R39, UR15 ;  /* 0x0000000f00277c02 */ /* 0x010fca0008000f00 */
[----:B------:R-:W0:Y:S01]  /*0450*/  LDC.64 R26, c[0x0][0x448] ;  /* 0x00011200ff1a7b82 */ /* 0x000e220000000a00 */
[----:B-----5:R-:W-:Y:S01]  /*0460*/  STL.64 [R1+0x78], R20 ;  /* 0x0000781401007387 */ /* 0x020fe20000100a00 */
[----:B--2---:R-:W-:Y:S01]  /*0470*/  MOV R6, UR10 ;  /* 0x0000000a00067c02 */ /* 0x004fe20008000f00 */
[----:B------:R-:W-:Y:S01]  /*0480*/  MOV R7, UR11 ;  /* 0x0000000b00077c02 */ /* 0x000fe20008000f00 */
[----:B------:R-:W-:Y:S01]  /*0490*/  MOV R38, UR4 ;  /* 0x0000000400267c02 */ /* 0x000fe20008000f00 */
[----:B------:R-:W-:-:S03]  /*04a0*/  MOV R41, UR5 ;  /* 0x0000000500297c02 */ /* 0x000fc60008000f00 */
[----:B------:R-:W1:Y:S01]  /*04b0*/  LDC.64 R28, c[0x0][0x458] ;  /* 0x00011600ff1c7b82 */ /* 0x000e620000000a00 */
[----:B------:R-:W-:Y:S01]  /*04c0*/  STL.64 [R1+0x80], R22 ;  /* 0x0000801601007387 */ /* 0x000fe20000100a00 */
[----:B------:R-:W-:Y:S02]  /*04d0*/  PRMT R6, R6, 0x5410, R7 ;  /* 0x0000541006067816 */ /* 0x000fe40000000007 */
[----:B------:R-:W-:Y:S01]  /*04e0*/  PRMT R7, R0, 0x5410, R37 ;  /* 0x0000541000077816 */ /* 0x000fe20000000025 */
[----:B------:R-:W-:-:S03]  /*04f0*/  MOV R0, R34 ;  /* 0x0000002200007202 */ /* 0x000fc60000000f00 */
[----:B------:R-:W2:Y:S01]  /*0500*/  LDC.64 R30, c[0x0][0x390] ;  /* 0x0000e400ff1e7b82 */ /* 0x000ea20000000a00 */
[----:B---3--:R-:W-:Y:S04]  /*0510*/  STL.64 [R1+0x88], R24 ;  /* 0x0000881801007387 */ /* 0x008fe80000100a00 */
[----:B------:R3:W-:Y:S03]  /*0520*/  STL.64 [R1+0x70], R6 ;  /* 0x0000700601007387 */ /* 0x0007e60000100a00 */
[----:B------:R-:W4:Y:S01]  /*0530*/  LDC.64 R32, c[0x0][0x398] ;  /* 0x0000e600ff207b82 */ /* 0x000f220000000a00 */
[----:B0-----:R-:W-:Y:S07]  /*0540*/  STL.64 [R1+0x90], R26 ;  /* 0x0000901a01007387 */ /* 0x001fee0000100a00 */
[----:B------:R-:W0:Y:S01]  /*0550*/  LDC.64 R8, c[0x0][0x3f8] ;  /* 0x0000fe00ff087b82 */ /* 0x000e220000000a00 */
[----:B-1----:R-:W-:Y:S01]  /*0560*/  STL.64 [R1+0xa0], R28 ;  /* 0x0000a01c01007387 */ /* 0x002fe20000100a00 */
[----:B---3--:R-:W-:-:S02]  /*0570*/  PRMT R6, R36, 0x5410, R39 ;  /* 0x0000541024067816 */ /* 0x008fc40000000027 */
[----:B------:R-:W-:-:S04]  /*0580*/  PRMT R7, R38, 0x5410, R41 ;  /* 0x0000541026077816 */ /* 0x000fc80000000029 */
[----:B------:R-:W1:Y:S01]  /*0590*/  LDC.64 R18, c[0x0][0x428] ;  /* 0x00010a00ff127b82 */ /* 0x000e620000000a00 */
[----:B--2---:R-:W-:Y:S04]  /*05a0*/  STL.64 [R1+0xa8], R30 ;  /* 0x0000a81e01007387 */ /* 0x004fe80000100a00 */
[----:B------:R2:W-:Y:S04]  /*05b0*/  STL.64 [R1+0x98], R6 ;  /* 0x0000980601007387 */ /* 0x0005e80000100a00 */
[----:B----4-:R-:W-:Y:S04]  /*05c0*/  STL.64 [R1+0xb0], R32 ;  /* 0x0000b02001007387 */ /* 0x010fe80000100a00 */
[----:B0-----:R0:W-:Y:S01]  /*05d0*/  STL.64 [R1+0x38], R8 ;  /* 0x0000380801007387 */ /* 0x0011e20000100a00 */
[----:B--2---:R-:W-:Y:S01]  /*05e0*/  MOV R7, R35 ;  /* 0x0000002300077202 */ /* 0x004fe20000000f00 */
[----:B------:R-:W-:-:S02]  /*05f0*/  MOV R6, R4 ;  /* 0x0000000400067202 */ /* 0x000fc40000000f00 */
[----:B-1----:R1:W-:Y:S01]  /*0600*/  STL.64 [R1+0x68], R18 ;  /* 0x0000681201007387 */ /* 0x0023e20000100a00 */
[----:B0-----:R-:W-:Y:S01]  /*0610*/  MOV R9, R5 ;  /* 0x0000000500097202 */ /* 0x001fe20000000f00 */
[----:B-1----:R-:W-:-:S07]  /*0620*/  MOV R18, 0x640 ;  /* 0x0000064000127802 */ /* 0x002fce0000000f00 */
[----:B------:R-:W-:Y:S05]  /*0630*/  CALL.REL.NOINC `($jit_computeValues$_ZN23kb31_septic_extension_taSERKS_) ;  /* 0x0000041c00207944 */ /* 0x000fea0003c00000 */
[----:B------:R-:W0:Y:S01]  /*0640*/  LDCU UR5, c[0x0][0x3e8] ;  /* 0x00007d00ff0577ac */ /* 0x000e220008000800 */
[C---:B------:R-:W-:Y:S02]  /*0650*/  IADD.64 R6, R4.reuse, 0xd4 ;  /* 0x000000d404067835 */ /* 0x040fe400078e0200 */
[----:B------:R-:W-:Y:S02]  /*0660*/  IADD.64 R8, R4, 0x1c ;  /* 0x0000001c04087835 */ /* 0x000fe400078e0200 */
[----:B------:R-:W0:Y:S01]  /*0670*/  LDCU UR4, c[0x0][0x3d8] ;  /* 0x00007b00ff0477ac */ /* 0x000e220008000800 */
[----:B------:R-:W-:Y:S01]  /*0680*/  MOV R18, 0x730 ;  /* 0x0000073000127802 */ /* 0x000fe20000000f00 */
[----:B------:R-:W-:Y:S02]  /*0690*/  MOV R0, R6 ;  /* 0x0000000600007202 */ /* 0x000fe40000000f00 */
[----:B------:R-:W-:Y:S01]  /*06a0*/  MOV R6, R8 ;  /* 0x0000000800067202 */ /* 0x000fe20000000f00 */
[----:B------:R-:W1:Y:S01]  /*06b0*/  LDCU.64 UR10, c[0x0][0x358] ;  /* 0x00006b00ff0a77ac */ /* 0x000e620008000a00 */
[----:B0-----:R-:W-:-:S03]  /*06c0*/  UIADD3 UR4, UPT, UPT, UR5, -UR4, URZ ;  /* 0x8000000405047290 */ /* 0x001fc6000fffe0ff */
[----:B------:R-:W-:Y:S02]  /*06d0*/  UMOV UR5, 0x1 ;  /* 0x0000000100057882 */ /* 0x000fe40000000000 */
[----:B------:R-:W-:-:S04]  /*06e0*/  USHF.L.U32 UR4, UR5, UR4, URZ ;  /* 0x0000000405047299 */ /* 0x000fc800080006ff */
[----:B------:R-:W-:Y:S02]  /*06f0*/  USHF.R.S32.HI UR5, URZ, 0x1f, UR4 ;  /* 0x0000001fff057899 */ /* 0x000fe40008011404 */
[----:B------:R-:W-:-:S04]  /*0700*/  MOV R4, UR4 ;  /* 0x0000000400047c02 */ /* 0x000fc80008000f00 */
[----:B-1----:R-:W-:-:S07]  /*0710*/  MOV R5, UR5 ;  /* 0x0000000500057c02 */ /* 0x002fce0008000f00 */
[----:B------:R-:W-:Y:S05]  /*0720*/  CALL.REL.NOINC `($jit_computeValues$_ZN23kb31_septic_extension_taSERKS_) ;  /* 0x0000041800e47944 */ /* 0x000fea0003c00000 */
[----:B------:R-:W2:Y:S01]  /*0730*/  LDL.64 R64, [R1+0x58] ;  /* 0x0000580001407983 */ /* 0x000ea20000100a00 */
[----:B------:R-:W0:Y:S03]  /*0740*/  LDCU.128 UR4, c[0x0][0x470] ;  /* 0x00008e00ff0477ac */ /* 0x000e260008000c00 */
[----:B------:R-:W3:Y:S01]  /*0750*/  LDL.64 R8, [R1+0x68] ;  /* 0x0000680001087983 */ /* 0x000ee20000100a00 */
[----:B------:R-:W1:Y:S01]  /*0760*/  LDCU.64 UR12, c[0x0][0x480] ;  /* 0x00009000ff0c77ac */ /* 0x000e620008000a00 */
[----:B------:R-:W-:Y:S01]  /*0770*/  IMAD.SHL.U32 R10, R2, 0x4, RZ ;  /* 0x00000004020a7824 */ /* 0x000fe200078e00ff */
[----:B------:R-:W-:Y:S01]  /*0780*/  SHF.R.U32.HI R11, RZ, 0x1e, R2 ;  /* 0x0000001eff0b7819 */ /* 0x000fe20000011602 */
[----:B------:R-:W4:Y:S01]  /*0790*/  LDL.64 R34, [R1+0x80] ;  /* 0x0000800001227983 */ /* 0x000f220000100a00 */
[----:B------:R-:W1:Y:S03]  /*07a0*/  LDC.64 R22, c[0x0][0x460] ;  /* 0x00011800ff167b82 */ /* 0x000e660000000a00 */
[----:B0-----:R-:W-:-:S02]  /*07b0*/  IADD.64 R12, R10, UR4 ;  /* 0x000000040a0c7c35 */ /* 0x001fc4000f8e0200 */
[C---:B------:R-:W-:Y:S02]  /*07c0*/  IADD.64 R14, R10.reuse, UR6 ;  /* 0x000000060a0e7c35 */ /* 0x040fe4000f8e0200 */
[----:B-1----:R-:W-:Y:S02]  /*07d0*/  IADD.64 R16, R10, UR12 ;  /* 0x0000000c0a107c35 */ /* 0x002fe4000f8e0200 */
[----:B------:R-:W4:Y:S04]  /*07e0*/  LDG.E R6, desc[UR10][R12.64] ;  /* 0x0000000a0c067981 */ /* 0x000f28000c1e1900 */
[----:B------:R-:W4:Y:S04]  /*07f0*/  LDG.E R7, desc[UR10][R14.64] ;  /* 0x0000000a0e077981 */ /* 0x000f28000c1e1900 */
[----:B------:R0:W4:Y:S01]  /*0800*/  LDG.E R0, desc[UR10][R16.64] ;  /* 0x0000000a10007981 */ /* 0x000122000c1e1900 */
[----:B------:R-:W-:Y:S01]  /*0810*/  MOV R24, UR8 ;  /* 0x0000000800187c02 */ /* 0x000fe20008000f00 */
[----:B------:R-:W-:-:S02]  /*0820*/  MOV R25, UR9 ;  /* 0x0000000900197c02 */ /* 0x000fc40008000f00 */
[----:B------:R-:W-:Y:S04]  /*0830*/  STL.64 [R1+0x100], R22 ;  /* 0x0001001601007387 */ /* 0x000fe80000100a00 */
[----:B------:R1:W-:Y:S01]  /*0840*/  STL.64 [R1+0x130], R24 ;  /* 0x0001301801007387 */ /* 0x0003e20000100a00 */
[----:B--2---:R-:W-:Y:S02]  /*0850*/  IADD.64 R64, R10, R64 ;  /* 0x000000400a407235 */ /* 0x004fe400078e0200 */
[----:B---3--:R-:W-:-:S04]  /*0860*/  IMAD R19, R9, 0x24, RZ ;  /* 0x0000002409137824 */ /* 0x008fc800078e02ff */
[----:B0-----:R-:W-:-:S04]  /*0870*/  IMAD.WIDE.U32 R16, R8, 0x24, R64 ;  /* 0x0000002408107825 */ /* 0x001fc800078e0040 */
[C-C-:B------:R-:W-:Y:S01]  /*0880*/  IMAD.WIDE.U32 R116, R8.reuse, 0x3c, R64.reuse ;  /* 0x0000003c08747825 */ /* 0x140fe200078e0040 */
[----:B------:R-:W-:Y:S01]  /*0890*/  IADD3 R119, PT, PT, R17, R19, RZ ;  /* 0x0000001311777210 */ /* 0x000fe20007ffe0ff */
[----:B------:R-:W-:Y:S02]  /*08a0*/  MOV R118, R16 ;  /* 0x0000001000767202 */ /* 0x000fe40000000f00 */
[C---:B------:R-:W-:Y:S02]  /*08b0*/  IMAD R17, R9.reuse, 0x3c, RZ ;  /* 0x0000003c09117824 */ /* 0x040fe400078e02ff */
[----:B------:R-:W-:Y:S02]  /*08c0*/  IMAD R18, R9, 0x2c, RZ ;  /* 0x0000002c09127824 */ /* 0x000fe400078e02ff */
[----:B------:R-:W-:Y:S01]  /*08d0*/  IMAD.WIDE.U32 R152, R8, 0x2c, R64 ;  /* 0x0000002c08987825 */ /* 0x000fe200078e0040 */
[----:B------:R-:W-:Y:S02]  /*08e0*/  IADD3 R117, PT, PT, R117, R17, RZ ;  /* 0x0000001175757210 */ /* 0x000fe40007ffe0ff */
[----:B------:R-:W2:Y:S01]  /*08f0*/  LDL.64 R16, [R1+0x90] ;  /* 0x0000900001107983 */ /* 0x000ea20000100a00 */
[----:B------:R-:W-:Y:S01]  /*0900*/  IMAD R19, R9, 0x44, RZ ;  /* 0x0000004409137824 */ /* 0x000fe200078e02ff */
[----:B------:R-:W-:Y:S01]  /*0910*/  IADD3 R153, PT, PT, R153, R18, RZ ;  /* 0x0000001299997210 */ /* 0x000fe20007ffe0ff */
[----:B------:R-:W-:-:S02]  /*0920*/  IMAD R21, R9, 0x48, RZ ;  /* 0x0000004809157824 */ /* 0x000fc400078e02ff */
[----:B------:R-:W-:-:S04]  /*0930*/  IMAD.WIDE.U32 R122, R8, 0x44, R64 ;  /* 0x00000044087a7825 */ /* 0x000fc800078e0040 */
[----:B------:R-:W-:Y:S01]  /*0940*/  IMAD.WIDE.U32 R136, R8, 0x48, R64 ;  /* 0x0000004808887825 */ /* 0x000fe200078e0040 */
[----:B------:R-:W-:-:S03]  /*0950*/  IADD3 R123, PT, PT, R123, R19, RZ ;  /* 0x000000137b7b7210 */ /* 0x000fc60007ffe0ff */
[----:B------:R-:W-:Y:S01]  /*0960*/  IMAD.WIDE.U32 R18, R8, 0x50, R64 ;  /* 0x0000005008127825 */ /* 0x000fe200078e0040 */
[----:B------:R-:W-:-:S03]  /*0970*/  IADD3 R137, PT, PT, R137, R21, RZ ;  /* 0x0000001589897210 */ /* 0x000fc60007ffe0ff */
[----:B------:R-:W-:Y:S02]  /*0980*/  IMAD R21, R9, 0x50, RZ ;  /* 0x0000005009157824 */ /* 0x000fe400078e02ff */
[----:B------:R-:W-:-:S03]  /*0990*/  IMAD.WIDE.U32 R70, R8, 0x6c, R64 ;  /* 0x0000006c08467825 */ /* 0x000fc600078e0040 */
[----:B------:R-:W-:Y:S01]  /*09a0*/  IADD3 R141, PT, PT, R19, R21, RZ ;  /* 0x00000015138d7210 */ /* 0x000fe20007ffe0ff */
        /* <DEDUP_REMOVED lines=9> */
[C---:B------:R-:W-:Y:S02]  /*0a40*/  IMAD R21, R9.reuse, 0xac, RZ ;  /* 0x000000ac09157824 */ /* 0x040fe400078e02ff */
[----:B------:R-:W-:Y:S02]  /*0a50*/  IMAD R15, R9, 0x1c, RZ ;  /* 0x0000001c090f7824 */ /* 0x000fe400078e02ff */
[----:B------:R-:W-:Y:S01]  /*0a60*/  IMAD.WIDE.U32 R12, R8, 0x1c, R64 ;  /* 0x0000001c080c7825 */ /* 0x000fe200078e0040 */
[----:B------:R-:W-:-:S03]  /*0a70*/  IADD3 R99, PT, PT, R99, R21, RZ ;  /* 0x0000001563637210 */ /* 0x000fc60007ffe0ff */
[----:B-1----:R-:W-:Y:S01]  /*0a80*/  IMAD R25, R9, 0x54, RZ ;  /* 0x0000005409197824 */ /* 0x002fe200078e02ff */
[----:B------:R-:W-:Y:S01]  /*0a90*/  IADD3 R159, PT, PT, R13, R15, RZ ;  /* 0x0000000f0d9f7210 */ /* 0x000fe20007ffe0ff */
[----:B------:R-:W-:Y:S01]  /*0aa0*/  IMAD.WIDE.U32 R22, R8, 0x54, R64 ;  /* 0x0000005408167825 */ /* 0x000fe200078e0040 */
[----:B------:R-:W-:-:S03]  /*0ab0*/  MOV R158, R12 ;  /* 0x0000000c009e7202 */ /* 0x000fc60000000f00 */
[----:B------:R-:W-:Y:S02]  /*0ac0*/  IMAD R19, R9, 0x68, RZ ;  /* 0x0000006809137824 */ /* 0x000fe400078e02ff */
[----:B------:R-:W-:Y:S01]  /*0ad0*/  IMAD.WIDE.U32 R68, R8, 0x68, R64 ;  /* 0x0000006808447825 */ /* 0x000fe200078e0040 */
[----:B------:R-:W-:-:S03]  /*0ae0*/  IADD3 R145, PT, PT, R23, R25, RZ ;  /* 0x0000001917917210 */ /* 0x000fc60007ffe0ff */
[----:B------:R-:W-:Y:S02]  /*0af0*/  IMAD R21, R9, 0xc0, RZ ;  /* 0x000000c009157824 */ /* 0x000fe400078e02ff */
[----:B------:R-:W-:Y:S01]  /*0b00*/  IMAD.WIDE.U32 R132, R8, 0xc0, R64 ;  /* 0x000000c008847825 */ /* 0x000fe200078e0040 */
[----:B------:R-:W-:-:S03]  /*0b10*/  IADD3 R69, PT, PT, R69, R19, RZ ;  /* 0x0000001345457210 */ /* 0x000fc60007ffe0ff */
[----:B------:R-:W-:Y:S02]  /*0b20*/  IMAD R20, R9, 0x30, RZ ;  /* 0x0000003009147824 */ /* 0x000fe400078e02ff */
[----:B------:R-:W-:Y:S01]  /*0b30*/  IMAD.WIDE.U32 R154, R8, 0x30, R64 ;  /* 0x00000030089a7825 */ /* 0x000fe200078e0040 */
[----:B------:R-:W-:-:S03]  /*0b40*/  IADD3 R133, PT, PT, R133, R21, RZ ;  /* 0x0000001585857210 */ /* 0x000fc60007ffe0ff */
[----:B------:R-:W-:Y:S01]  /*0b50*/  IMAD R13, R9, 0x34, RZ ;  /* 0x00000034090d7824 */ /* 0x000fe200078e02ff */
[----:B------:R-:W-:Y:S01]  /*0b60*/  IADD3 R155, PT, PT, R155, R20, RZ ;  /* 0x000000149b9b7210 */ /* 0x000fe20007ffe0ff */
[----:B------:R-:W-:Y:S02]  /*0b70*/  IMAD R15, R9, 0x38, RZ ;  /* 0x00000038090f7824 */ /* 0x000fe400078e02ff */
[----:B------:R-:W-:-:S04]  /*0b80*/  IMAD.WIDE.U32 R162, R8, 0x34, R64 ;  /* 0x0000003408a27825 */ /* 0x000fc800078e0040 */
[----:B------:R-:W-:Y:S01]  /*0b90*/  IMAD.WIDE.U32 R66, R8, 0x38, R64 ;  /* 0x0000003808427825 */ /* 0x000fe200078e0040 */
[----:B------:R-:W-:-:S03]  /*0ba0*/  IADD3 R163, PT, PT, R163, R13, RZ ;  /* 0x0000000da3a37210 */ /* 0x000fc60007ffe0ff */
[----:B------:R-:W-:Y:S01]  /*0bb0*/  IMAD R23, R9, 0x70, RZ ;  /* 0x0000007009177824 */ /* 0x000fe200078e02ff */
[----:B------:R-:W-:Y:S01]  /*0bc0*/  IADD3 R67, PT, PT, R67, R15, RZ ;  /* 0x0000000f43437210 */ /* 0x000fe20007ffe0ff */
[----:B------:R-:W-:-:S04]  /*0bd0*/  IMAD.WIDE.U32 R72, R8, 0x70, R64 ;  /* 0x0000007008487825 */ /* 0x000fc800078e0040 */
[----:B------:R-:W-:Y:S02]  /*0be0*/  IMAD R19, R9, 0x7c, RZ ;  /* 0x0000007c09137824 */ /* 0x000fe400078e02ff */
[----:B------:R-:W-:Y:S01]  /*0bf0*/  IMAD.WIDE.U32 R108, R8, 0x7c, R64 ;  /* 0x0000007c086c7825 */ /* 0x000fe200078e0040 */
[----:B------:R-:W-:-:S03]  /*0c00*/  IADD3 R73, PT, PT, R73, R23, RZ ;  /* 0x0000001749497210 */ /* 0x000fc60007ffe0ff */
[----:B------:R-:W-:Y:S02]  /*0c10*/  IMAD R29, R9, 0x58, RZ ;  /* 0x00000058091d7824 */ /* 0x000fe400078e02ff */
[----:B------:R-:W-:-:S04]  /*0c20*/  IMAD.WIDE.U32 R26, R8, 0x58, R64 ;  /* 0x00000058081a7825 */ /* 0x000fc800078e0040 */
        /* <DEDUP_REMOVED lines=9> */
[C---:B------:R-:W-:Y:S02]  /*0cc0*/  IMAD R15, R9.reuse, 0x4c, RZ ;  /* 0x0000004c090f7824 */ /* 0x040fe400078e02ff */
[----:B------:R-:W-:Y:S02]  /*0cd0*/  IMAD R33, R9, 0x5c, RZ ;  /* 0x0000005c09217824 */ /* 0x000fe400078e02ff */
[C-C-:B------:R-:W-:Y:S01]  /*0ce0*/  IMAD.WIDE.U32 R12, R8.reuse, 0x4c, R64.reuse ;  /* 0x0000004c080c7825 */ /* 0x140fe200078e0040 */
[----:B------:R-:W-:Y:S02]  /*0cf0*/  IADD3 R29, PT, PT, R39, R28, RZ ;  /* 0x0000001c271d7210 */ /* 0x000fe40007ffe0ff */
[----:B------:R-:W-:Y:S01]  /*0d00*/  IADD3 R61, PT, PT, R61, R58, RZ ;  /* 0x0000003a3d3d7210 */ /* 0x000fe20007ffe0ff */
[----:B------:R-:W-:-:S04]  /*0d10*/  IMAD.WIDE.U32 R30, R8, 0x5c, R64 ;  /* 0x0000005c081e7825 */ /* 0x000fc800078e0040 */
[----:B------:R-:W-:Y:S02]  /*0d20*/  IMAD R23, R9, 0x88, RZ ;  /* 0x0000008809177824 */ /* 0x000fe400078e02ff */
[----:B------:R-:W-:-:S04]  /*0d30*/  IMAD.WIDE.U32 R128, R8, 0x88, R64 ;  /* 0x0000008808807825 */ /* 0x000fc800078e0040 */
[----:B------:R-:W-:Y:S02]  /*0d40*/  IMAD R20, R9, 0xfc, RZ ;  /* 0x000000fc09147824 */ /* 0x000fe400078e02ff */
[----:B------:R-:W-:Y:S01]  /*0d50*/  IMAD.WIDE.U32 R120, R8, 0xfc, R64 ;  /* 0x000000fc08787825 */ /* 0x000fe200078e0040 */
[----:B------:R-:W-:-:S03]  /*0d60*/  MOV R28, R38 ;  /* 0x00000026001c7202 */ /* 0x000fc60000000f00 */
[----:B------:R-:W-:Y:S02]  /*0d70*/  IMAD R19, R9, 0x94, RZ ;  /* 0x0000009409137824 */ /* 0x000fe400078e02ff */
[C-C-:B------:R-:W-:Y:S01]  /*0d80*/  IMAD.WIDE.U32 R86, R8.reuse, 0x94, R64.reuse ;  /* 0x0000009408567825 */ /* 0x140fe200078e0040 */
[----:B------:R-:W-:Y:S02]  /*0d90*/  IADD3 R135, PT, PT, R13, R15, RZ ;  /* 0x0000000f0d877210 */ /* 0x000fe40007ffe0ff */
[----:B------:R-:W-:Y:S01]  /*0da0*/  IADD3 R151, PT, PT, R31, R33, RZ ;  /* 0x000000211f977210 */ /* 0x000fe20007ffe0ff */
[----:B------:R-:W-:Y:S02]  /*0db0*/  IMAD R21, R9, 0xe8, RZ ;  /* 0x000000e809157824 */ /* 0x000fe400078e02ff */
[C-C-:B------:R-:W-:Y:S01]  /*0dc0*/  IMAD.WIDE.U32 R146, R8.reuse, 0xe8, R64.reuse ;  /* 0x000000e808927825 */ /* 0x140fe200078e0040 */
[----:B------:R-:W-:Y:S02]  /*0dd0*/  IADD3 R129, PT, PT, R129, R23, RZ ;  /* 0x0000001781817210 */ /* 0x000fe40007ffe0ff */
[----:B------:R-:W-:Y:S01]  /*0de0*/  IADD3 R39, PT, PT, R121, R20, RZ ;  /* 0x0000001479277210 */ /* 0x000fe20007ffe0ff */
[----:B------:R-:W-:Y:S01]  /*0df0*/  MOV R38, R120 ;  /* 0x0000007800267202 */ /* 0x000fe20000000f00 */
[----:B------:R-:W-:Y:S01]  /*0e00*/  IMAD R13, R9, 0x60, RZ ;  /* 0x00000060090d7824 */ /* 0x000fe200078e02ff */
[----:B------:R-:W-:Y:S01]  /*0e10*/  IADD3 R87, PT, PT, R87, R19, RZ ;  /* 0x0000001357577210 */ /* 0x000fe20007ffe0ff */
[----:B------:R-:W-:Y:S01]  /*0e20*/  IMAD.WIDE.U32 R32, R8, 0x60, R64 ;  /* 0x0000006008207825 */ /* 0x000fe200078e0040 */
[----:B------:R-:W-:Y:S01]  /*0e30*/  IADD3 R147, PT, PT, R147, R21, RZ ;  /* 0x0000001593937210 */ /* 0x000fe20007ffe0ff */
[----:B------:R-:W-:Y:S02]  /*0e40*/  STL.64 [R1+0x108], RZ ;  /* 0x000108ff01007387 */ /* 0x000fe40000100a00 */
[----:B------:R-:W-:-:S02]  /*0e50*/  IMAD R23, R9, 0x9c, RZ ;  /* 0x0000009c09177824 */ /* 0x000fc400078e02ff */
[C-C-:B------:R-:W-:Y:S01]  /*0e60*/  IMAD.WIDE.U32 R78, R8.reuse, 0x9c, R64.reuse ;  /* 0x0000009c084e7825 */ /* 0x140fe200078e0040 */
[----:B------:R-:W-:Y:S03]  /*0e70*/  STL.64 [R1+0x110], RZ ;  /* 0x000110ff01007387 */ /* 0x000fe60000100a00 */
[----:B------:R-:W-:Y:S01]  /*0e80*/  IMAD R19, R9, 0xa8, RZ ;  /* 0x000000a809137824 */ /* 0x000fe200078e02ff */
[----:B------:R-:W-:Y:S01]  /*0e90*/  STL.64 [R1+0x118], RZ ;  /* 0x000118ff01007387 */ /* 0x000fe20000100a00 */
[----:B------:R-:W-:-:S03]  /*0ea0*/  IMAD.WIDE.U32 R96, R8, 0xa8, R64 ;  /* 0x000000a808607825 */ /* 0x000fc600078e0040 */
[----:B------:R-:W-:Y:S01]  /*0eb0*/  STL.64 [R1+0x128], R2 ;  /* 0x0001280201007387 */ /* 0x000fe20000100a00 */
[C---:B------:R-:W-:Y:S02]  /*0ec0*/  IMAD R15, R9.reuse, 0x64, RZ ;  /* 0x00000064090f7824 */ /* 0x040fe400078e02ff */
[----:B------:R-:W-:Y:S01]  /*0ed0*/  IMAD R44, R9, 0x18, RZ ;  /* 0x00000018092c7824 */ /* 0x000fe200078e02ff */
[----:B------:R0:W-:Y:S01]  /*0ee0*/  STL.64 [R1+0x120], R4 ;  /* 0x0001200401007387 */ /* 0x0001e20000100a00 */
[----:B------:R-:W-:-:S03]  /*0ef0*/  IMAD.WIDE.U32 R130, R8, 0x64, R64 ;  /* 0x0000006408827825 */ /* 0x000fc600078e0040 */
[----:B----4-:R1:W-:Y:S01]  /*0f00*/  STL.64 [R1+0xf0], R6 ;  /* 0x0000f00601007387 */ /* 0x0103e20000100a00 */
[----:B------:R-:W-:Y:S01]  /*0f10*/  IADD3 R33, PT, PT, R33, R13, RZ ;  /* 0x0000000d21217210 */ /* 0x000fe20007ffe0ff */
[----:B------:R-:W-:Y:S02]  /*0f20*/  IMAD R41, R9, 0xc, RZ ;  /* 0x0000000c09297824 */ /* 0x000fe400078e02ff */
[----:B------:R1:W-:Y:S01]  /*0f30*/  STL [R1+0xf8], R0 ;  /* 0x0000f80001007387 */ /* 0x0003e20000100800 */
[----:B------:R-:W-:Y:S01]  /*0f40*/  IADD3 R79, PT, PT, R79, R23, RZ ;  /* 0x000000174f4f7210 */ /* 0x000fe20007ffe0ff */
[----:B------:R-:W-:Y:S02]  /*0f50*/  IMAD.WIDE.U32 R74, R8, 0x74, R64 ;  /* 0x00000074084a7825 */ /* 0x000fe400078e0040 */
[----:B------:R3:W5:Y:S01]  /*0f60*/  LD.E R21, desc[UR10][R60.64] ;  /* 0x0000000a3c157980 */ /* 0x000762000c101900 */
[----:B------:R-:W-:Y:S01]  /*0f70*/  IADD3 R97, PT, PT, R97, R19, RZ ;  /* 0x0000001361617210 */ /* 0x000fe20007ffe0ff */
[----:B------:R-:W-:-:S02]  /*0f80*/  IMAD R13, R9, 0x74, RZ ;  /* 0x00000074090d7824 */ /* 0x000fc400078e02ff */
[----:B------:R-:W-:Y:S02]  /*0f90*/  IMAD R23, R9, 0xb0, RZ ;  /* 0x000000b009177824 */ /* 0x000fe400078e02ff */
[----:B------:R-:W-:Y:S01]  /*0fa0*/  IMAD.WIDE.U32 R102, R8, 0xb0, R64 ;  /* 0x000000b008667825 */ /* 0x000fe200078e0040 */
[----:B------:R-:W-:-:S03]  /*0fb0*/  IADD3 R131, PT, PT, R131, R15, RZ ;  /* 0x0000000f83837210 */ /* 0x000fc60007ffe0ff */
[----:B------:R-:W-:-:S04]  /*0fc0*/  IMAD.WIDE.U32 R114, R8, 0xbc, R64 ;  /* 0x000000bc08727825 */ /* 0x000fc800078e0040 */
        /* <DEDUP_REMOVED lines=11> */
[----:B------:R-:W-:Y:S01]  /*1080*/  IMAD.WIDE.U32 R112, R8, 0xb8, R64 ;  /* 0x000000b808707825 */ /* 0x000fe200078e0040 */
[----:B------:R-:W-:-:S03]  /*1090*/  MOV R138, R26 ;  /* 0x0000001a008a7202 */ /* 0x000fc60000000f00 */
[C-C-:B------:R-:W-:Y:S01]  /*10a0*/  IMAD.WIDE.U32 R218, R8.reuse, 0xc8, R64.reuse ;  /* 0x000000c808da7825 */ /* 0x140fe200078e0040 */
[----:B------:R-:W-:Y:S01]  /*10b0*/  MOV R144, R22 ;  /* 0x0000001600907202 */ /* 0x000fe20000000f00 */
[----:B------:R-:W-:Y:S02]  /*10c0*/  MOV R140, R18 ;  /* 0x00000012008c7202 */ /* 0x000fe40000000f00 */
[----:B------:R-:W-:Y:S01]  /*10d0*/  IMAD.WIDE.U32 R54, R8, 0xcc, R64 ;  /* 0x000000cc08367825 */ /* 0x000fe200078e0040 */
[----:B------:R-:W-:-:S03]  /*10e0*/  MOV R150, R30 ;  /* 0x0000001e00967202 */ /* 0x000fc60000000f00 */
[----:B------:R-:W-:-:S04]  /*10f0*/  IMAD.WIDE.U32 R46, R8, 0xe4, R64 ;  /* 0x000000e4082e7825 */ /* 0x000fc800078e0040 */
[C---:B------:R-:W-:Y:S01]  /*1100*/  IMAD.WIDE.U32 R100, R8.reuse, 0xdc, R64 ;  /* 0x000000dc08647825 */ /* 0x040fe200078e0040 */
[----:B------:R-:W-:Y:S01]  /*1110*/  MOV R134, R12 ;  /* 0x0000000c00867202 */ /* 0x000fe20000000f00 */
[----:B------:R-:W5:Y:S02]  /*1120*/  LD.E R98, desc[UR10][R98.64] ;  /* 0x0000000a62627980 */ /* 0x000f64000c101900 */
[----:B---3--:R-:W-:Y:S01]  /*1130*/  IMAD.WIDE.U32 R60, R8, 0x14, R38 ;  /* 0x00000014083c7825 */ /* 0x008fe200078e0026 */
[----:B------:R-:W-:Y:S01]  /*1140*/  IADD3 R75, PT, PT, R75, R13, RZ ;  /* 0x0000000d4b4b7210 */ /* 0x000fe20007ffe0ff */
[----:B------:R-:W5:Y:S02]  /*1150*/  LD.E R158, desc[UR10][R158.64] ;  /* 0x0000000a9e9e7980 */ /* 0x000f64000c101900 */
[C---:B------:R-:W-:Y:S01]  /*1160*/  IMAD R19, R9.reuse, 0xbc, RZ ;  /* 0x000000bc09137824 */ /* 0x040fe200078e02ff */
[----:B------:R-:W-:Y:S01]  /*1170*/  IADD3 R59, PT, PT, R58, R61, RZ ;  /* 0x0000003d3a3b7210 */ /* 0x000fe20007ffe0ff */
[----:B------:R-:W-:Y:S01]  /*1180*/  MOV R58, R60 ;  /* 0x0000003c003a7202 */ /* 0x000fe20000000f00 */
[----:B------:R-:W-:Y:S01]  /*1190*/  IMAD R15, R9, 0x78, RZ ;  /* 0x00000078090f7824 */ /* 0x000fe200078e02ff */
[----:B------:R-:W-:Y:S01]  /*11a0*/  IADD3 R103, PT, PT, R103, R23, RZ ;  /* 0x0000001767677210 */ /* 0x000fe20007ffe0ff */
[----:B------:R-:W-:Y:S01]  /*11b0*/  IMAD R13, R9, 0x8c, RZ ;  /* 0x0000008c090d7824 */ /* 0x000fe200078e02ff */
[----:B------:R-:W-:Y:S01]  /*11c0*/  IADD3 R115, PT, PT, R115, R19, RZ ;  /* 0x0000001373737210 */ /* 0x000fe20007ffe0ff */
[----:B------:R-:W-:Y:S01]  /*11d0*/  IMAD R23, R9, 0xc4, RZ ;  /* 0x000000c409177824 */ /* 0x000fe200078e02ff */
[----:B------:R-:W-:Y:S01]  /*11e0*/  IADD3 R161, PT, PT, R161, R44, RZ ;  /* 0x0000002ca1a17210 */ /* 0x000fe20007ffe0ff */
[----:B------:R-:W-:Y:S01]  /*11f0*/  IMAD R19, R9, 0xd0, RZ ;  /* 0x000000d009137824 */ /* 0x000fe200078e02ff */
[----:B------:R-:W-:Y:S01]  /*1200*/  IADD3 R77, PT, PT, R77, R15, RZ ;  /* 0x0000000f4d4d7210 */ /* 0x000fe20007ffe0ff */
[----:B------:R-:W-:Y:S01]  /*1210*/  IMAD.WIDE.U32 R60, R8, 0xc, R58 ;  /* 0x0000000c083c7825 */ /* 0x000fe200078e003a */
[----:B------:R-:W-:-:S02]  /*1220*/  IADD3 R81, PT, PT, R81, R13, RZ ;  /* 0x0000000d51517210 */ /* 0x000fc40007ffe0ff */
[----:B------:R-:W-:Y:S01]  /*1230*/  IADD3 R57, PT, PT, R57, R23, RZ ;  /* 0x0000001739397210 */ /* 0x000fe20007ffe0ff */
[----:B------:R-:W5:Y:S01]  /*1240*/  LD.E R160, desc[UR10][R160.64] ;  /* 0x0000000aa0a07980 */ /* 0x000f62000c101900 */
        /* <DEDUP_REMOVED lines=10> */
[----:B------:R-:W5:Y:S01]  /*12f0*/  LD.E R161, desc[UR10][R80.64] ;  /* 0x0000000a50a17980 */ /* 0x000f62000c101900 */
[----:B------:R-:W-:Y:S01]  /*1300*/  IMAD R23, R9, 0xec, RZ ;  /* 0x000000ec09177824 */ /* 0x000fe200078e02ff */
[----:B------:R-:W-:Y:S01]  /*1310*/  IADD3 R91, PT, PT, R91, R15, RZ ;  /* 0x0000000f5b5b7210 */ /* 0x000fe20007ffe0ff */
[----:B------:R-:W-:Y:S01]  /*1320*/  IMAD R15, R9, 0xb8, RZ ;  /* 0x000000b8090f7824 */ /* 0x000fe200078e02ff */
[----:B------:R-:W-:Y:S01]  /*1330*/  IADD3 R107, PT, PT, R107, R13, RZ ;  /* 0x0000000d6b6b7210 */ /* 0x000fe20007ffe0ff */
[----:B------:R-:W5:Y:S01]  /*1340*/  LD.E R204, desc[UR10][R48.64] ;  /* 0x0000000a30cc7980 */ /* 0x000f62000c101900 */
[----:B------:R-:W-:Y:S01]  /*1350*/  LEA R26, P0, R8, R64, 0x4 ;  /* 0x00000040081a7211 */ /* 0x000fe200078020ff */
[----:B------:R-:W-:-:S02]  /*1360*/  IMAD R19, R9, 0xe4, RZ ;  /* 0x000000e409137824 */ /* 0x000fc400078e02ff */
[----:B------:R-:W5:Y:S01]  /*1370*/  LD.E R102, desc[UR10][R102.64] ;  /* 0x0000000a66667980 */ /* 0x000f62000c101900 */
[----:B------:R-:W-:-:S03]  /*1380*/  IMAD.WIDE.U32 R82, R8, 0xf4, R64 ;  /* 0x000000f408527825 */ /* 0x000fc600078e0040 */
[----:B------:R3:W5:Y:S01]  /*1390*/  LD.E R81, desc[UR10][R52.64] ;  /* 0x0000000a34517980 */ /* 0x000762000c101900 */
[----:B------:R-:W-:Y:S01]  /*13a0*/  IADD3 R43, PT, PT, R43, R23, RZ ;  /* 0x000000172b2b7210 */ /* 0x000fe20007ffe0ff */
[----:B------:R-:W-:Y:S01]  /*13b0*/  IMAD R13, R9, 0xc8, RZ ;  /* 0x000000c8090d7824 */ /* 0x000fe200078e02ff */
[----:B------:R-:W-:Y:S02]  /*13c0*/  IADD3 R113, PT, PT, R113, R15, RZ ;  /* 0x0000000f71717210 */ /* 0x000fe40007ffe0ff */
[CC--:B------:R-:W-:Y:S01]  /*13d0*/  LEA R22, P1, R8.reuse, R64.reuse, 0x5 ;  /* 0x0000004008167211 */ /* 0x0c0fe200078228ff */
[C---:B------:R-:W-:Y:S01]  /*13e0*/  IMAD R30, R9.reuse, 0xf4, RZ ;  /* 0x000000f4091e7824 */ /* 0x040fe200078e02ff */
[----:B------:R4:W5:Y:S01]  /*13f0*/  LD.E R103, desc[UR10][R42.64] ;  /* 0x0000000a2a677980 */ /* 0x000962000c101900 */
[----:B------:R-:W-:Y:S02]  /*1400*/  IMAD R14, R9, 0x28, RZ ;  /* 0x00000028090e7824 */ /* 0x000fe400078e02ff */
[C---:B------:R-:W-:Y:S01]  /*1410*/  IMAD.WIDE.U32 R148, R8.reuse, 0x28, R64 ;  /* 0x0000002808947825 */ /* 0x040fe200078e0040 */
[C---:B------:R-:W-:Y:S01]  /*1420*/  LEA R18, P2, R8.reuse, R64, 0x6 ;  /* 0x0000004008127211 */ /* 0x040fe200078430ff */
[----:B------:R-:W5:Y:S02]  /*1430*/  LD.E R80, desc[UR10][R28.64] ;  /* 0x0000000a1c507980 */ /* 0x000f64000c101900 */
[----:B---3--:R-:W-:Y:S01]  /*1440*/  IMAD.WIDE.U32 R52, R8, 0x18, R60 ;  /* 0x0000001808347825 */ /* 0x008fe200078e003c */
[----:B------:R-:W-:-:S02]  /*1450*/  IADD3 R219, PT, PT, R219, R13, RZ ;  /* 0x0000000ddbdb7210 */ /* 0x000fc40007ffe0ff */
[----:B------:R-:W-:Y:S01]  /*1460*/  LEA R238, P3, R8, R64, 0x7 ;  /* 0x0000004008ee7211 */ /* 0x000fe200078638ff */
[----:B------:R-:W5:Y:S01]  /*1470*/  LD.E R157, desc[UR10][R32.64] ;  /* 0x0000000a209d7980 */ /* 0x000f62000c101900 */
[C---:B------:R-:W-:Y:S01]  /*1480*/  IMAD R15, R9.reuse, 0xcc, RZ ;  /* 0x000000cc090f7824 */ /* 0x040fe200078e02ff */
[----:B------:R-:W-:Y:S01]  /*1490*/  IADD3 R49, PT, PT, R44, R53, RZ ;  /* 0x000000352c317210 */ /* 0x000fe20007ffe0ff */
[----:B------:R-:W-:Y:S01]  /*14a0*/  MOV R48, R52 ;  /* 0x0000003400307202 */ /* 0x000fe20000000f00 */
[----:B------:R-:W-:Y:S01]  /*14b0*/  IMAD R13, R9, 0xdc, RZ ;  /* 0x000000dc090d7824 */ /* 0x000fe200078e02ff */
[CC--:B------:R-:W-:Y:S01]  /*14c0*/  LEA.HI.X R27, R8.reuse, R65.reuse, R9, 0x4, P0 ;  /* 0x00000041081b7211 */ /* 0x0c0fe200000f2409 */
[C---:B------:R-:W-:Y:S01]  /*14d0*/  IMAD.WIDE.U32 R110, R8.reuse, 0xe0, R64 ;  /* 0x000000e0086e7825 */ /* 0x040fe200078e0040 */
[C---:B------:R-:W-:Y:S01]  /*14e0*/  LEA.HI.X R23, R8.reuse, R65, R9, 0x5, P1 ;  /* 0x0000004108177211 */ /* 0x040fe200008f2c09 */
[----:B------:R-:W5:Y:S01]  /*14f0*/  LD.E R127, desc[UR10][R84.64] ;  /* 0x0000000a547f7980 */ /* 0x000f62000c101900 */
[----:B------:R-:W-:Y:S01]  /*1500*/  IADD3 R47, PT, PT, R47, R19, RZ ;  /* 0x000000132f2f7210 */ /* 0x000fe20007ffe0ff */
[----:B----4-:R-:W-:Y:S01]  /*1510*/  IMAD.WIDE.U32 R42, R8, 0xc, R48 ;  /* 0x0000000c082a7825 */ /* 0x010fe200078e0030 */
[----:B------:R-:W-:-:S02]  /*1520*/  IADD3 R55, PT, PT, R55, R15, RZ ;  /* 0x0000000f37377210 */ /* 0x000fc40007ffe0ff */
[----:B------:R-:W-:Y:S02]  /*1530*/  IADD3 R101, PT, PT, R101, R13, RZ ;  /* 0x0000000d65657210 */ /* 0x000fe40007ffe0ff */
[C-C-:B------:R-:W-:Y:S01]  /*1540*/  LEA.HI.X R19, R8.reuse, R65, R9.reuse, 0x6, P2 ;  /* 0x0000004108137211 */ /* 0x140fe200010f3409 */
[----:B------:R-:W-:Y:S01]  /*1550*/  IMAD R15, R9, 0xe0, RZ ;  /* 0x000000e0090f7824 */ /* 0x000fe200078e02ff */
[----:B------:R-:W-:Y:S02]  /*1560*/  IADD3 R43, PT, PT, R41, R43, RZ ;  /* 0x0000002b292b7210 */ /* 0x000fe40007ffe0ff */
[C---:B------:R-:W-:Y:S01]  /*1570*/  SHF.L.U64.HI R13, R8.reuse, 0x2, R9 ;  /* 0x00000002080d7819 */ /* 0x040fe20000010209 */
[----:B------:R-:W-:Y:S01]  /*1580*/  IMAD.SHL.U32 R12, R8, 0x4, RZ ;  /* 0x00000004080c7824 */ /* 0x000fe200078e00ff */
[----:B------:R-:W-:Y:S01]  /*1590*/  IADD3 R31, PT, PT, R83, R30, RZ ;  /* 0x0000001e531f7210 */ /* 0x000fe20007ffe0ff */
[----:B------:R3:W5:Y:S01]  /*15a0*/  LD.E R99, desc[UR10][R26.64] ;  /* 0x0000000a1a637980 */ /* 0x000762000c101900 */
[----:B------:R-:W-:Y:S01]  /*15b0*/  MOV R30, R82 ;  /* 0x00000052001e7202 */ /* 0x000fe20000000f00 */
[----:B------:R-:W-:Y:S01]  /*15c0*/  IADD3 R149, PT, PT, R149, R14, RZ ;  /* 0x0000000e95957210 */ /* 0x000fe20007ffe0ff */
[----:B------:R-:W-:Y:S01]  /*15d0*/  IMAD R36, R9, 0xf8, RZ ;  /* 0x000000f809247824 */ /* 0x000fe200078e02ff */
[----:B------:R4:W5:Y:S01]  /*15e0*/  LD.E R156, desc[UR10][R22.64] ;  /* 0x0000000a169c7980 */ /* 0x000962000c101900 */
[----:B------:R-:W-:-:S02]  /*15f0*/  IADD3 R111, PT, PT, R111, R15, RZ ;  /* 0x0000000f6f6f7210 */ /* 0x000fc40007ffe0ff */
[C---:B------:R-:W-:Y:S01]  /*1600*/  SHF.L.U64.HI R15, R8.reuse, 0x3, R9 ;  /* 0x00000003080f7819 */ /* 0x040fe20000010209 */
[C---:B------:R-:W-:Y:S01]  /*1610*/  IMAD.SHL.U32 R14, R8.reuse, 0x8, RZ ;  /* 0x00000008080e7824 */ /* 0x040fe200078e00ff */
[----:B------:R0:W5:Y:S01]  /*1620*/  LD.E R159, desc[UR10][R18.64] ;  /* 0x0000000a129f7980 */ /* 0x000162000c101900 */
[--C-:B------:R-:W-:Y:S01]  /*1630*/  IMAD.WIDE.U32 R92, R8, 0xf8, R64.reuse ;  /* 0x000000f8085c7825 */ /* 0x100fe200078e0040 */
[----:B---3--:R-:W-:Y:S02]  /*1640*/  IADD.64 R26, R10, R34 ;  /* 0x000000220a1a7235 */ /* 0x008fe400078e0200 */
[----:B------:R3:W5:Y:S01]  /*1650*/  LD.E R120, desc[UR10][R30.64] ;  /* 0x0000000a1e787980 */ /* 0x000762000c101900 */
[----:B------:R-:W-:Y:S01]  /*1660*/  IMAD.WIDE.U32 R62, R8, 0xc, R64 ;  /* 0x0000000c083e7825 */ /* 0x000fe200078e0040 */
[----:B------:R-:W-:Y:S02]  /*1670*/  IADD.64 R104, R64, R12 ;  /* 0x0000000c40687235 */ /* 0x000fe400078e0200 */
[----:B------:R1:W5:Y:S01]  /*1680*/  LD.E R32, desc[UR10][R86.64] ;  /* 0x0000000a56207980 */ /* 0x000362000c101900 */
[----:B----4-:R-:W-:Y:S01]  /*1690*/  IMAD.WIDE.U32 R22, R8, 0x18, R42 ;  /* 0x0000001808167825 */ /* 0x010fe200078e002a */
[----:B0-----:R-:W-:-:S02]  /*16a0*/  IADD.64 R18, R12, R48 ;  /* 0x000000300c127235 */ /* 0x001fc400078e0200 */
[----:B------:R-:W-:-:S03]  /*16b0*/  IADD.64 R28, R14, R58 ;  /* 0x0000003a0e1c7235 */ /* 0x000fc600078e0200 */
[----:B------:R-:W-:Y:S01]  /*16c0*/  IADD3 R23, PT, PT, R44, R23, RZ ;  /* 0x000000172c177210 */ /* 0x000fe20007ffe0ff */
[----:B--2---:R-:W-:Y:S01]  /*16d0*/  IMAD R11, R17, 0xc, RZ ;  /* 0x0000000c110b7824 */ /* 0x004fe200078e02ff */
[----:B------:R0:W5:Y:S01]  /*16e0*/  LD.E R25, desc[UR10][R18.64] ;  /* 0x0000000a12197980 */ /* 0x000162000c101900 */
[--C-:B---3--:R-:W-:Y:S01]  /*16f0*/  IMAD.WIDE.U32 R30, R16, 0xc, R26.reuse ;  /* 0x0000000c101e7825 */ /* 0x108fe200078e001a */
[----:B------:R-:W-:Y:S02]  /*1700*/  IADD.64 R94, R64, R14 ;  /* 0x0000000e405e7235 */ /* 0x000fe400078e0200 */
[----:B------:R-:W-:Y:S02]  /*1710*/  IADD.64 R194, R12, R58 ;  /* 0x0000003a0cc27235 */ /* 0x000fe400078e0200 */
[----:B------:R-:W-:Y:S02]  /*1720*/  IADD.64 R230, R14, R48 ;  /* 0x000000300ee67235 */ /* 0x000fe400078e0200 */
[----:B-1----:R-:W-:Y:S01]  /*1730*/  IMAD.WIDE.U32 R86, R16, 0x1c, R26 ;  /* 0x0000001c10567825 */ /* 0x002fe200078e001a */
[----:B------:R-:W-:-:S02]  /*1740*/  IADD.64 R12, R12, R22 ;  /* 0x000000160c0c7235 */ /* 0x000fc400078e0200 */
[----:B------:R-:W-:Y:S02]  /*1750*/  IADD.64 R14, R14, R22 ;  /* 0x000000160e0e7235 */ /* 0x000fe400078e0200 */
[----:B0-----:R-:W-:Y:S01]  /*1760*/  IMAD R19, R17, 0x1c, RZ ;  /* 0x0000001c11137824 */ /* 0x001fe200078e02ff */
[----:B------:R-:W-:Y:S02]  /*1770*/  IADD3 R31, PT, PT, R31, R11, RZ ;  /* 0x0000000b1f1f7210 */ /* 0x000fe40007ffe0ff */
[----:B------:R-:W-:Y:S01]  /*1780*/  LEA.HI.X R239, R8, R65, R9, 0x7, P3 ;  /* 0x0000004108ef7211 */ /* 0x000fe200018f3c09 */
[----:B------:R-:W-:Y:S01]  /*1790*/  IMAD R33, R17, 0x14, RZ ;  /* 0x0000001411217824 */ /* 0x000fe200078e02ff */
[----:B------:R-:W5:Y:S01]  /*17a0*/  LD.E R106, desc[UR10][R106.64] ;  /* 0x0000000a6a6a7980 */ /* 0x000f62000c101900 */
[----:B------:R-:W-:Y:S01]  /*17b0*/  IMAD.WIDE.U32 R84, R16, 0x14, R26 ;  /* 0x0000001410547825 */ /* 0x000fe200078e001a */
[----:B------:R-:W-:Y:S02]  /*17c0*/  IADD3 R37, PT, PT, R93, R36, RZ ;  /* 0x000000245d257210 */ /* 0x000fe40007ffe0ff */
[----:B------:R-:W-:Y:S01]  /*17d0*/  IADD3 R63, PT, PT, R63, R41, RZ ;  /* 0x000000293f3f7210 */ /* 0x000fe20007ffe0ff */
[----:B------:R-:W5:Y:S01]  /*17e0*/  LD.E R251, desc[UR10][R28.64] ;  /* 0x0000000a1cfb7980 */ /* 0x000f62000c101900 */
[----:B------:R-:W-:-:S02]  /*17f0*/  IMAD R11, R17, 0x18, RZ ;  /* 0x00000018110b7824 */ /* 0x000fc400078e02ff */
[----:B------:R-:W-:Y:S01]  /*1800*/  IMAD.WIDE.U32 R142, R16, 0x18, R26 ;  /* 0x00000018108e7825 */ /* 0x000fe200078e001a */
[----:B------:R0:W5:Y:S01]  /*1810*/  LD.E R82, desc[UR10][R124.64] ;  /* 0x0000000a7c527980 */ /* 0x000162000c101900 */
[----:B------:R-:W-:Y:S02]  /*1820*/  IADD3 R87, PT, PT, R87, R19, RZ ;  /* 0x0000001357577210 */ /* 0x000fe40007ffe0ff */
[----:B------:R-:W-:Y:S01]  /*1830*/  IMAD.WIDE.U32 R8, R8, 0xc, R22 ;  /* 0x0000000c08087825 */ /* 0x000fe200078e0016 */
[----:B------:R1:W5:Y:S01]  /*1840*/  LD.E R107, desc[UR10][R38.64] ;  /* 0x0000000a266b7980 */ /* 0x000362000c101900 */
[----:B------:R-:W-:Y:S01]  /*1850*/  MOV R36, R92 ;  /* 0x0000005c00247202 */ /* 0x000fe20000000f00 */
[----:B------:R-:W-:Y:S01]  /*1860*/  IADD3 R85, PT, PT, R85, R33, RZ ;  /* 0x0000002155557210 */ /* 0x000fe20007ffe0ff */
[----:B------:R-:W-:Y:S01]  /*1870*/  IMAD R19, R17, 0x44, RZ ;  /* 0x0000004411137824 */ /* 0x000fe200078e02ff */
[----:B------:R2:W5:Y:S01]  /*1880*/  LD.E R29, desc[UR10][R22.64] ;  /* 0x0000000a161d7980 */ /* 0x000562000c101900 */
[----:B------:R-:W-:Y:S01]  /*1890*/  IADD3 R143, PT, PT, R143, R11, RZ ;  /* 0x0000000b8f8f7210 */ /* 0x000fe20007ffe0ff */
[----:B0-----:R-:W-:-:S02]  /*18a0*/  IMAD.WIDE.U32 R124, R16, 0x24, R26 ;  /* 0x00000024107c7825 */ /* 0x001fc400078e001a */
[----:B------:R-:W5:Y:S02]  /*18b0*/  LD.E R118, desc[UR10][R118.64] ;  /* 0x0000000a76767980 */ /* 0x000f64000c101900 */
[C-C-:B-1----:R-:W-:Y:S01]  /*18c0*/  IMAD.WIDE.U32 R38, R16.reuse, 0x44, R26.reuse ;  /* 0x0000004410267825 */ /* 0x142fe200078e001a */
[----:B------:R-:W-:Y:S01]  /*18d0*/  IADD3 R9, PT, PT, R41, R9, RZ ;  /* 0x0000000929097210 */ /* 0x000fe20007ffe0ff */
[----:B------:R0:W5:Y:S02]  /*18e0*/  LD.E R40, desc[UR10][R88.64] ;  /* 0x0000000a58287980 */ /* 0x000164000c101900 */
[C---:B--2---:R-:W-:Y:S02]  /*18f0*/  IMAD R23, R17.reuse, 0x24, RZ ;  /* 0x0000002411177824 */ /* 0x044fe400078e02ff */
[----:B------:R1:W5:Y:S01]  /*1900*/  LD.E R166, desc[UR10][R58.64] ;  /* 0x0000000a3aa67980 */ /* 0x000362000c101900 */
[C---:B------:R-:W-:Y:S02]  /*1910*/  IMAD R33, R17.reuse, 0x2c, RZ ;  /* 0x0000002c11217824 */ /* 0x040fe400078e02ff */
[----:B------:R-:W-:Y:S01]  /*1920*/  IMAD R11, R17, 0x34, RZ ;  /* 0x00000034110b7824 */ /* 0x000fe200078e02ff */
[----:B------:R2:W5:Y:S01]  /*1930*/  LD.E R119, desc[UR10][R46.64] ;  /* 0x0000000a2e777980 */ /* 0x000562000c101900 */
[----:B------:R-:W-:-:S03]  /*1940*/  IMAD.WIDE.U32 R168, R16, 0x34, R26 ;  /* 0x0000003410a87825 */ /* 0x000fc600078e001a */
[----:B------:R3:W5:Y:S01]  /*1950*/  LD.E R92, desc[UR10][R12.64] ;  /* 0x0000000a0c5c7980 */ /* 0x000762000c101900 */
[----:B0-----:R-:W-:-:S03]  /*1960*/  IMAD.WIDE.U32 R88, R16, 0x2c, R26 ;  /* 0x0000002c10587825 */ /* 0x001fc600078e001a */
[----:B------:R0:W5:Y:S01]  /*1970*/  LD.E R20, desc[UR10][R14.64] ;  /* 0x0000000a0e147980 */ /* 0x000162000c101900 */
[C-C-:B-1----:R-:W-:Y:S01]  /*1980*/  IMAD.WIDE.U32 R58, R16.reuse, 0x28, R26.reuse ;  /* 0x00000028103a7825 */ /* 0x142fe200078e001a */
[----:B------:R-:W-:Y:S02]  /*1990*/  IADD3 R125, PT, PT, R125, R23, RZ ;  /* 0x000000177d7d7210 */ /* 0x000fe40007ffe0ff */
[----:B------:R-:W5:Y:S01]  /*19a0*/  LD.E R146, desc[UR10][R146.64] ;  /* 0x0000000a92927980 */ /* 0x000f62000c101900 */
[C-C-:B--2---:R-:W-:Y:S01]  /*19b0*/  IMAD.WIDE.U32 R46, R16.reuse, 0x3c, R26.reuse ;  /* 0x0000003c102e7825 */ /* 0x144fe200078e001a */
[----:B------:R-:W-:Y:S02]  /*19c0*/  IADD3 R39, PT, PT, R39, R19, RZ ;  /* 0x0000001327277210 */ /* 0x000fe40007ffe0ff */
[----:B------:R-:W5:Y:S01]  /*19d0*/  LD.E R205, desc[UR10][R54.64] ;  /* 0x0000000a36cd7980 */ /* 0x000f62000c101900 */
[C---:B---3--:R-:W-:Y:S02]  /*19e0*/  IMAD R13, R17.reuse, 0x28, RZ ;  /* 0x00000028110d7824 */ /* 0x048fe400078e02ff */
[C---:B0-----:R-:W-:Y:S01]  /*19f0*/  IMAD R15, R17.reuse, 0x3c, RZ ;  /* 0x0000003c110f7824 */ /* 0x041fe200078e02ff */
[----:B------:R-:W5:Y:S01]  /*1a00*/  LD.E R173, desc[UR10][R36.64] ;  /* 0x0000000a24ad7980 */ /* 0x000f62000c101900 */
[----:B------:R-:W-:Y:S01]  /*1a10*/  IMAD R19, R17, 0x4c, RZ ;  /* 0x0000004c11137824 */ /* 0x000fe200078e02ff */
[----:B------:R-:W-:Y:S01]  /*1a20*/  IADD3 R59, PT, PT, R59, R13, RZ ;  /* 0x0000000d3b3b7210 */ /* 0x000fe20007ffe0ff */
[----:B------:R-:W-:Y:S01]  /*1a30*/  IMAD.WIDE.U32 R22, R16, 0x4c, R26 ;  /* 0x0000004c10167825 */ /* 0x000fe200078e001a */
[----:B------:R0:W5:Y:S01]  /*1a40*/  LD.E R147, desc[UR10][R8.64] ;  /* 0x0000000a08937980 */ /* 0x000162000c101900 */
[----:B------:R-:W-:-:S02]  /*1a50*/  IADD3 R89, PT, PT, R89, R33, RZ ;  /* 0x0000002159597210 */ /* 0x000fc40007ffe0ff */
[----:B------:R-:W-:Y:S02]  /*1a60*/  IADD3 R169, PT, PT, R169, R11, RZ ;  /* 0x0000000ba9a97210 */ /* 0x000fe40007ffe0ff */
[----:B------:R-:W-:Y:S01]  /*1a70*/  IADD3 R47, PT, PT, R47, R15, RZ ;  /* 0x0000000f2f2f7210 */ /* 0x000fe20007ffe0ff */
[----:B------:R-:W-:Y:S01]  /*1a80*/  IMAD R13, R17, 0x38, RZ ;  /* 0x00000038110d7824 */ /* 0x000fe200078e02ff */
[----:B------:R-:W5:Y:S01]  /*1a90*/  LD.E R116, desc[UR10][R116.64] ;  /* 0x0000000a74747980 */ /* 0x000f62000c101900 */
[C---:B------:R-:W-:Y:S01]  /*1aa0*/  IMAD.WIDE.U32 R164, R16.reuse, 0x30, R26 ;  /* 0x0000003010a47825 */ /* 0x040fe200078e001a */
[----:B------:R-:W-:Y:S02]  /*1ab0*/  IADD3 R23, PT, PT, R23, R19, RZ ;  /* 0x0000001317177210 */ /* 0x000fe40007ffe0ff */
[----:B------:R-:W-:Y:S01]  /*1ac0*/  SHF.L.U64.HI R53, R16, 0x4, R17 ;  /* 0x0000000410357819 */ /* 0x000fe20000010211 */
[----:B------:R-:W5:Y:S01]  /*1ad0*/  LD.E R90, desc[UR10][R90.64] ;  /* 0x0000000a5a5a7980 */ /* 0x000f62000c101900 */
[----:B0-----:R-:W-:-:S02]  /*1ae0*/  IMAD R9, R17, 0x30, RZ ;  /* 0x0000003011097824 */ /* 0x001fc400078e02ff */
[C-C-:B------:R-:W-:Y:S01]  /*1af0*/  IMAD.WIDE.U32 R54, R16.reuse, 0x38, R26.reuse ;  /* 0x0000003810367825 */ /* 0x140fe200078e001a */
[----:B------:R-:W5:Y:S03]  /*1b00*/  LD.E R223, desc[UR10][R56.64] ;  /* 0x0000000a38df7980 */ /* 0x000f66000c101900 */
[C---:B------:R-:W-:Y:S01]  /*1b10*/  IMAD R11, R17.reuse, 0x48, RZ ;  /* 0x00000048110b7824 */ /* 0x040fe200078e02ff */
[----:B------:R0:W5:Y:S01]  /*1b20*/  LD.E R117, desc[UR10][R48.64] ;  /* 0x0000000a30757980 */ /* 0x000162000c101900 */
[----:B------:R-:W-:Y:S02]  /*1b30*/  IMAD R33, R17, 0x50, RZ ;  /* 0x0000005011217824 */ /* 0x000fe400078e02ff */
[C-C-:B------:R-:W-:Y:S01]  /*1b40*/  IMAD.WIDE.U32 R36, R16.reuse, 0x48, R26.reuse ;  /* 0x0000004810247825 */ /* 0x140fe200078e001a */
[----:B------:R-:W5:Y:S03]  /*1b50*/  LD.E R247, desc[UR10][R132.64] ;  /* 0x0000000a84f77980 */ /* 0x000f66000c101900 */
[C---:B------:R-:W-:Y:S01]  /*1b60*/  IMAD.WIDE.U32 R14, R16.reuse, 0x50, R26 ;  /* 0x00000050100e7825 */ /* 0x040fe200078e001a */
[----:B------:R1:W5:Y:S01]  /*1b70*/  LD.E R91, desc[UR10][R50.64] ;  /* 0x0000000a325b7980 */ /* 0x000362000c101900 */
[----:B------:R-:W-:-:S02]  /*1b80*/  SHF.L.U64.HI R19, R16, 0x2, R17 ;  /* 0x0000000210137819 */ /* 0x000fc40000010211 */
[C-C-:B0-----:R-:W-:Y:S01]  /*1b90*/  SHF.L.U64.HI R49, R16.reuse, 0x6, R17.reuse ;  /* 0x0000000610317819 */ /* 0x141fe20000010211 */
[C---:B------:R-:W-:Y:S01]  /*1ba0*/  IMAD.SHL.U32 R48, R16.reuse, 0x40, RZ ;  /* 0x0000004010307824 */ /* 0x040fe200078e00ff */
[C---:B------:R-:W-:Y:S01]  /*1bb0*/  SHF.L.U64.HI R57, R16.reuse, 0x3, R17 ;  /* 0x0000000310397819 */ /* 0x040fe20000010211 */
[C---:B------:R-:W-:Y:S01]  /*1bc0*/  IMAD.SHL.U32 R18, R16.reuse, 0x4, RZ ;  /* 0x0000000410127824 */ /* 0x040fe200078e00ff */
[----:B------:R0:W5:Y:S01]  /*1bd0*/  LD.E R132, desc[UR10][R42.64] ;  /* 0x0000000a2a847980 */ /* 0x000162000c101900 */
[C---:B------:R-:W-:Y:S01]  /*1be0*/  IMAD.SHL.U32 R56, R16.reuse, 0x8, RZ ;  /* 0x0000000810387824 */ /* 0x040fe200078e00ff */
[----:B------:R-:W-:Y:S01]  /*1bf0*/  IADD3 R165, PT, PT, R165, R9, RZ ;  /* 0x00000009a5a57210 */ /* 0x000fe20007ffe0ff */
[----:B------:R-:W-:Y:S01]  /*1c00*/  IMAD.SHL.U32 R52, R16, 0x10, RZ ;  /* 0x0000001010347824 */ /* 0x000fe200078e00ff */
[----:B------:R-:W-:Y:S02]  /*1c10*/  IADD3 R55, PT, PT, R55, R13, RZ ;  /* 0x0000000d37377210 */ /* 0x000fe40007ffe0ff */
[----:B------:R-:W-:-:S02]  /*1c20*/  IADD3 R37, PT, PT, R37, R11, RZ ;  /* 0x0000000b25257210 */ /* 0x000fc40007ffe0ff */
[----:B------:R-:W-:Y:S02]  /*1c30*/  IADD3 R15, PT, PT, R15, R33, RZ ;  /* 0x000000210f0f7210 */ /* 0x000fe40007ffe0ff */
[C---:B-1----:R-:W-:Y:S01]  /*1c40*/  SHF.L.U64.HI R51, R16.reuse, 0x5, R17 ;  /* 0x0000000510337819 */ /* 0x042fe20000010211 */
[C---:B------:R-:W-:Y:S01]  /*1c50*/  IMAD.SHL.U32 R50, R16.reuse, 0x20, RZ ;  /* 0x0000002010327824 */ /* 0x040fe200078e00ff */
[----:B------:R1:W5:Y:S01]  /*1c60*/  LD.E R217, desc[UR10][R70.64] ;  /* 0x0000000a46d97980 */ /* 0x000362000c101900 */
[C---:B------:R-:W-:Y:S02]  /*1c70*/  IMAD R41, R17.reuse, 0x54, RZ ;  /* 0x0000005411297824 */ /* 0x040fe400078e02ff */
[----:B0-----:R-:W-:Y:S01]  /*1c80*/  IMAD R43, R17, 0x58, RZ ;  /* 0x00000058112b7824 */ /* 0x001fe200078e02ff */
[----:B------:R0:W5:Y:S01]  /*1c90*/  LD.E R45, desc[UR10][R62.64] ;  /* 0x0000000a3e2d7980 */ /* 0x000162000c101900 */
[----:B------:R-:W-:-:S03]  /*1ca0*/  IMAD.WIDE.U32 R12, R16, 0x54, R26 ;  /* 0x00000054100c7825 */ /* 0x000fc600078e001a */
[----:B------:R2:W5:Y:S01]  /*1cb0*/  LD.E R121, desc[UR10][R68.64] ;  /* 0x0000000a44797980 */ /* 0x000562000c101900 */
[--C-:B------:R-:W-:Y:S01]  /*1cc0*/  IMAD.WIDE.U32 R8, R16, 0x58, R26.reuse ;  /* 0x0000005810087825 */ /* 0x100fe200078e001a */
[----:B-1----:R-:W-:Y:S02]  /*1cd0*/  IADD.64 R70, R26, R48 ;  /* 0x000000301a467235 */ /* 0x002fe400078e0200 */
[----:B------:R1:W5:Y:S01]  /*1ce0*/  LD.E R93, desc[UR10][R72.64] ;  /* 0x0000000a485d7980 */ /* 0x000362000c101900 */
[----:B------:R-:W-:Y:S02]  /*1cf0*/  IMAD R33, R17, 0x5c, RZ ;  /* 0x0000005c11217824 */ /* 0x000fe400078e02ff */
[----:B------:R-:W-:Y:S01]  /*1d00*/  IMAD.WIDE.U32 R10, R16, 0x5c, R26 ;  /* 0x0000005c100a7825 */ /* 0x000fe200078e001a */
[C---:B0-----:R-:W-:Y:S02]  /*1d10*/  IADD.64 R62, R26.reuse, R18 ;  /* 0x000000121a3e7235 */ /* 0x041fe400078e0200 */
[----:B--2---:R-:W-:-:S02]  /*1d20*/  IADD.64 R68, R26, R56 ;  /* 0x000000381a447235 */ /* 0x004fc400078e0200 */
[C---:B------:R-:W-:Y:S02]  /*1d30*/  IADD.64 R170, R26.reuse, R50 ;  /* 0x000000321aaa7235 */ /* 0x040fe400078e0200 */
[----:B-1----:R-:W-:-:S03]  /*1d40*/  IADD.64 R72, R26, R52 ;  /* 0x000000341a487235 */ /* 0x002fc600078e0200 */
[----:B------:R-:W-:Y:S02]  /*1d50*/  IADD3 R13, PT, PT, R13, R41, RZ ;  /* 0x000000290d0d7210 */ /* 0x000fe40007ffe0ff */
[----:B------:R-:W-:Y:S02]  /*1d60*/  IADD3 R9, PT, PT, R9, R43, RZ ;  /* 0x0000002b09097210 */ /* 0x000fe40007ffe0ff */
[----:B------:R-:W-:Y:S01]  /*1d70*/  IADD3 R11, PT, PT, R11, R33, RZ ;  /* 0x000000210b0b7210 */ /* 0x000fe20007ffe0ff */
[----:B------:R-:W5:Y:S04]  /*1d80*/  LD.E R104, desc[UR10][R104.64] ;  /* 0x0000000a68687980 */ /* 0x000f68000c101900 */
        /* <DEDUP_REMOVED lines=11> */
[----:B------:R0:W5:Y:S04]  /*1e40*/  LD.E R61, desc[UR10][R30.64] ;  /* 0x0000000a1e3d7980 */ /* 0x000168000c101900 */
        /* <DEDUP_REMOVED lines=42> */
[----:B------:R1:W5:Y:S01]  /*20f0*/  LD.E R26, desc[UR10][R10.64] ;  /* 0x0000000a0a1a7980 */ /* 0x000362000c101900 */
[----:B------:R-:W-:-:S05]  /*2100*/  IADD.64 R4, R2, R4 ;  /* 0x0000000402047235 */ /* 0x000fca00078e0200 */
[----:B0-----:R-:W-:-:S05]  /*2110*/  LOP3.LUT R30, R5, UR9, RZ, 0xfc, !PT ;  /* 0x00000009051e7c12 */ /* 0x001fca000f8efcff */
[----:B------:R-:W-:Y:S01]  /*2120*/  ISETP.NE.U32.AND P0, PT, R30, RZ, PT ;  /* 0x000000ff1e00720c */ /* 0x000fe20003f05070 */
[----:B------:R-:W-:-:S12]  /*2130*/  BSSY.RECONVERGENT B0, `(.L_x_0) ;  /* 0x0000019000007945 */ /* 0x000fd80003800200 */
[----:B-1----:R-:W-:Y:S05]  /*2140*/  @P0 BRA `(.L_x_1) ;  /* 0x00000000004c0947 */ /* 0x002fea0003800000 */
[----:B------:R-:W-:Y:S02]  /*2150*/  UI2F.U32.RP UR4, UR8 ;  /* 0x000000080004725a */ /* 0x000fe40008209000 */
[----:B------:R-:W-:Y:S01]  /*2160*/  IADD3 R11, PT, PT, RZ, -UR8, RZ ;  /* 0x80000008ff0b7c10 */ /* 0x000fe2000fffe0ff */
[----:B------:R-:W-:Y:S01]  /*2170*/  HFMA2 R8, -RZ, RZ, 0, 0 ;  /* 0x00000000ff087431 */ /* 0x000fe200000001ff */
[----:B------:R-:W-:Y:S01]  /*2180*/  ISETP.NE.U32.AND P1, PT, RZ, UR8, PT ;  /* 0x00000008ff007c0c */ /* 0x000fe2000bf25070 */
[----:B------:R-:W-:-:S04]  /*2190*/  MOV R23, RZ ;  /* 0x000000ff00177202 */ /* 0x000fc80000000f00 */
[----:B------:R-:W0:Y:S02]  /*21a0*/  MUFU.RCP R5, UR4 ;  /* 0x0000000400057d08 */ /* 0x000e240008001000 */
[----:B0-----:R-:W-:-:S04]  /*21b0*/  IADD3 R5, PT, PT, R5, 0xffffffe, RZ ;  /* 0x0ffffffe05057810 */ /* 0x001fc80007ffe0ff */
[----:B------:R-:W0:Y:S02]  /*21c0*/  F2I.FTZ.U32.TRUNC.NTZ R9, R5 ;  /* 0x0000000500097305 */ /* 0x000e24000021f000 */
[----:B0-----:R-:W-:-:S04]  /*21d0*/  IMAD R11, R11, R9, RZ ;  /* 0x000000090b0b7224 */ /* 0x001fc800078e02ff */
[----:B------:R-:W-:-:S06]  /*21e0*/  IMAD.HI.U32 R9, R9, R11, R8 ;  /* 0x0000000b09097227 */ /* 0x000fcc00078e0008 */
[----:B------:R-:W-:-:S05]  /*21f0*/  IMAD.HI.U32 R9, R9, R4, RZ ;  /* 0x0000000409097227 */ /* 0x000fca00078e00ff */
[----:B------:R-:W-:-:S05]  /*2200*/  IADD3 R9, PT, PT, -R9, RZ, RZ ;  /* 0x000000ff09097210 */ /* 0x000fca0007ffe1ff */
[----:B------:R-:W-:-:S05]  /*2210*/  IMAD R22, R9, UR8, R4 ;  /* 0x0000000809167c24 */ /* 0x000fca000f8e0204 */
[----:B------:R-:W-:-:S13]  /*2220*/  ISETP.GE.U32.AND P0, PT, R22, UR8, PT ;  /* 0x0000000816007c0c */ /* 0x000fda000bf06070 */
[----:B------:R-:W-:-:S05]  /*2230*/  @P0 IADD3 R22, PT, PT, R22, -UR8, RZ ;  /* 0x8000000816160c10 */ /* 0x000fca000fffe0ff */
[----:B------:R-:W-:-:S13]  /*2240*/  ISETP.GE.U32.AND P0, PT, R22, UR8, PT ;  /* 0x0000000816007c0c */ /* 0x000fda000bf06070 */
[----:B------:R-:W-:Y:S02]  /*2250*/  @P0 IADD3 R22, PT, PT, R22, -UR8, RZ ;  /* 0x8000000816160c10 */ /* 0x000fe4000fffe0ff */
[----:B------:R-:W-:Y:S01]  /*2260*/  @!P1 LOP3.LUT R22, RZ, UR8, RZ, 0x33, !PT ;  /* 0x00000008ff169c12 */ /* 0x000fe2000f8e33ff */
[----:B------:R-:W-:Y:S06]  /*2270*/  BRA `(.L_x_2) ;  /* 0x0000000000107947 */ /* 0x000fec0003800000 */
.L_x_1:
[----:B------:R-:W-:-:S07]  /*2280*/  MOV R14, 0x22a0 ;  /* 0x000022a0000e7802 */ /* 0x000fce0000000f00 */
[----:B-----5:R-:W-:Y:S05]  /*2290*/  CALL.REL.NOINC `($__internal_0_$__cuda_sm20_rem_u64) ;  /* 0x0000040000847944 */ /* 0x020fea0003c00000 */
[----:B------:R-:W-:Y:S01]  /*22a0*/  MOV R22, R4 ;  /* 0x0000000400167202 */ /* 0x000fe20000000f00 */
[----:B------:R-:W-:-:S07]  /*22b0*/  MOV R23, R5 ;  /* 0x0000000500177202 */ /* 0x000fce0000000f00 */
.L_x_2:
[----:B------:R-:W-:Y:S05]  /*22c0*/  BSYNC.RECONVERGENT B0 ;  /* 0x0000000000007941 */ /* 0x000fea0003800200 */
.L_x_0:
[----:B------:R-:W2:Y:S01]  /*22d0*/  LDL.64 R36, [R1+0x100] ;  /* 0x0001000001247983 */ /* 0x000ea20000100a00 */
[----:B------:R-:W0:Y:S03]  /*22e0*/  LDC.64 R4, c[0x0][0x380] ;  /* 0x0000e000ff047b82 */ /* 0x000e260000000a00 */
[----:B------:R-:W3:Y:S04]  /*22f0*/  LDL R12, [R1+0x110] ;  /* 0x00011000010c7983 */ /* 0x000ee80000100800 */
[----:B------:R-:W4:Y:S04]  /*2300*/  LDL R14, [R1+0x114] ;  /* 0x00011400010e7983 */ /* 0x000f280000100800 */
[----:B------:R-:W3:Y:S04]  /*2310*/  LDL R79, [R1+0x118] ;  /* 0x00011800014f7983 */ /* 0x000ee80000100800 */
[----:B------:R-:W3:Y:S04]  /*2320*/  LDL R101, [R1+0x11c] ;  /* 0x00011c0001657983 */ /* 0x000ee80000100800 */
[----:B------:R-:W3:Y:S04]  /*2330*/  LDL.64 R8, [R1+0xa0] ;  /* 0x0000a00001087983 */ /* 0x000ee80000100a00 */
[----:B------:R-:W4:Y:S01]  /*2340*/  LDL.64 R10, [R1+0x100] ;  /* 0x00010000010a7983 */ /* 0x000f220000100a00 */
[----:B-----5:R-:W-:Y:S01]  /*2350*/  IADD3 R15, PT, PT, R110, R119, RZ ;  /* 0x000000776e0f7210 */ /* 0x020fe20007ffe0ff */
[----:B------:R-:W-:Y:S01]  /*2360*/  IMAD R113, R17, 0xc, RZ ;  /* 0x0000000c11717824 */ /* 0x000fe200078e02ff */
[----:B------:R-:W1:Y:S01]  /*2370*/  LDCU.64 UR4, c[0x0][0x488] ;  /* 0x00009100ff0477ac */ /* 0x000e620008000a00 */
[----:B0-----:R-:W4:Y:S02]  /*2380*/  LDG.E R13, desc[UR10][R4.64+0x4] ;  /* 0x0000040a040d7981 */ /* 0x001f24000c1e1900 */
[----:B------:R-:W-:-:S02]  /*2390*/  ISETP.GE.U32.AND P0, PT, R15, 0x7f000001, PT ;  /* 0x7f0000010f00780c */ /* 0x000fc40003f06070 */
[----:B------:R-:W-:Y:S11]  /*23a0*/  STL.64 [R1+0x1a8], R2 ;  /* 0x0001a80201007387 */ /* 0x000ff60000100a00 */
[----:B------:R-:W-:-:S04]  /*23b0*/  @P0 IADD3 R15, PT, PT, R15, -0x7f000001, RZ ;  /* 0x80ffffff0f0f0810 */ /* 0x000fc80007ffe0ff */
[----:B------:R-:W-:-:S05]  /*23c0*/  IADD3 R30, PT, PT, R146, R15, RZ ;  /* 0x0000000f921e7210 */ /* 0x000fca0007ffe0ff */
[----:B------:R-:W-:-:S13]  /*23d0*/  ISETP.GE.U32.AND P0, PT, R30, 0x7f000001, PT ;  /* 0x7f0000011e00780c */ /* 0x000fda0003f06070 */
[----:B------:R-:W-:-:S04]  /*23e0*/  @P0 IADD3 R30, PT, PT, R30, -0x7f000001, RZ ;  /* 0x80ffffff1e1e0810 */ /* 0x000fc80007ffe0ff */
[----:B------:R-:W-:-:S05]  /*23f0*/  IADD3 R123, PT, PT, R103, R30, RZ ;  /* 0x0000001e677b7210 */ /* 0x000fca0007ffe0ff */
[----:B------:R-:W-:-:S13]  /*2400*/  ISETP.GE.U32.AND P0, PT, R123, 0x7f000001, PT ;  /* 0x7f0000017b00780c */ /* 0x000fda0003f06070 */
[----:B------:R-:W-:Y:S02]  /*2410*/  @P0 IADD3 R123, PT, PT, R123, -0x7f000001, RZ ;  /* 0x80ffffff7b7b0810 */ /* 0x000fe40007ffe0ff */
[----:B------:R-:W-:Y:S02]  /*2420*/  LEA R170, P0, R22, R34, 0x2 ;  /* 0x0000002216aa7211 */ /* 0x000fe400078010ff */
[----:B------:R-:W-:Y:S02]  /*2430*/  IADD3 R123, PT, PT, R80, R123, RZ ;  /* 0x0000007b507b7210 */ /* 0x000fe40007ffe0ff */
[----:B------:R-:W-:-:S03]  /*2440*/  LEA.HI.X R171, R22, R35, R23, 0x2, P0 ;  /* 0x0000002316ab7211 */ /* 0x000fc600000f1417 */
[----:B------:R-:W-:Y:S01]  /*2450*/  ISETP.GE.U32.AND P0, PT, R123, 0x7f000001, PT ;  /* 0x7f0000017b00780c */ /* 0x000fe20003f06070 */
[----:B------:R-:W-:Y:S01]  /*2460*/  IMAD R115, R17, 0x14, RZ ;  /* 0x0000001411737824 */ /* 0x000fe200078e02ff */
[----:B------:R-:W4:Y:S04]  /*2470*/  LD.E R44, desc[UR10][R170.64] ;  /* 0x0000000aaa2c7980 */ /* 0x000f28000c101900 */
[----:B--2---:R-:W2:Y:S04]  /*2480*/  LD.E R111, desc[UR10][R36.64] ;  /* 0x0000000a246f7980 */ /* 0x004ea8000c101900 */
[----:B------:R-:W2:Y:S04]  /*2490*/  LD.E R109, desc[UR10][R36.64+0x4] ;  /* 0x0000040a246d7980 */ /* 0x000ea8000c101900 */
[----:B------:R-:W2:Y:S04]  /*24a0*/  LD.E R41, desc[UR10][R36.64+0x8] ;  /* 0x0000080a24297980 */ /* 0x000ea8000c101900 */
[----:B------:R-:W2:Y:S01]  /*24b0*/  LD.E R43, desc[UR10][R36.64+0xc] ;  /* 0x00000c0a242b7980 */ /* 0x000ea2000c101900 */
[----:B------:R-:W-:-:S04]  /*24c0*/  @P0 IADD3 R123, PT, PT, R123, -0x7f000001, RZ ;  /* 0x80ffffff7b7b0810 */ /* 0x000fc80007ffe0ff */
[----:B------:R-:W-:Y:S01]  /*24d0*/  IADD3 R22, PT, PT, R120, R123, RZ ;  /* 0x0000007b78167210 */ /* 0x000fe20007ffe0ff */
[C---:B------:R-:W-:Y:S01]  /*24e0*/  IMAD R129, R17.reuse, 0x18, RZ ;  /* 0x0000001811817824 */ /* 0x040fe200078e02ff */
[----:B---3--:R-:W3:Y:S03]  /*24f0*/  LD.E R202, desc[UR10][R8.64] ;  /* 0x0000000a08ca7980 */ /* 0x008ee6000c101900 */
[----:B------:R-:W-:Y:S01]  /*2500*/  ISETP.GE.U32.AND P0, PT, R22, 0x7f000001, PT ;  /* 0x7f0000011600780c */ /* 0x000fe20003f06070 */
[C---:B------:R-:W-:Y:S01]  /*2510*/  IMAD R131, R17.reuse, 0x1c, RZ ;  /* 0x0000001c11837824 */ /* 0x040fe200078e02ff */
[----:B------:R-:W3:Y:S01]  /*2520*/  LD.E R229, desc[UR10][R8.64+0x4] ;  /* 0x0000040a08e57980 */ /* 0x000ee2000c101900 */
[----:B----4-:R-:W-:Y:S01]  /*2530*/  ISETP.GE.U32.AND P1, PT, R160, R13, PT ;  /* 0x0000000da000720c */ /* 0x010fe20003f26070 */
[C---:B------:R-:W-:Y:S02]  /*2540*/  IMAD R133, R17.reuse, 0x24, RZ ;  /* 0x0000002411857824 */ /* 0x040fe400078e02ff */
[----:B------:R-:W4:Y:S01]  /*2550*/  LD.E R199, desc[UR10][R8.64+0x14] ;  /* 0x0000140a08c77980 */ /* 0x000f22000c101900 */
[----:B------:R-:W-:-:S02]  /*2560*/  IMAD R135, R17, 0x28, RZ ;  /* 0x0000002811877824 */ /* 0x000fc400078e02ff */
[C---:B------:R-:W-:Y:S01]  /*2570*/  IMAD R137, R17.reuse, 0x2c, RZ ;  /* 0x0000002c11897824 */ /* 0x040fe200078e02ff */
[----:B------:R-:W3:Y:S03]  /*2580*/  LD.E R233, desc[UR10][R8.64+0x18] ;  /* 0x0000180a08e97980 */ /* 0x000ee6000c101900 */
[----:B------:R-:W-:Y:S02]  /*2590*/  @P0 IADD3 R22, PT, PT, R22, -0x7f000001, RZ ;  /* 0x80ffffff16160810 */ /* 0x000fe40007ffe0ff */
[----:B------:R-:W-:Y:S01]  /*25a0*/  IADD3 R47, PT, PT, R160, -R13, RZ ;  /* 0x8000000da02f7210 */ /* 0x000fe20007ffe0ff */
[----:B------:R-:W-:Y:S01]  /*25b0*/  IMAD R139, R17, 0x30, RZ ;  /* 0x00000030118b7824 */ /* 0x000fe200078e02ff */
[----:B------:R-:W3:Y:S01]  /*25c0*/  LD.E R243, desc[UR10][R8.64+0x1c] ;  /* 0x00001c0a08f37980 */ /* 0x000ee2000c101900 */
[----:B------:R-:W-:Y:S02]  /*25d0*/  IADD3 R30, PT, PT, R173, R22, RZ ;  /* 0x00000016ad1e7210 */ /* 0x000fe40007ffe0ff */
[----:B------:R-:W-:-:S03]  /*25e0*/  @!P1 IADD3 R47, PT, PT, R47, 0x7f000001, RZ ;  /* 0x7f0000012f2f9810 */ /* 0x000fc60007ffe0ff */
[----:B------:R-:W-:Y:S02]  /*25f0*/  ISETP.GE.U32.AND P0, PT, R30, 0x7f000001, PT ;  /* 0x7f0000011e00780c */ /* 0x000fe40003f06070 */
[----:B------:R-:W-:-:S04]  /*2600*/  IMAD.WIDE.U32 R46, R160, R47, RZ ;  /* 0x0000002fa02e7225 */ /* 0x000fc800078e00ff */
[----:B------:R-:W-:-:S04]  /*2610*/  IMAD R97, R46, 0x7effffff, RZ ;  /* 0x7effffff2e617824 */ /* 0x000fc800078e02ff */
[----:B------:R-:W-:-:S03]  /*2620*/  IMAD.HI.U32 R46, R97, 0x7f000001, R46 ;  /* 0x7f000001612e7827 */ /* 0x000fc600078e002e */
[----:B------:R-:W-:-:S04]  /*2630*/  @P0 IADD3 R30, PT, PT, R30, -0x7f000001, RZ ;  /* 0x80ffffff1e1e0810 */ /* 0x000fc80007ffe0ff */
[----:B------:R-:W-:Y:S01]  /*2640*/  IADD3 R97, PT, PT, R107, R30, RZ ;  /* 0x0000001e6b617210 */ /* 0x000fe20007ffe0ff */
[----:B------:R-:W-:-:S04]  /*2650*/  ISETP.GE.U32.AND P1, PT, R46, 0x7f000001, PT ;  /* 0x7f0000012e00780c */ /* 0x000fc80003f26070 */
[----:B------:R-:W-:Y:S01]  /*2660*/  ISETP.GE.U32.AND P0, PT, R97, 0x7f000001, PT ;  /* 0x7f0000016100780c */ /* 0x000fe20003f06070 */
[----:B------:R-:W-:-:S07]  /*2670*/  IADD.64 R48, R48, R170 ;  /* 0x000000aa30307235 */ /* 0x000fce00078e0200 */
[----:B------:R0:W3:Y:S01]  /*2680*/  LD.E R48, desc[UR10][R48.64] ;  /* 0x0000000a30307980 */ /* 0x0000e2000c101900 */
[----:B------:R-:W-:-:S04]  /*2690*/  @P1 IADD3 R46, PT, PT, R46, -0x7f000001, RZ ;  /* 0x80ffffff2e2e1810 */ /* 0x000fc80007ffe0ff */
[----:B------:R-:W-:-:S05]  /*26a0*/  @P0 IADD3 R97, PT, PT, R97, -0x7f000001, RZ ;  /* 0x80ffffff61610810 */ /* 0x000fca0007ffe0ff */
[----:B------:R-:W-:-:S04]  /*26b0*/  IMAD.WIDE.U32 R46, R97, R46, RZ ;  /* 0x0000002e612e7225 */ /* 0x000fc800078e00ff */
[----:B0-----:R-:W-:-:S04]  /*26c0*/  IMAD R49, R46, 0x7effffff, RZ ;  /* 0x7effffff2e317824 */ /* 0x001fc800078e02ff */
[----:B------:R-:W-:-:S05]  /*26d0*/  IMAD.HI.U32 R126, R49, 0x7f000001, R46 ;  /* 0x7f000001317e7827 */ /* 0x000fca00078e002e */
[----:B------:R-:W-:Y:S01]  /*26e0*/  ISETP.GE.U32.AND P0, PT, R126, 0x7f000001, PT ;  /* 0x7f0000017e00780c */ /* 0x000fe20003f06070 */
[----:B------:R-:W-:Y:S01]  /*26f0*/  IMAD.WIDE.U32 R38, R16, 0xc, R170 ;  /* 0x0000000c10267825 */ /* 0x000fe200078e00aa */
[-C--:B------:R-:W-:Y:S02]  /*2700*/  IADD.64 R56, R56, R170.reuse ;  /* 0x000000aa38387235 */ /* 0x080fe400078e0200 */
[----:B------:R-:W-:-:S03]  /*2710*/  IADD.64 R50, R50, R170 ;  /* 0x000000aa32327235 */ /* 0x000fc600078e0200 */
[----:B------:R-:W-:Y:S01]  /*2720*/  IADD3 R39, PT, PT, R113, R39, RZ ;  /* 0x0000002771277210 */ /* 0x000fe20007ffe0ff */
[-C--:B------:R-:W-:Y:S02]  /*2730*/  IADD.64 R34, R18, R170.reuse ;  /* 0x000000aa12227235 */ /* 0x080fe400078e0200 */
[----:B------:R-:W-:Y:S01]  /*2740*/  IMAD R141, R17, 0x34, RZ ;  /* 0x00000034118d7824 */ /* 0x000fe200078e02ff */
[----:B------:R-:W-:-:S03]  /*2750*/  IADD.64 R52, R52, R170 ;  /* 0x000000aa34347235 */ /* 0x000fc600078e0200 */
[----:B------:R-:W-:Y:S01]  /*2760*/  @P0 IADD3 R126, PT, PT, R126, -0x7f000001, RZ ;  /* 0x80ffffff7e7e0810 */ /* 0x000fe20007ffe0ff */
[C---:B------:R-:W-:Y:S01]  /*2770*/  IMAD R145, R17.reuse, 0x38, RZ ;  /* 0x0000003811917824 */ /* 0x040fe200078e02ff */
[----:B------:R-:W3:Y:S01]  /*2780*/  LD.E R58, desc[UR10][R56.64] ;  /* 0x0000000a383a7980 */ /* 0x000ee2000c101900 */
[C---:B------:R-:W-:Y:S02]  /*2790*/  IMAD R149, R17.reuse, 0x3c, RZ ;  /* 0x0000003c11957824 */ /* 0x040fe400078e02ff */
[C---:B------:R-:W-:Y:S01]  /*27a0*/  IMAD R151, R17.reuse, 0x44, RZ ;  /* 0x0000004411977824 */ /* 0x040fe200078e02ff */
[----:B------:R0:W3:Y:S01]  /*27b0*/  LD.E R33, desc[UR10][R50.64] ;  /* 0x0000000a32217980 */ /* 0x0000e2000c101900 */
[C---:B------:R-:W-:Y:S02]  /*27c0*/  IMAD R153, R17.reuse, 0x48, RZ ;  /* 0x0000004811997824 */ /* 0x040fe400078e02ff */
[C---:B------:R-:W-:Y:S01]  /*27d0*/  IMAD R155, R17.reuse, 0x4c, RZ ;  /* 0x0000004c119b7824 */ /* 0x040fe200078e02ff */
[----:B------:R-:W3:Y:S01]  /*27e0*/  LD.E R35, desc[UR10][R34.64] ;  /* 0x0000000a22237980 */ /* 0x000ee2000c101900 */
[----:B------:R-:W-:-:S02]  /*27f0*/  IMAD R163, R17, 0x50, RZ ;  /* 0x0000005011a37824 */ /* 0x000fc400078e02ff */
[C---:B------:R-:W-:Y:S01]  /*2800*/  IMAD R167, R17.reuse, 0x54, RZ ;  /* 0x0000005411a77824 */ /* 0x040fe200078e02ff */
[----:B------:R0:W3:Y:S01]  /*2810*/  LD.E R57, desc[UR10][R38.64] ;  /* 0x0000000a26397980 */ /* 0x0000e2000c101900 */
[C---:B------:R-:W-:Y:S02]  /*2820*/  IMAD R177, R17.reuse, 0x58, RZ ;  /* 0x0000005811b17824 */ /* 0x040fe400078e02ff */
[----:B------:R-:W-:Y:S01]  /*2830*/  IMAD R191, R17, 0x5c, RZ ;  /* 0x0000005c11bf7824 */ /* 0x000fe200078e02ff */
[----:B------:R-:W3:Y:S01]  /*2840*/  LD.E R55, desc[UR10][R52.64] ;  /* 0x0000000a34377980 */ /* 0x000ee2000c101900 */
        /* <DEDUP_REMOVED lines=17> */
[----:B------:R-:W-:Y:S02]  /*2960*/  IADD3 R143, PT, PT, R149, R143, RZ ;  /* 0x0000008f958f7210 */ /* 0x000fe40007ffe0ff */
[----:B------:R-:W-:Y:S02]  /*2970*/  IADD3 R125, PT, PT, R151, R125, RZ ;  /* 0x0000007d977d7210 */ /* 0x000fe40007ffe0ff */
[----:B------:R-:W-:Y:S02]  /*2980*/  IADD3 R89, PT, PT, R153, R89, RZ ;  /* 0x0000005999597210 */ /* 0x000fe40007ffe0ff */
[----:B------:R-:W-:Y:S02]  /*2990*/  IADD3 R87, PT, PT, R155, R87, RZ ;  /* 0x000000579b577210 */ /* 0x000fe40007ffe0ff */
[----:B------:R-:W-:Y:S02]  /*29a0*/  IADD3 R185, PT, PT, R129, R185, RZ ;  /* 0x000000b981b97210 */ /* 0x000fe40007ffe0ff */
[----:B------:R-:W-:-:S02]  /*29b0*/  IADD3 R37, PT, PT, R139, R37, RZ ;  /* 0x000000258b257210 */ /* 0x000fc40007ffe0ff */
        /* <DEDUP_REMOVED lines=10> */
[----:B------:R-:W-:Y:S01]  /*2a60*/  IADD3 R17, PT, PT, R191, R17, RZ ;  /* 0x00000011bf117210 */ /* 0x000fe20007ffe0ff */
[----:B------:R-:W3:Y:S04]  /*2a70*/  LD.E R54, desc[UR10][R184.64] ;  /* 0x0000000ab8367980 */ /* 0x000ee8000c101900 */
[----:B------:R-:W3:Y:S04]  /*2a80*/  LD.E R56, desc[UR10][R188.64] ;  /* 0x0000000abc387980 */ /* 0x000ee8000c101900 */
[----:B------:R-:W3:Y:S04]  /*2a90*/  LD.E R53, desc[UR10][R182.64] ;  /* 0x0000000ab6357980 */ /* 0x000ee8000c101900 */
[----:B------:R-:W3:Y:S04]  /*2aa0*/  LD.E R52, desc[UR10][R180.64] ;  /* 0x0000000ab4347980 */ /* 0x000ee8000c101900 */
[----:B------:R-:W3:Y:S04]  /*2ab0*/  LD.E R30, desc[UR10][R178.64] ;  /* 0x0000000ab21e7980 */ /* 0x000ee8000c101900 */
[----:B------:R-:W3:Y:S04]  /*2ac0*/  LD.E R34, desc[UR10][R174.64] ;  /* 0x0000000aae227980 */ /* 0x000ee8000c101900 */
[----:B------:R-:W3:Y:S04]  /*2ad0*/  LD.E R185, desc[UR10][R8.64+0x8] ;  /* 0x0000080a08b97980 */ /* 0x000ee8000c101900 */
[----:B------:R-:W4:Y:S01]  /*2ae0*/  LD.E R115, desc[UR10][R8.64+0x10] ;  /* 0x0000100a08737980 */ /* 0x000f22000c101900 */
[----:B--2---:R-:W-:-:S04]  /*2af0*/  IMAD.WIDE.U32 R170, R111, R126, RZ ;  /* 0x0000007e6faa7225 */ /* 0x004fc800078e00ff */
[----:B0-----:R-:W-:-:S04]  /*2b00*/  IMAD.WIDE.U32 R50, R109, R126, RZ ;  /* 0x0000007e6d327225 */ /* 0x001fc800078e00ff */
[----:B------:R-:W-:-:S04]  /*2b10*/  IMAD.WIDE.U32 R46, R41, R126, RZ ;  /* 0x0000007e292e7225 */ /* 0x000fc800078e00ff */
[----:B------:R-:W-:-:S04]  /*2b20*/  IMAD.WIDE.U32 R38, R43, R126, RZ ;  /* 0x0000007e2b267225 */ /* 0x000fc800078e00ff */
[----:B------:R-:W-:Y:S02]  /*2b30*/  IMAD R41, R170, 0x7effffff, RZ ;  /* 0x7effffffaa297824 */ /* 0x000fe400078e02ff */
[----:B------:R-:W-:Y:S02]  /*2b40*/  IMAD R43, R50, 0x7effffff, RZ ;  /* 0x7effffff322b7824 */ /* 0x000fe400078e02ff */
[----:B------:R-:W-:Y:S02]  /*2b50*/  IMAD R49, R46, 0x7effffff, RZ ;  /* 0x7effffff2e317824 */ /* 0x000fe400078e02ff */
[----:B------:R-:W-:Y:S02]  /*2b60*/  IMAD R109, R38, 0x7effffff, RZ ;  /* 0x7effffff266d7824 */ /* 0x000fe400078e02ff */
[----:B------:R-:W-:Y:S02]  /*2b70*/  IMAD.HI.U32 R171, R41, 0x7f000001, R170 ;  /* 0x7f00000129ab7827 */ /* 0x000fe400078e00aa */
[----:B------:R-:W2:Y:S02]  /*2b80*/  LD.E R41, desc[UR10][R168.64] ;  /* 0x0000000aa8297980 */ /* 0x000ea4000c101900 */
[----:B------:R-:W-:-:S04]  /*2b90*/  IMAD.HI.U32 R111, R43, 0x7f000001, R50 ;  /* 0x7f0000012b6f7827 */ /* 0x000fc800078e0032 */
[----:B------:R-:W-:-:S04]  /*2ba0*/  IMAD.HI.U32 R126, R49, 0x7f000001, R46 ;  /* 0x7f000001317e7827 */ /* 0x000fc800078e002e */
[----:B------:R-:W-:Y:S01]  /*2bb0*/  IMAD.HI.U32 R170, R109, 0x7f000001, R38 ;  /* 0x7f0000016daa7827 */ /* 0x000fe200078e0026 */
[----:B------:R-:W-:Y:S01]  /*2bc0*/  ISETP.GE.U32.AND P0, PT, R171, 0x7f000001, PT ;  /* 0x7f000001ab00780c */ /* 0x000fe20003f06070 */
[----:B------:R-:W-:Y:S01]  /*2bd0*/  ISETP.GE.U32.AND P1, PT, R111, 0x7f000001, PT ;  /* 0x7f0000016f00780c */ /* 0x000fe20003f26070 */
[----:B------:R-:W-:Y:S01]  /*2be0*/  ISETP.GE.U32.AND P2, PT, R126, 0x7f000001, PT ;  /* 0x7f0000017e00780c */ /* 0x000fe20003f46070 */
[----:B------:R-:W2:Y:S01]  /*2bf0*/  LD.E R50, desc[UR10][R142.64] ;  /* 0x0000000a8e327980 */ /* 0x000ea2000c101900 */
[----:B------:R-:W-:-:S03]  /*2c00*/  ISETP.GE.U32.AND P3, PT, R170, 0x7f000001, PT ;  /* 0x7f000001aa00780c */ /* 0x000fc60003f66070 */
[----:B------:R0:W2:Y:S04]  /*2c10*/  LD.E R49, desc[UR10][R124.64] ;  /* 0x0000000a7c317980 */ /* 0x0000a8000c101900 */
[----:B------:R0:W2:Y:S02]  /*2c20*/  LD.E R47, desc[UR10][R88.64] ;  /* 0x0000000a582f7980 */ /* 0x0000a4000c101900 */
[----:B------:R-:W-:Y:S02]  /*2c30*/  @P0 IADD3 R171, PT, PT, R171, -0x7f000001, RZ ;  /* 0x80ffffffabab0810 */ /* 0x000fe40007ffe0ff */
[----:B------:R-:W-:Y:S02]  /*2c40*/  @P1 IADD3 R111, PT, PT, R111, -0x7f000001, RZ ;  /* 0x80ffffff6f6f1810 */ /* 0x000fe40007ffe0ff */
[----:B------:R-:W-:Y:S01]  /*2c50*/  @P2 IADD3 R126, PT, PT, R126, -0x7f000001, RZ ;  /* 0x80ffffff7e7e2810 */ /* 0x000fe20007ffe0ff */
[----:B------:R1:W2:Y:S01]  /*2c60*/  LD.E R46, desc[UR10][R86.64] ;  /* 0x0000000a562e7980 */ /* 0x0002a2000c101900 */
[----:B------:R-:W-:-:S02]  /*2c70*/  @P3 IADD3 R170, PT, PT, R170, -0x7f000001, RZ ;  /* 0x80ffffffaaaa3810 */ /* 0x000fc40007ffe0ff */
[----:B0-----:R-:W-:Y:S01]  /*2c80*/  IADD3 R124, PT, PT, R171, R12, RZ ;  /* 0x0000000cab7c7210 */ /* 0x001fe20007ffe0ff */
[----:B------:R-:W2:Y:S01]  /*2c90*/  LD.E R43, desc[UR10][R36.64] ;  /* 0x0000000a242b7980 */ /* 0x000ea2000c101900 */
[----:B------:R-:W-:Y:S02]  /*2ca0*/  IADD3 R88, PT, PT, R111, R14, RZ ;  /* 0x0000000e6f587210 */ /* 0x000fe40007ffe0ff */
[----:B------:R-:W-:Y:S01]  /*2cb0*/  IADD3 R142, PT, PT, R170, R101, RZ ;  /* 0x00000065aa8e7210 */ /* 0x000fe20007ffe0ff */
[----:B------:R-:W2:Y:S01]  /*2cc0*/  LD.E R51, desc[UR10][R164.64] ;  /* 0x0000000aa4337980 */ /* 0x000ea2000c101900 */
[----:B-1----:R-:W-:Y:S01]  /*2cd0*/  IADD3 R86, PT, PT, R126, R79, RZ ;  /* 0x0000004f7e567210 */ /* 0x002fe20007ffe0ff */
[----:B------:R-:W-:Y:S01]  /*2ce0*/  ISETP.GE.U32.AND P0, PT, R124, 0x7f000001, PT ;  /* 0x7f0000017c00780c */ /* 0x000fe20003f06070 */
[----:B------:R-:W-:Y:S01]  /*2cf0*/  ISETP.GE.U32.AND P1, PT, R88, 0x7f000001, PT ;  /* 0x7f0000015800780c */ /* 0x000fe20003f26070 */
[----:B------:R-:W-:Y:S01]  /*2d00*/  ISETP.GE.U32.AND P3, PT, R142, 0x7f000001, PT ;  /* 0x7f0000018e00780c */ /* 0x000fe20003f66070 */
[----:B------:R-:W2:Y:S01]  /*2d10*/  LD.E R38, desc[UR10][R84.64] ;  /* 0x0000000a54267980 */ /* 0x000ea2000c101900 */
[----:B------:R-:W-:-:S03]  /*2d20*/  ISETP.GE.U32.AND P2, PT, R86, 0x7f000001, PT ;  /* 0x7f0000015600780c */ /* 0x000fc60003f46070 */
[----:B------:R-:W2:Y:S04]  /*2d30*/  LD.E R39, desc[UR10][R22.64] ;  /* 0x0000000a16277980 */ /* 0x000ea8000c101900 */
[----:B------:R-:W2:Y:S04]  /*2d40*/  LD.E R36, desc[UR10][R18.64] ;  /* 0x0000000a12247980 */ /* 0x000ea8000c101900 */
[----:B------:R-:W2:Y:S04]  /*2d50*/  LD.E R37, desc[UR10][R16.64] ;  /* 0x0000000a10257980 */ /* 0x000ea8000c101900 */
[----:B------:R0:W2:Y:S04]  /*2d60*/  LD.E R126, desc[UR10][R8.64+0xc] ;  /* 0x00000c0a087e7980 */ /* 0x0000a8000c101900 */
[----:B------:R1:W-:Y:S04]  /*2d70*/  STL [R1+0x110], R124 ;  /* 0x0001107c01007387 */ /* 0x0003e80000100800 */
[----:B------:R0:W-:Y:S04]  /*2d80*/  STL [R1+0x114], R88 ;  /* 0x0001145801007387 */ /* 0x0001e80000100800 */
[----:B------:R0:W-:Y:S01]  /*2d90*/  STL [R1+0x118], R86 ;  /* 0x0001185601007387 */ /* 0x0001e20000100800 */
[----:B-1----:R-:W-:-:S03]  /*2da0*/  @P0 IADD3 R124, PT, PT, R124, -0x7f000001, RZ ;  /* 0x80ffffff7c7c0810 */ /* 0x002fc60007ffe0ff */
[----:B------:R1:W-:Y:S01]  /*2db0*/  STL [R1+0x11c], R142 ;  /* 0x00011c8e01007387 */ /* 0x0003e20000100800 */
[----:B0-----:R-:W-:-:S03]  /*2dc0*/  @P1 IADD3 R88, PT, PT, R88, -0x7f000001, RZ ;  /* 0x80ffffff58581810 */ /* 0x001fc60007ffe0ff */
[----:B------:R-:W2:Y:S01]  /*2dd0*/  LDL.64 R84, [R1+0x100] ;  /* 0x0001000001547983 */ /* 0x000ea20000100a00 */
[----:B------:R-:W-:Y:S02]  /*2de0*/  @P2 IADD3 R86, PT, PT, R86, -0x7f000001, RZ ;  /* 0x80ffffff56562810 */ /* 0x000fe40007ffe0ff */
[----:B-1----:R-:W-:Y:S01]  /*2df0*/  @P3 IADD3 R142, PT, PT, R142, -0x7f000001, RZ ;  /* 0x80ffffff8e8e3810 */ /* 0x002fe20007ffe0ff */
[----:B------:R-:W-:Y:S04]  /*2e00*/  STL [R1+0x110], R124 ;  /* 0x0001107c01007387 */ /* 0x000fe80000100800 */
[----:B------:R-:W-:Y:S04]  /*2e10*/  STL [R1+0x114], R88 ;  /* 0x0001145801007387 */ /* 0x000fe80000100800 */
[----:B------:R-:W-:Y:S04]  /*2e20*/  STL [R1+0x118], R86 ;  /* 0x0001185601007387 */ /* 0x000fe80000100800 */
[----:B------:R0:W-:Y:S04]  /*2e30*/  STL [R1+0x11c], R142 ;  /* 0x00011c8e01007387 */ /* 0x0001e80000100800 */
[----:B------:R-:W2:Y:S04]  /*2e40*/  LD.E R18, desc[UR10][R10.64+0x10] ;  /* 0x0000100a0a127980 */ /* 0x000ea8000c101900 */
[----:B------:R-:W3:Y:S04]  /*2e50*/  LD.E R16, desc[UR10][R10.64+0x14] ;  /* 0x0000140a0a107980 */ /* 0x000ee8000c101900 */
[----:B------:R-:W4:Y:S04]  /*2e60*/  LD.E R12, desc[UR10][R10.64+0x18] ;  /* 0x0000180a0a0c7980 */ /* 0x000f28000c101900 */
[----:B------:R1:W4:Y:S04]  /*2e70*/  LD.E R14, desc[UR10][R10.64+0x1c] ;  /* 0x00001c0a0a0e7980 */ /* 0x000328000c101900 */
[----:B------:R-:W4:Y:S04]  /*2e80*/  LDL R22, [R1+0x110] ;  /* 0x0001100001167983 */ /* 0x000f280000100800 */
[----:B------:R-:W4:Y:S04]  /*2e90*/  LDL R79, [R1+0x114] ;  /* 0x00011400014f7983 */ /* 0x000f280000100800 */
[----:B------:R-:W4:Y:S04]  /*2ea0*/  LDL R23, [R1+0x118] ;  /* 0x0001180001177983 */ /* 0x000f280000100800 */
[----:B------:R-:W4:Y:S01]  /*2eb0*/  LDL R87, [R1+0x11c] ;  /* 0x00011c0001577983 */ /* 0x000f220000100800 */
[CC--:B------:R-:W-:Y:S01]  /*2ec0*/  ISETP.GE.U32.AND P0, PT, R158.reuse, R13.reuse, PT ;  /* 0x0000000d9e00720c */ /* 0x0c0fe20003f06070 */
[----:B------:R-:W-:-:S02]  /*2ed0*/  IADD3 R9, PT, PT, R158, -R13, RZ ;  /* 0x8000000d9e097210 */ /* 0x000fc40007ffe0ff */
[----:B0-----:R-:W4:Y:S10]  /*2ee0*/  LDG.E R142, desc[UR10][R4.64+0x10] ;  /* 0x0000100a048e7981 */ /* 0x001f34000c1e1900 */
[----:B------:R-:W-:-:S05]  /*2ef0*/  @!P0 IADD3 R9, PT, PT, R9, 0x7f000001, RZ ;  /* 0x7f00000109098810 */ /* 0x000fca0007ffe0ff */
[----:B------:R-:W-:-:S04]  /*2f00*/  IMAD.WIDE.U32 R8, R158, R9, RZ ;  /* 0x000000099e087225 */ /* 0x000fc800078e00ff */
[----:B------:R-:W-:-:S04]  /*2f10*/  IMAD R17, R8, 0x7effffff, RZ ;  /* 0x7effffff08117824 */ /* 0x000fc800078e02ff */
[----:B------:R-:W-:-:S05]  /*2f20*/  IMAD.HI.U32 R8, R17, 0x7f000001, R8 ;  /* 0x7f00000111087827 */ /* 0x000fca00078e0008 */
[----:B------:R-:W-:-:S13]  /*2f30*/  ISETP.GE.U32.AND P0, PT, R8, 0x7f000001, PT ;  /* 0x7f0000010800780c */ /* 0x000fda0003f06070 */
[----:B------:R-:W-:-:S05]  /*2f40*/  @P0 IADD3 R8, PT, PT, R8, -0x7f000001, RZ ;  /* 0x80ffffff08080810 */ /* 0x000fca0007ffe0ff */
[----:B------:R-:W-:-:S04]  /*2f50*/  IMAD.WIDE.U32 R8, R97, R8, RZ ;  /* 0x0000000861087225 */ /* 0x000fc800078e00ff */
[----:B-1----:R-:W-:-:S04]  /*2f60*/  IMAD R11, R8, 0x7effffff, RZ ;  /* 0x7effffff080b7824 */ /* 0x002fc800078e02ff */
[----:B------:R-:W-:-:S05]  /*2f70*/  IMAD.HI.U32 R9, R11, 0x7f000001, R8 ;  /* 0x7f0000010b097827 */ /* 0x000fca00078e0008 */
[----:B------:R-:W-:-:S13]  /*2f80*/  ISETP.GE.U32.AND P0, PT, R9, 0x7f000001, PT ;  /* 0x7f0000010900780c */ /* 0x000fda0003f06070 */
[----:B------:R-:W-:-:S05]  /*2f90*/  @P0 IADD3 R9, PT, PT, R9, -0x7f000001, RZ ;  /* 0x80ffffff09090810 */ /* 0x000fca0007ffe0ff */
[----:B--2---:R-:W-:-:S04]  /*2fa0*/  IMAD.WIDE.U32 R18, R18, R9, RZ ;  /* 0x0000000912127225 */ /* 0x004fc800078e00ff */
[----:B---3--:R-:W-:-:S04]  /*2fb0*/  IMAD.WIDE.U32 R16, R16, R9, RZ ;  /* 0x0000000910107225 */ /* 0x008fc800078e00ff */
[----:B----4-:R-:W-:-:S04]  /*2fc0*/  IMAD.WIDE.U32 R10, R12, R9, RZ ;  /* 0x000000090c0a7225 */ /* 0x010fc800078e00ff */
[----:B------:R-:W-:-:S04]  /*2fd0*/  IMAD.WIDE.U32 R8, R14, R9, RZ ;  /* 0x000000090e087225 */ /* 0x000fc800078e00ff */
[----:B------:R-:W-:Y:S02]  /*2fe0*/  IMAD R89, R18, 0x7effffff, RZ ;  /* 0x7effffff12597824 */ /* 0x000fe400078e02ff */
[----:B------:R-:W-:Y:S02]  /*2ff0*/  IMAD R101, R16, 0x7effffff, RZ ;  /* 0x7effffff10657824 */ /* 0x000fe400078e02ff */
[----:B------:R-:W-:Y:S02]  /*3000*/  IMAD R109, R10, 0x7effffff, RZ ;  /* 0x7effffff0a6d7824 */ /* 0x000fe400078e02ff */
[----:B------:R-:W-:Y:S02]  /*3010*/  IMAD R111, R8, 0x7effffff, RZ ;  /* 0x7effffff086f7824 */ /* 0x000fe400078e02ff */
[----:B------:R-:W-:-:S04]  /*3020*/  IMAD.HI.U32 R19, R89, 0x7f000001, R18 ;  /* 0x7f00000159137827 */ /* 0x000fc800078e0012 */
[----:B------:R-:W-:-:S04]  /*3030*/  IMAD.HI.U32 R16, R101, 0x7f000001, R16 ;  /* 0x7f00000165107827 */ /* 0x000fc800078e0010 */
[----:B------:R-:W-:-:S04]  /*3040*/  IMAD.HI.U32 R10, R109, 0x7f000001, R10 ;  /* 0x7f0000016d0a7827 */ /* 0x000fc800078e000a */
[----:B------:R-:W-:Y:S01]  /*3050*/  IMAD.HI.U32 R88, R111, 0x7f000001, R8 ;  /* 0x7f0000016f587827 */ /* 0x000fe200078e0008 */
[----:B------:R-:W-:Y:S01]  /*3060*/  ISETP.GE.U32.AND P0, PT, R19, 0x7f000001, PT ;  /* 0x7f0000011300780c */ /* 0x000fe20003f06070 */
[----:B------:R-:W-:Y:S01]  /*3070*/  ISETP.GE.U32.AND P1, PT, R16, 0x7f000001, PT ;  /* 0x7f0000011000780c */ /* 0x000fe20003f26070 */
[----:B------:R-:W-:Y:S02]  /*3080*/  ISETP.GE.U32.AND P2, PT, R10, 0x7f000001, PT ;  /* 0x7f0000010a00780c */ /* 0x000fe40003f46070 */
[----:B------:R-:W-:-:S09]  /*3090*/  ISETP.GE.U32.AND P3, PT, R88, 0x7f000001, PT ;  /* 0x7f0000015800780c */ /* 0x000fd20003f66070 */
[----:B------:R-:W-:Y:S02]  /*30a0*/  @P0 IADD3 R19, PT, PT, R19, -0x7f000001, RZ ;  /* 0x80ffffff13130810 */ /* 0x000fe40007ffe0ff */
[----:B------:R-:W-:Y:S02]  /*30b0*/  @P1 IADD3 R16, PT, PT, R16, -0x7f000001, RZ ;  /* 0x80ffffff10101810 */ /* 0x000fe40007ffe0ff */
[----:B------:R-:W-:Y:S02]  /*30c0*/  @P2 IADD3 R10, PT, PT, R10, -0x7f000001, RZ ;  /* 0x80ffffff0a0a2810 */ /* 0x000fe40007ffe0ff */
[----:B------:R-:W-:Y:S02]  /*30d0*/  @P3 IADD3 R88, PT, PT, R88, -0x7f000001, RZ ;  /* 0x80ffffff58583810 */ /* 0x000fe40007ffe0ff */
[----:B------:R-:W-:Y:S02]  /*30e0*/  IADD3 R22, PT, PT, R19, R22, RZ ;  /* 0x0000001613167210 */ /* 0x000fe40007ffe0ff */
[----:B------:R-:W-:-:S02]  /*30f0*/  IADD3 R8, PT, PT, R16, R79, RZ ;  /* 0x0000004f10087210 */ /* 0x000fc40007ffe0ff */
[----:B------:R-:W-:Y:S02]  /*3100*/  IADD3 R86, PT, PT, R10, R23, RZ ;  /* 0x000000170a567210 */ /* 0x000fe40007ffe0ff */
[----:B------:R-:W-:Y:S01]  /*3110*/  IADD3 R88, PT, PT, R88, R87, RZ ;  /* 0x0000005758587210 */ /* 0x000fe20007ffe0ff */
[----:B------:R-:W-:Y:S01]  /*3120*/  ISETP.GE.U32.AND P0, PT, R22, 0x7f000001, PT ;  /* 0x7f0000011600780c */ /* 0x000fe20003f06070 */
[----:B------:R-:W-:Y:S01]  /*3130*/  ISETP.GE.U32.AND P1, PT, R8, 0x7f000001, PT ;  /* 0x7f0000010800780c */ /* 0x000fe20003f26070 */
[----:B------:R-:W-:Y:S02]  /*3140*/  ISETP.GE.U32.AND P2, PT, R86, 0x7f000001, PT ;  /* 0x7f0000015600780c */ /* 0x000fe40003f46070 */
[----:B------:R-:W-:Y:S01]  /*3150*/  ISETP.GE.U32.AND P3, PT, R88, 0x7f000001, PT ;  /* 0x7f0000015800780c */ /* 0x000fe20003f66070 */
[----:B------:R0:W-:Y:S04]  /*3160*/  STL [R1+0x110], R22 ;  /* 0x0001101601007387 */ /* 0x0001e80000100800 */
[----:B------:R1:W-:Y:S04]  /*3170*/  STL [R1+0x114], R8 ;  /* 0x0001140801007387 */ /* 0x0003e80000100800 */
[----:B------:R2:W-:Y:S01]  /*3180*/  STL [R1+0x118], R86 ;  /* 0x0001185601007387 */ /* 0x0005e20000100800 */
[----:B0-----:R-:W-:-:S03]  /*3190*/  @P0 IADD3 R22, PT, PT, R22, -0x7f000001, RZ ;  /* 0x80ffffff16160810 */ /* 0x001fc60007ffe0ff */
[----:B------:R0:W-:Y:S01]  /*31a0*/  STL [R1+0x11c], R88 ;  /* 0x00011c5801007387 */ /* 0x0001e20000100800 */
[----:B-1----:R-:W-:Y:S02]  /*31b0*/  @P1 IADD3 R8, PT, PT, R8, -0x7f000001, RZ ;  /* 0x80ffffff08081810 */ /* 0x002fe40007ffe0ff */
[----:B--2---:R-:W-:Y:S02]  /*31c0*/  @P2 IADD3 R86, PT, PT, R86, -0x7f000001, RZ ;  /* 0x80ffffff56562810 */ /* 0x004fe40007ffe0ff */
[----:B0-----:R-:W-:Y:S01]  /*31d0*/  @P3 IADD3 R88, PT, PT, R88, -0x7f000001, RZ ;  /* 0x80ffffff58583810 */ /* 0x001fe20007ffe0ff */
[----:B------:R0:W-:Y:S04]  /*31e0*/  STL [R1+0x110], R22 ;  /* 0x0001101601007387 */ /* 0x0001e80000100800 */
[----:B------:R1:W-:Y:S04]  /*31f0*/  STL [R1+0x114], R8 ;  /* 0x0001140801007387 */ /* 0x0003e80000100800 */
[----:B------:R-:W-:Y:S04]  /*3200*/  STL [R1+0x118], R86 ;  /* 0x0001185601007387 */ /* 0x000fe80000100800 */
[----:B------:R2:W-:Y:S04]  /*3210*/  STL [R1+0x11c], R88 ;  /* 0x00011c5801007387 */ /* 0x0005e80000100800 */
[----:B------:R-:W3:Y:S04]  /*3220*/  LD.E R18, desc[UR10][R84.64+0x20] ;  /* 0x0000200a54127980 */ /* 0x000ee8000c101900 */
[----:B------:R-:W4:Y:S04]  /*3230*/  LD.E R16, desc[UR10][R84.64+0x24] ;  /* 0x0000240a54107980 */ /* 0x000f28000c101900 */
[----:B------:R-:W2:Y:S04]  /*3240*/  LD.E R10, desc[UR10][R84.64+0x28] ;  /* 0x0000280a540a7980 */ /* 0x000ea8000c101900 */
[----:B------:R-:W2:Y:S04]  /*3250*/  LD.E R12, desc[UR10][R84.64+0x2c] ;  /* 0x00002c0a540c7980 */ /* 0x000ea8000c101900 */
[----:B------:R-:W2:Y:S04]  /*3260*/  LDL R14, [R1+0x110] ;  /* 0x00011000010e7983 */ /* 0x000ea80000100800 */
[----:B------:R-:W2:Y:S04]  /*3270*/  LDL R87, [R1+0x114] ;  /* 0x0001140001577983 */ /* 0x000ea80000100800 */
[----:B------:R-:W2:Y:S04]  /*3280*/  LDL R79, [R1+0x118] ;  /* 0x00011800014f7983 */ /* 0x000ea80000100800 */
[----:B------:R-:W2:Y:S04]  /*3290*/  LDL R89, [R1+0x11c] ;  /* 0x00011c0001597983 */ /* 0x000ea80000100800 */
[----:B0-----:R-:W2:Y:S01]  /*32a0*/  LDL.64 R22, [R1+0x100] ;  /* 0x0001000001167983 */ /* 0x001ea20000100a00 */
[CC--:B------:R-:W-:Y:S01]  /*32b0*/  ISETP.GE.U32.AND P0, PT, R156.reuse, R13.reuse, PT ;  /* 0x0000000d9c00720c */ /* 0x0c0fe20003f06070 */
[----:B------:R-:W-:-:S12]  /*32c0*/  IADD3 R9, PT, PT, R156, -R13, RZ ;  /* 0x8000000d9c097210 */ /* 0x000fd80007ffe0ff */
[----:B------:R-:W-:-:S05]  /*32d0*/  @!P0 IADD3 R9, PT, PT, R9, 0x7f000001, RZ ;  /* 0x7f00000109098810 */ /* 0x000fca0007ffe0ff */
[----:B-1----:R-:W-:-:S04]  /*32e0*/  IMAD.WIDE.U32 R8, R156, R9, RZ ;  /* 0x000000099c087225 */ /* 0x002fc800078e00ff */
[----:B------:R-:W-:-:S04]  /*32f0*/  IMAD R11, R8, 0x7effffff, RZ ;  /* 0x7effffff080b7824 */ /* 0x000fc800078e02ff */
[----:B------:R-:W-:-:S05]  /*3300*/  IMAD.HI.U32 R8, R11, 0x7f000001, R8 ;  /* 0x7f0000010b087827 */ /* 0x000fca00078e0008 */
[----:B------:R-:W-:-:S13]  /*3310*/  ISETP.GE.U32.AND P0, PT, R8, 0x7f000001, PT ;  /* 0x7f0000010800780c */ /* 0x000fda0003f06070 */
[----:B------:R-:W-:-:S05]  /*3320*/  @P0 IADD3 R8, PT, PT, R8, -0x7f000001, RZ ;  /* 0x80ffffff08080810 */ /* 0x000fca0007ffe0ff */
[----:B------:R-:W-:-:S04]  /*3330*/  IMAD.WIDE.U32 R8, R97, R8, RZ ;  /* 0x0000000861087225 */ /* 0x000fc800078e00ff */
[----:B------:R-:W-:-:S04]  /*3340*/  IMAD R11, R8, 0x7effffff, RZ ;  /* 0x7effffff080b7824 */ /* 0x000fc800078e02ff */
[----:B------:R-:W-:-:S05]  /*3350*/  IMAD.HI.U32 R9, R11, 0x7f000001, R8 ;  /* 0x7f0000010b097827 */ /* 0x000fca00078e0008 */
[----:B------:R-:W-:-:S13]  /*3360*/  ISETP.GE.U32.AND P0, PT, R9, 0x7f000001, PT ;  /* 0x7f0000010900780c */ /* 0x000fda0003f06070 */
[----:B------:R-:W-:-:S05]  /*3370*/  @P0 IADD3 R9, PT, PT, R9, -0x7f000001, RZ ;  /* 0x80ffffff09090810 */ /* 0x000fca0007ffe0ff */
[----:B---3--:R-:W-:-:S04]  /*3380*/  IMAD.WIDE.U32 R18, R18, R9, RZ ;  /* 0x0000000912127225 */ /* 0x008fc800078e00ff */
[----:B----4-:R-:W-:-:S04]  /*3390*/  IMAD.WIDE.U32 R16, R16, R9, RZ ;  /* 0x0000000910107225 */ /* 0x010fc800078e00ff */
[----:B--2---:R-:W-:-:S04]  /*33a0*/  IMAD.WIDE.U32 R10, R10, R9, RZ ;  /* 0x000000090a0a7225 */ /* 0x004fc800078e00ff */
        /* <DEDUP_REMOVED lines=33> */
[----:B------:R-:W-:Y:S04]  /*35c0*/  STL [R1+0x110], R8 ;  /* 0x0001100801007387 */ /* 0x000fe80000100800 */
[----:B------:R0:W-:Y:S04]  /*35d0*/  STL [R1+0x114], R84 ;  /* 0x0001145401007387 */ /* 0x0001e80000100800 */
[----:B------:R-:W-:Y:S04]  /*35e0*/  STL [R1+0x118], R86 ;  /* 0x0001185601007387 */ /* 0x000fe80000100800 */
[----:B------:R1:W-:Y:S04]  /*35f0*/  STL [R1+0x11c], R88 ;  /* 0x00011c5801007387 */ /* 0x0003e80000100800 */
[----:B------:R-:W2:Y:S04]  /*3600*/  LD.E R18, desc[UR10][R22.64+0x30] ;  /* 0x0000300a16127980 */ /* 0x000ea8000c101900 */
[----:B------:R-:W3:Y:S04]  /*3610*/  LD.E R16, desc[UR10][R22.64+0x34] ;  /* 0x0000340a16107980 */ /* 0x000ee8000c101900 */
[----:B------:R-:W4:Y:S04]  /*3620*/  LD.E R10, desc[UR10][R22.64+0x38] ;  /* 0x0000380a160a7980 */ /* 0x000f28000c101900 */
[----:B------:R-:W4:Y:S04]  /*3630*/  LD.E R12, desc[UR10][R22.64+0x3c] ;  /* 0x00003c0a160c7980 */ /* 0x000f28000c101900 */
[----:B------:R-:W4:Y:S04]  /*3640*/  LDL R14, [R1+0x110] ;  /* 0x00011000010e7983 */ /* 0x000f280000100800 */
[----:B------:R-:W4:Y:S04]  /*3650*/  LDL R87, [R1+0x114] ;  /* 0x0001140001577983 */ /* 0x000f280000100800 */
[----:B------:R-:W4:Y:S04]  /*3660*/  LDL R79, [R1+0x118] ;  /* 0x00011800014f7983 */ /* 0x000f280000100800 */
[----:B------:R-:W4:Y:S04]  /*3670*/  LDL R89, [R1+0x11c] ;  /* 0x00011c0001597983 */ /* 0x000f280000100800 */
[----:B0-----:R-:W4:Y:S01]  /*3680*/  LDL.64 R84, [R1+0x100] ;  /* 0x0001000001547983 */ /* 0x001f220000100a00 */
[CC--:B------:R-:W-:Y:S01]  /*3690*/  ISETP.GE.U32.AND P0, PT, R118.reuse, R13.reuse, PT ;  /* 0x0000000d7600720c */ /* 0x0c0fe20003f06070 */
[----:B------:R-:W-:-:S12]  /*36a0*/  IADD3 R9, PT, PT, R118, -R13, RZ ;  /* 0x8000000d76097210 */ /* 0x000fd80007ffe0ff */
[----:B------:R-:W-:-:S05]  /*36b0*/  @!P0 IADD3 R9, PT, PT, R9, 0x7f000001, RZ ;  /* 0x7f00000109098810 */ /* 0x000fca0007ffe0ff */
[----:B------:R-:W-:-:S04]  /*36c0*/  IMAD.WIDE.U32 R8, R118, R9, RZ ;  /* 0x0000000976087225 */ /* 0x000fc800078e00ff */
        /* <DEDUP_REMOVED lines=20> */
[----:B-1----:R-:W-:Y:S01]  /*3810*/  IMAD.HI.U32 R88, R111, 0x7f000001, R8 ;  /* 0x7f0000016f587827 */ /* 0x002fe200078e0008 */
        /* <DEDUP_REMOVED lines=150> */
[----:B------:R1:W-:Y:S04]  /*4180*/  STL [R1+0x118], R86 ;  /* 0x0001185601007387 */ /* 0x0003e80000100800 */
[----:B------:R-:W-:Y:S04]  /*4190*/  STL [R1+0x11c], R88 ;  /* 0x00011c5801007387 */ /* 0x000fe80000100800 */
        /* <DEDUP_REMOVED lines=36> */
[----:B------:R-:W-:Y:S01]  /*43e0*/  ISETP.GE.U32.AND P2, PT, R10, 0x7f000001, PT ;  /* 0x7f0000010a00780c */ /* 0x000fe20003f46070 */
[----:B------:R-:W2:Y:S01]  /*43f0*/  LDG.E R17, desc[UR10][R4.64+0x18] ;  /* 0x0000180a04117981 */ /* 0x000ea2000c1e1900 */
[----:B------:R-:W-:-:S03]  /*4400*/  ISETP.GE.U32.AND P3, PT, R18, 0x7f000001, PT ;  /* 0x7f0000011200780c */ /* 0x000fc60003f66070 */
[----:B------:R-:W3:Y:S06]  /*4410*/  LDG.E R101, desc[UR10][R4.64+0x20] ;  /* 0x0000200a04657981 */ /* 0x000eec000c1e1900 */
[----:B------:R-:W-:Y:S02]  /*4420*/  @P1 IADD3 R16, PT, PT, R16, -0x7f000001, RZ ;  /* 0x80ffffff10101810 */ /* 0x000fe40007ffe0ff */
[----:B------:R-:W-:Y:S02]  /*4430*/  @P0 IADD3 R19, PT, PT, R19, -0x7f000001, RZ ;  /* 0x80ffffff13130810 */ /* 0x000fe40007ffe0ff */
[----:B------:R-:W-:-:S02]  /*4440*/  @P2 IADD3 R10, PT, PT, R10, -0x7f000001, RZ ;  /* 0x80ffffff0a0a2810 */ /* 0x000fc40007ffe0ff */
[----:B------:R-:W-:Y:S02]  /*4450*/  @P3 IADD3 R18, PT, PT, R18, -0x7f000001, RZ ;  /* 0x80ffffff12123810 */ /* 0x000fe40007ffe0ff */
[----:B------:R-:W-:Y:S02]  /*4460*/  IADD3 R8, PT, PT, R16, R87, RZ ;  /* 0x0000005710087210 */ /* 0x000fe40007ffe0ff */
[----:B------:R-:W-:Y:S02]  /*4470*/  IADD3 R14, PT, PT, R19, R14, RZ ;  /* 0x0000000e130e7210 */ /* 0x000fe40007ffe0ff */
[----:B------:R-:W-:Y:S01]  /*4480*/  IADD3 R12, PT, PT, R10, R79, RZ ;  /* 0x0000004f0a0c7210 */ /* 0x000fe20007ffe0ff */
[----:B-1----:R-:W4:Y:S01]  /*4490*/  LDL.64 R86, [R1+0x100] ;  /* 0x0001000001567983 */ /* 0x002f220000100a00 */
[----:B------:R-:W-:Y:S01]  /*44a0*/  IADD3 R16, PT, PT, R18, R89, RZ ;  /* 0x0000005912107210 */ /* 0x000fe20007ffe0ff */
[----:B------:R-:W-:Y:S01]  /*44b0*/  ISETP.GE.U32.AND P1, PT, R8, 0x7f000001, PT ;  /* 0x7f0000010800780c */ /* 0x000fe20003f26070 */
[----:B------:R-:W-:Y:S01]  /*44c0*/  ISETP.GE.U32.AND P0, PT, R14, 0x7f000001, PT ;  /* 0x7f0000010e00780c */ /* 0x000fe20003f06070 */
[----:B------:R-:W-:Y:S01]  /*44d0*/  ISETP.GE.U32.AND P2, PT, R12, 0x7f000001, PT ;  /* 0x7f0000010c00780c */ /* 0x000fe20003f46070 */
[----:B------:R0:W-:Y:S01]  /*44e0*/  STL [R1+0x110], R14 ;  /* 0x0001100e01007387 */ /* 0x0001e20000100800 */
[----:B------:R-:W-:-:S03]  /*44f0*/  ISETP.GE.U32.AND P3, PT, R16, 0x7f000001, PT ;  /* 0x7f0000011000780c */ /* 0x000fc60003f66070 */
[----:B------:R1:W-:Y:S04]  /*4500*/  STL [R1+0x114], R8 ;  /* 0x0001140801007387 */ /* 0x0003e80000100800 */
[----:B------:R1:W-:Y:S03]  /*4510*/  STL [R1+0x118], R12 ;  /* 0x0001180c01007387 */ /* 0x0003e60000100800 */
[----:B0-----:R-:W-:Y:S01]  /*4520*/  @P0 IADD3 R14, PT, PT, R14, -0x7f000001, RZ ;  /* 0x80ffffff0e0e0810 */ /* 0x001fe20007ffe0ff */
[----:B------:R0:W-:Y:S01]  /*4530*/  STL [R1+0x11c], R16 ;  /* 0x00011c1001007387 */ /* 0x0001e20000100800 */
[----:B-1----:R-:W-:Y:S02]  /*4540*/  @P1 IADD3 R8, PT, PT, R8, -0x7f000001, RZ ;  /* 0x80ffffff08081810 */ /* 0x002fe40007ffe0ff */
[----:B------:R-:W-:Y:S01]  /*4550*/  IADD3 R9, PT, PT, R162, -R13, RZ ;  /* 0x8000000da2097210 */ /* 0x000fe20007ffe0ff */
[----:B------:R-:W2:Y:S01]  /*4560*/  LDG.E R18, desc[UR10][R4.64+0x1c] ;  /* 0x00001c0a04127981 */ /* 0x000ea2000c1e1900 */
[----:B------:R-:W-:-:S02]  /*4570*/  @P2 IADD3 R12, PT, PT, R12, -0x7f000001, RZ ;  /* 0x80ffffff0c0c2810 */ /* 0x000fc40007ffe0ff */
[----:B0-----:R-:W-:Y:S01]  /*4580*/  @P3 IADD3 R16, PT, PT, R16, -0x7f000001, RZ ;  /* 0x80ffffff10103810 */ /* 0x001fe20007ffe0ff */
[----:B------:R-:W-:Y:S04]  /*4590*/  STL [R1+0x110], R14 ;  /* 0x0001100e01007387 */ /* 0x000fe80000100800 */
[----:B------:R-:W-:Y:S04]  /*45a0*/  STL [R1+0x114], R8 ;  /* 0x0001140801007387 */ /* 0x000fe80000100800 */
[----:B------:R0:W-:Y:S04]  /*45b0*/  STL [R1+0x118], R12 ;  /* 0x0001180c01007387 */ /* 0x0001e80000100800 */
        /* <DEDUP_REMOVED lines=8> */
[----:B------:R-:W4:Y:S04]  /*4640*/  LDL R109, [R1+0x11c] ;  /* 0x00011c00016d7983 */ /* 0x000f280000100800 */
[----:B0-----:R-:W4:Y:S04]  /*4650*/  LDG.E R12, desc[UR10][R4.64+0x8] ;  /* 0x0000080a040c7981 */ /* 0x001f28000c1e1900 */
[----:B------:R-:W4:Y:S04]  /*4660*/  LDG.E R14, desc[UR10][R4.64+0xc] ;  /* 0x00000c0a040e7981 */ /* 0x000f28000c1e1900 */
[----:B-1----:R-:W4:Y:S01]  /*4670*/  LDG.E R16, desc[UR10][R4.64+0x14] ;  /* 0x0000140a04107981 */ /* 0x002f22000c1e1900 */
[----:B------:R-:W-:-:S13]  /*4680*/  ISETP.GE.U32.AND P0, PT, R162, R13, PT ;  /* 0x0000000da200720c */ /* 0x000fda0003f06070 */
        /* <DEDUP_REMOVED lines=37> */
[----:B------:R-:W-:Y:S01]  /*48e0*/  ISETP.GE.U32.AND P2, PT, R124, 0x7f000001, PT ;  /* 0x7f0000017c00780c */ /* 0x000fe20003f46070 */
[----:B------:R0:W-:Y:S01]  /*48f0*/  STL [R1+0x110], R8 ;  /* 0x0001100801007387 */ /* 0x0001e20000100800 */
[----:B------:R-:W-:-:S03]  /*4900*/  ISETP.GE.U32.AND P3, PT, R164, 0x7f000001, PT ;  /* 0x7f000001a400780c */ /* 0x000fc60003f66070 */
[----:B------:R1:W-:Y:S04]  /*4910*/  STL [R1+0x114], R10 ;  /* 0x0001140a01007387 */ /* 0x0003e80000100800 */
[----:B------:R2:W-:Y:S02]  /*4920*/  STL [R1+0x118], R124 ;  /* 0x0001187c01007387 */ /* 0x0005e40000100800 */
[----:B0-----:R-:W-:Y:S02]  /*4930*/  @P0 IADD3 R8, PT, PT, R8, -0x7f000001, RZ ;  /* 0x80ffffff08080810 */ /* 0x001fe40007ffe0ff */
[----:B------:R0:W-:Y:S01]  /*4940*/  STL [R1+0x11c], R164 ;  /* 0x00011ca401007387 */ /* 0x0001e20000100800 */
[----:B-1----:R-:W-:-:S03]  /*4950*/  @P1 IADD3 R10, PT, PT, R10, -0x7f000001, RZ ;  /* 0x80ffffff0a0a1810 */ /* 0x002fc60007ffe0ff */
[----:B------:R-:W3:Y:S01]  /*4960*/  LDL.64 R88, [R1+0x100] ;  /* 0x0001000001587983 */ /* 0x000ee20000100a00 */
[----:B--2---:R-:W-:Y:S02]  /*4970*/  @P2 IADD3 R124, PT, PT, R124, -0x7f000001, RZ ;  /* 0x80ffffff7c7c2810 */ /* 0x004fe40007ffe0ff */
[----:B0-----:R-:W-:Y:S01]  /*4980*/  @P3 IADD3 R164, PT, PT, R164, -0x7f000001, RZ ;  /* 0x80ffffffa4a43810 */ /* 0x001fe20007ffe0ff */
[----:B------:R-:W-:Y:S04]  /*4990*/  STL [R1+0x110], R8 ;  /* 0x0001100801007387 */ /* 0x000fe80000100800 */
[----:B------:R0:W-:Y:S04]  /*49a0*/  STL [R1+0x114], R10 ;  /* 0x0001140a01007387 */ /* 0x0001e80000100800 */
[----:B------:R-:W-:Y:S04]  /*49b0*/  STL [R1+0x118], R124 ;  /* 0x0001187c01007387 */ /* 0x000fe80000100800 */
[----:B------:R1:W-:Y:S04]  /*49c0*/  STL [R1+0x11c], R164 ;  /* 0x00011ca401007387 */ /* 0x0003e80000100800 */
[----:B------:R-:W2:Y:S04]  /*49d0*/  LD.E R84, desc[UR10][R86.64+0x80] ;  /* 0x0000800a56547980 */ /* 0x000ea8000c101900 */
[----:B------:R-:W4:Y:S04]  /*49e0*/  LD.E R22, desc[UR10][R86.64+0x84] ;  /* 0x0000840a56167980 */ /* 0x000f28000c101900 */
[----:B------:R-:W3:Y:S04]  /*49f0*/  LD.E R79, desc[UR10][R86.64+0x88] ;  /* 0x0000880a564f7980 */ /* 0x000ee8000c101900 */
[----:B------:R-:W3:Y:S04]  /*4a00*/  LD.E R109, desc[UR10][R86.64+0x8c] ;  /* 0x00008c0a566d7980 */ /* 0x000ee8000c101900 */
[----:B------:R-:W3:Y:S04]  /*4a10*/  LDL R111, [R1+0x110] ;  /* 0x00011000016f7983 */ /* 0x000ee80000100800 */
[----:B------:R-:W3:Y:S04]  /*4a20*/  LDL R125, [R1+0x114] ;  /* 0x00011400017d7983 */ /* 0x000ee80000100800 */
[----:B------:R-:W3:Y:S04]  /*4a30*/  LDL R113, [R1+0x118] ;  /* 0x0001180001717983 */ /* 0x000ee80000100800 */
[----:B------:R-:W3:Y:S01]  /*4a40*/  LDL R129, [R1+0x11c] ;  /* 0x00011c0001817983 */ /* 0x000ee20000100800 */
[----:B0-----:R-:W-:-:S04]  /*4a50*/  IMAD.WIDE.U32 R10, R13, R160, RZ ;  /* 0x000000a00d0a7225 */ /* 0x001fc800078e00ff */
[----:B------:R-:W-:-:S04]  /*4a60*/  IMAD.WIDE.U32 R8, R12, R158, RZ ;  /* 0x0000009e0c087225 */ /* 0x000fc800078e00ff */
[----:B------:R-:W-:Y:S02]  /*4a70*/  IMAD R19, R10, 0x7effffff, RZ ;  /* 0x7effffff0a137824 */ /* 0x000fe400078e02ff */
[----:B------:R-:W-:Y:S02]  /*4a80*/  IMAD R23, R8, 0x7effffff, RZ ;  /* 0x7effffff08177824 */ /* 0x000fe400078e02ff */
[----:B------:R-:W-:-:S04]  /*4a90*/  IMAD.HI.U32 R10, R19, 0x7f000001, R10 ;  /* 0x7f000001130a7827 */ /* 0x000fc800078e000a */
[----:B------:R-:W-:Y:S01]  /*4aa0*/  IMAD.HI.U32 R23, R23, 0x7f000001, R8 ;  /* 0x7f00000117177827 */ /* 0x000fe200078e0008 */
[----:B------:R-:W-:-:S04]  /*4ab0*/  ISETP.GE.U32.AND P0, PT, R10, 0x7f000001, PT ;  /* 0x7f0000010a00780c */ /* 0x000fc80003f06070 */
[----:B------:R-:W-:Y:S01]  /*4ac0*/  ISETP.GE.U32.AND P1, PT, R23, 0x7f000001, PT ;  /* 0x7f0000011700780c */ /* 0x000fe20003f26070 */
[----:B------:R-:W-:-:S04]  /*4ad0*/  IMAD.WIDE.U32 R8, R14, R156, RZ ;  /* 0x0000009c0e087225 */ /* 0x000fc800078e00ff */
[----:B------:R-:W-:-:S04]  /*4ae0*/  IMAD R11, R8, 0x7effffff, RZ ;  /* 0x7effffff080b7824 */ /* 0x000fc800078e02ff */
[----:B------:R-:W-:-:S04]  /*4af0*/  @P0 IADD3 R10, PT, PT, R10, -0x7f000001, RZ ;  /* 0x80ffffff0a0a0810 */ /* 0x000fc80007ffe0ff */
[----:B------:R-:W-:Y:S01]  /*4b00*/  @P1 IADD3 R23, PT, PT, R23, -0x7f000001, RZ ;  /* 0x80ffffff17171810 */ /* 0x000fe20007ffe0ff */
[----:B------:R-:W-:-:S03]  /*4b10*/  IMAD.HI.U32 R19, R11, 0x7f000001, R8 ;  /* 0x7f0000010b137827 */ /* 0x000fc600078e0008 */
[----:B------:R-:W-:Y:S02]  /*4b20*/  IADD3 R10, PT, PT, R10, R23, RZ ;  /* 0x000000170a0a7210 */ /* 0x000fe40007ffe0ff */
[----:B------:R-:W-:-:S03]  /*4b30*/  ISETP.GE.U32.AND P1, PT, R19, 0x7f000001, PT ;  /* 0x7f0000011300780c */ /* 0x000fc60003f26070 */
[----:B------:R-:W-:Y:S01]  /*4b40*/  ISETP.GE.U32.AND P0, PT, R10, 0x7f000001, PT ;  /* 0x7f0000010a00780c */ /* 0x000fe20003f06070 */
[----:B------:R-:W-:-:S04]  /*4b50*/  IMAD.WIDE.U32 R8, R142, R118, RZ ;  /* 0x000000768e087225 */ /* 0x000fc800078e00ff */
[----:B------:R-:W-:-:S05]  /*4b60*/  IMAD R11, R8, 0x7effffff, RZ ;  /* 0x7effffff080b7824 */ /* 0x000fca00078e02ff */
[----:B------:R-:W-:-:S03]  /*4b70*/  @P1 IADD3 R19, PT, PT, R19, -0x7f000001, RZ ;  /* 0x80ffffff13131810 */ /* 0x000fc60007ffe0ff */
        /* <DEDUP_REMOVED lines=36> */
[----:B------:R-:W-:-:S10]  /*4dc0*/  ISETP.GE.U32.AND P0, PT, R10, 0x7f000001, PT ;  /* 0x7f0000010a00780c */ /* 0x000fd40003f06070 */
[----:B------:R-:W-:-:S03]  /*4dd0*/  @P1 IADD3 R9, PT, PT, R9, -0x7f000001, RZ ;  /* 0x80ffffff09091810 */ /* 0x000fc60007ffe0ff */
[----:B------:R-:W-:-:S04]  /*4de0*/  @P0 IADD3 R10, PT, PT, R10, -0x7f000001, RZ ;  /* 0x80ffffff0a0a0810 */ /* 0x000fc80007ffe0ff */
[----:B------:R-:W-:-:S05]  /*4df0*/  IADD3 R10, PT, PT, R10, R9, RZ ;  /* 0x000000090a0a7210 */ /* 0x000fca0007ffe0ff */
[----:B------:R-:W-:-:S13]  /*4e00*/  ISETP.GE.U32.AND P0, PT, R10, 0x7f000001, PT ;  /* 0x7f0000010a00780c */ /* 0x000fda0003f06070 */
[----:B------:R-:W-:-:S05]  /*4e10*/  @P0 IADD3 R10, PT, PT, R10, -0x7f000001, RZ ;  /* 0x80ffffff0a0a0810 */ /* 0x000fca0007ffe0ff */
[----:B------:R-:W-:Y:S01]  /*4e20*/  ISETP.GE.U32.AND P0, PT, R10, R21, PT ;  /* 0x000000150a00720c */ /* 0x000fe20003f06070 */
[----:B------:R-:W-:-:S12]  /*4e30*/  IADD3 R8, PT, PT, -R21, R10, RZ ;  /* 0x0000000a15087210 */ /* 0x000fd80007ffe1ff */
[----:B------:R-:W-:-:S05]  /*4e40*/  @!P0 IADD3 R8, PT, PT, R8, 0x7f000001, RZ ;  /* 0x7f00000108088810 */ /* 0x000fca0007ffe0ff */
[----:B------:R-:W-:-:S04]  /*4e50*/  IMAD.WIDE.U32 R8, R97, R8, RZ ;  /* 0x0000000861087225 */ /* 0x000fc800078e00ff */
[----:B------:R-:W-:-:S04]  /*4e60*/  IMAD R11, R8, 0x7effffff, RZ ;  /* 0x7effffff080b7824 */ /* 0x000fc800078e02ff */
[----:B------:R-:W-:-:S05]  /*4e70*/  IMAD.HI.U32 R8, R11, 0x7f000001, R8 ;  /* 0x7f0000010b087827 */ /* 0x000fca00078e0008 */
[----:B------:R-:W-:-:S13]  /*4e80*/  ISETP.GE.U32.AND P0, PT, R8, 0x7f000001, PT ;  /* 0x7f0000010800780c */ /* 0x000fda0003f06070 */
[----:B------:R-:W-:-:S05]  /*4e90*/  @P0 IADD3 R8, PT, PT, R8, -0x7f000001, RZ ;  /* 0x80ffffff08080810 */ /* 0x000fca0007ffe0ff */
[----:B--2---:R-:W-:-:S04]  /*4ea0*/  IMAD.WIDE.U32 R84, R84, R8, RZ ;  /* 0x0000000854547225 */ /* 0x004fc800078e00ff */
[----:B----4-:R-:W-:-:S04]  /*4eb0*/  IMAD.WIDE.U32 R22, R22, R8, RZ ;  /* 0x0000000816167225 */ /* 0x010fc800078e00ff */
[----:B---3--:R-:W-:-:S04]  /*4ec0*/  IMAD.WIDE.U32 R10, R79, R8, RZ ;  /* 0x000000084f0a7225 */ /* 0x008fc800078e00ff */
        /* <DEDUP_REMOVED lines=11> */
[----:B------:R-:W-:Y:S01]  /*4f80*/  ISETP.GE.U32.AND P2, PT, R10, 0x7f000001, PT ;  /* 0x7f0000010a00780c */ /* 0x000fe20003f46070 */
[----:B------:R-:W2:Y:S01]  /*4f90*/  LDG.E R79, desc[UR10][R4.64] ;  /* 0x0000000a044f7981 */ /* 0x000ea2000c1e1900 */
        /* <DEDUP_REMOVED lines=19> */
[----:B---3--:R-:W-:Y:S02]  /*50d0*/  @P2 IADD3 R124, PT, PT, R124, -0x7f000001, RZ ;  /* 0x80ffffff7c7c2810 */ /* 0x008fe40007ffe0ff */
[----:B0-----:R-:W-:Y:S01]  /*50e0*/  @P3 IADD3 R164, PT, PT, R164, -0x7f000001, RZ ;  /* 0x80ffffffa4a43810 */ /* 0x001fe20007ffe0ff */
[----:B------:R-:W-:Y:S04]  /*50f0*/  STL [R1+0x110], R8 ;  /* 0x0001100801007387 */ /* 0x000fe80000100800 */
[----:B------:R0:W-:Y:S04]  /*5100*/  STL [R1+0x114], R86 ;  /* 0x0001145601007387 */ /* 0x0001e80000100800 */
[----:B------:R1:W-:Y:S04]  /*5110*/  STL [R1+0x118], R124 ;  /* 0x0001187c01007387 */ /* 0x0003e80000100800 */
[----:B------:R3:W-:Y:S04]  /*5120*/  STL [R1+0x11c], R164 ;  /* 0x00011ca401007387 */ /* 0x0007e80000100800 */
[----:B------:R-:W4:Y:S04]  /*5130*/  LD.E R84, desc[UR10][R88.64+0x90] ;  /* 0x0000900a58547980 */ /* 0x000f28000c101900 */
[----:B------:R-:W2:Y:S04]  /*5140*/  LD.E R22, desc[UR10][R88.64+0x94] ;  /* 0x0000940a58167980 */ /* 0x000ea8000c101900 */
[----:B------:R-:W3:Y:S04]  /*5150*/  LD.E R10, desc[UR10][R88.64+0x98] ;  /* 0x0000980a580a7980 */ /* 0x000ee8000c101900 */
[----:B------:R-:W3:Y:S04]  /*5160*/  LD.E R19, desc[UR10][R88.64+0x9c] ;  /* 0x00009c0a58137980 */ /* 0x000ee8000c101900 */
[----:B------:R-:W3:Y:S04]  /*5170*/  LDL R109, [R1+0x110] ;  /* 0x00011000016d7983 */ /* 0x000ee80000100800 */
[----:B------:R-:W3:Y:S04]  /*5180*/  LDL R113, [R1+0x114] ;  /* 0x0001140001717983 */ /* 0x000ee80000100800 */
[----:B------:R-:W3:Y:S04]  /*5190*/  LDL R111, [R1+0x118] ;  /* 0x00011800016f7983 */ /* 0x000ee80000100800 */
[----:B------:R-:W3:Y:S04]  /*51a0*/  LDL R125, [R1+0x11c] ;  /* 0x00011c00017d7983 */ /* 0x000ee80000100800 */
[----:B0-----:R-:W3:Y:S04]  /*51b0*/  LDL.64 R86, [R1+0x100] ;  /* 0x0001000001567983 */ /* 0x001ee80000100a00 */
[----:B-1----:R-:W3:Y:S01]  /*51c0*/  LDG.E R124, desc[UR10][R4.64+0x24] ;  /* 0x0000240a047c7981 */ /* 0x002ee2000c1e1900 */
[----:B------:R-:W-:-:S04]  /*51d0*/  IMAD.WIDE.U32 R8, R97, R162, RZ ;  /* 0x000000a261087225 */ /* 0x000fc800078e00ff */
[----:B------:R-:W-:-:S04]  /*51e0*/  IMAD R11, R8, 0x7effffff, RZ ;  /* 0x7effffff080b7824 */ /* 0x000fc800078e02ff */
[----:B------:R-:W-:-:S05]  /*51f0*/  IMAD.HI.U32 R9, R11, 0x7f000001, R8 ;  /* 0x7f0000010b097827 */ /* 0x000fca00078e0008 */
[----:B------:R-:W-:-:S13]  /*5200*/  ISETP.GE.U32.AND P0, PT, R9, 0x7f000001, PT ;  /* 0x7f0000010900780c */ /* 0x000fda0003f06070 */
[----:B------:R-:W-:-:S05]  /*5210*/  @P0 IADD3 R9, PT, PT, R9, -0x7f000001, RZ ;  /* 0x80ffffff09090810 */ /* 0x000fca0007ffe0ff */
[----:B----4-:R-:W-:-:S04]  /*5220*/  IMAD.WIDE.U32 R84, R84, R9, RZ ;  /* 0x0000000954547225 */ /* 0x010fc800078e00ff */
[----:B--2---:R-:W-:-:S04]  /*5230*/  IMAD.WIDE.U32 R22, R22, R9, RZ ;  /* 0x0000000916167225 */ /* 0x004fc800078e00ff */
        /* <DEDUP_REMOVED lines=37> */
[----:B------:R-:W-:Y:S04]  /*5490*/  STL [R1+0x11c], R164 ;  /* 0x00011ca401007387 */ /* 0x000fe80000100800 */
[----:B------:R-:W2:Y:S04]  /*54a0*/  LD.E R84, desc[UR10][R86.64+0xa0] ;  /* 0x0000a00a56547980 */ /* 0x000ea8000c101900 */
[----:B------:R-:W3:Y:S04]  /*54b0*/  LD.E R22, desc[UR10][R86.64+0xa4] ;  /* 0x0000a40a56167980 */ /* 0x000ee8000c101900 */
[----:B------:R-:W4:Y:S04]  /*54c0*/  LD.E R10, desc[UR10][R86.64+0xa8] ;  /* 0x0000a80a560a7980 */ /* 0x000f28000c101900 */
[----:B------:R-:W4:Y:S01]  /*54d0*/  LD.E R19, desc[UR10][R86.64+0xac] ;  /* 0x0000ac0a56137980 */ /* 0x000f22000c101900 */
[----:B------:R-:W-:-:S03]  /*54e0*/  IADD3 R9, PT, PT, R160, R79, RZ ;  /* 0x0000004fa0097210 */ /* 0x000fc60007ffe0ff */
[----:B------:R-:W4:Y:S02]  /*54f0*/  LDL R109, [R1+0x110] ;  /* 0x00011000016d7983 */ /* 0x000f240000100800 */
[C---:B------:R-:W-:Y:S02]  /*5500*/  ISETP.GE.U32.AND P0, PT, R9.reuse, 0x7f000001, PT ;  /* 0x7f0000010900780c */ /* 0x040fe40003f06070 */
[----:B------:R-:W4:Y:S04]  /*5510*/  LDL R113, [R1+0x114] ;  /* 0x0001140001717983 */ /* 0x000f280000100800 */
[----:B------:R-:W4:Y:S04]  /*5520*/  LDL R111, [R1+0x118] ;  /* 0x00011800016f7983 */ /* 0x000f280000100800 */
[----:B------:R-:W4:Y:S03]  /*5530*/  LDL R125, [R1+0x11c] ;  /* 0x00011c00017d7983 */ /* 0x000f260000100800 */
[----:B------:R-:W-:Y:S01]  /*5540*/  @P0 IADD3 R9, PT, PT, R9, -0x7f000001, RZ ;  /* 0x80ffffff09090810 */ /* 0x000fe20007ffe0ff */
[----:B0-----:R-:W4:Y:S03]  /*5550*/  LDL.64 R88, [R1+0x100] ;  /* 0x0001000001587983 */ /* 0x001f260000100a00 */
[----:B------:R-:W-:-:S05]  /*5560*/  IADD3 R9, PT, PT, R158, R9, RZ ;  /* 0x000000099e097210 */ /* 0x000fca0007ffe0ff */
[----:B------:R-:W-:-:S13]  /*5570*/  ISETP.GE.U32.AND P0, PT, R9, 0x7f000001, PT ;  /* 0x7f0000010900780c */ /* 0x000fda0003f06070 */
[----:B------:R-:W-:-:S04]  /*5580*/  @P0 IADD3 R9, PT, PT, R9, -0x7f000001, RZ ;  /* 0x80ffffff09090810 */ /* 0x000fc80007ffe0ff */
        /* <DEDUP_REMOVED lines=14> */
[----:B------:R-:W-:-:S05]  /*5670*/  @P0 IADD3 R9, PT, PT, R9, -0x7f000001, RZ ;  /* 0x80ffffff09090810 */ /* 0x000fca0007ffe0ff */
        /* <DEDUP_REMOVED lines=8> */
[CC--:B------:R-:W-:Y:S01]  /*5700*/  ISETP.GE.U32.AND P0, PT, R13.reuse, R8.reuse, PT ;  /* 0x000000080d00720c */ /* 0x0c0fe20003f06070 */
[----:B------:R-:W-:-:S12]  /*5710*/  IADD3 R9, PT, PT, R13, -R8, RZ ;  /* 0x800000080d097210 */ /* 0x000fd80007ffe0ff */
[----:B------:R-:W-:-:S05]  /*5720*/  @!P0 IADD3 R9, PT, PT, R9, 0x7f000001, RZ ;  /* 0x7f00000109098810 */ /* 0x000fca0007ffe0ff */
        /* <DEDUP_REMOVED lines=198> */
[----:B-1----:R-:W-:-:S04]  /*6390*/  IMAD.HI.U32 R118, R125, 0x7f000001, R10 ;  /* 0x7f0000017d767827 */ /* 0x002fc800078e000a */
        /* <DEDUP_REMOVED lines=32> */
[----:B------:R3:W2:Y:S04]  /*65a0*/  LD.E R88, desc[UR10][R86.64+0xec] ;  /* 0x0000ec0a56587980 */ /* 0x0006a8000c101900 */
[----:B------:R-:W2:Y:S04]  /*65b0*/  LDL R89, [R1+0x110] ;  /* 0x0001100001597983 */ /* 0x000ea80000100800 */
[----:B------:R-:W2:Y:S04]  /*65c0*/  LDL R109, [R1+0x114] ;  /* 0x00011400016d7983 */ /* 0x000ea80000100800 */
[----:B------:R-:W2:Y:S04]  /*65d0*/  LDL R105, [R1+0x118] ;  /* 0x0001180001697983 */ /* 0x000ea80000100800 */
[----:B------:R-:W2:Y:S04]  /*65e0*/  LDL R111, [R1+0x11c] ;  /* 0x00011c00016f7983 */ /* 0x000ea80000100800 */
[----:B0-----:R-:W2:Y:S01]  /*65f0*/  LDL.64 R8, [R1+0x100] ;  /* 0x0001000001087983 */ /* 0x001ea20000100a00 */
[----:B-1----:R-:W-:-:S05]  /*6600*/  IADD3 R10, PT, PT, R94, R45, RZ ;  /* 0x0000002d5e0a7210 */ /* 0x002fca0007ffe0ff */
[----:B------:R-:W-:-:S13]  /*6610*/  ISETP.GE.U32.AND P0, PT, R10, 0x7f000001, PT ;  /* 0x7f0000010a00780c */ /* 0x000fda0003f06070 */
[----:B------:R-:W-:-:S04]  /*6620*/  @P0 IADD3 R10, PT, PT, R10, -0x7f000001, RZ ;  /* 0x80ffffff0a0a0810 */ /* 0x000fc80007ffe0ff */
[----:B------:R-:W-:-:S05]  /*6630*/  IADD3 R11, PT, PT, R99, R10, RZ ;  /* 0x0000000a630b7210 */ /* 0x000fca0007ffe0ff */
[----:B------:R-:W-:-:S13]  /*6640*/  ISETP.GE.U32.AND P0, PT, R11, 0x7f000001, PT ;  /* 0x7f0000010b00780c */ /* 0x000fda0003f06070 */
[----:B------:R-:W-:-:S05]  /*6650*/  @P0 IADD3 R11, PT, PT, R11, -0x7f000001, RZ ;  /* 0x80ffffff0b0b0810 */ /* 0x000fca0007ffe0ff */
        /* <DEDUP_REMOVED lines=180> */
[----:B------:R-:W1:Y:S04]  /*71a0*/  LDL R113, [R1+0x118] ;  /* 0x0001180001717983 */ /* 0x000e680000100800 */
        /* <DEDUP_REMOVED lines=23> */
[----:B------:R-:W-:Y:S02]  /*7320*/  IMAD.HI.U32 R84, R89, 0x7f000001, R84 ;  /* 0x7f00000159547827 */ /* 0x000fe400078e0054 */
[----:B------:R-:W2:Y:S02]  /*7330*/  LDL.64 R88, [R1+0x100] ;  /* 0x0001000001587983 */ /* 0x000ea40000100a00 */
        /* <DEDUP_REMOVED lines=13> */
[----:B-1----:R-:W-:Y:S02]  /*7410*/  IADD3 R148, PT, PT, R10, R113, RZ ;  /* 0x000000710a947210 */ /* 0x002fe40007ffe0ff */
        /* <DEDUP_REMOVED lines=20> */
[----:B------:R4:W3:Y:S04]  /*7560*/  LD.E R118, desc[UR10][R86.64+0x12c] ;  /* 0x00012c0a56767980 */ /* 0x0008e8000c101900 */
[----:B------:R-:W3:Y:S04]  /*7570*/  LDL R23, [R1+0x110] ;  /* 0x0001100001177983 */ /* 0x000ee80000100800 */
[----:B------:R-:W1:Y:S04]  /*7580*/  LDL R129, [R1+0x114] ;  /* 0x0001140001817983 */ /* 0x000e680000100800 */
[----:B------:R-:W3:Y:S04]  /*7590*/  LDL R125, [R1+0x118] ;  /* 0x00011800017d7983 */ /* 0x000ee80000100800 */
[----:B------:R-:W3:Y:S01]  /*75a0*/  LDL R131, [R1+0x11c] ;  /* 0x00011c0001837983 */ /* 0x000ee20000100800 */
[----:B------:R-:W-:Y:S01]  /*75b0*/  ISETP.GE.U32.AND P0, PT, R13, R32, PT ;  /* 0x000000200d00720c */ /* 0x000fe20003f06070 */
[----:B------:R-:W-:-:S12]  /*75c0*/  IADD3 R19, PT, PT, -R32, R13, RZ ;  /* 0x0000000d20137210 */ /* 0x000fd80007ffe1ff */
[----:B------:R-:W-:-:S05]  /*75d0*/  @!P0 IADD3 R19, PT, PT, R19, 0x7f000001, RZ ;  /* 0x7f00000113138810 */ /* 0x000fca0007ffe0ff */
[----:B------:R-:W-:Y:S01]  /*75e0*/  ISETP.GE.U32.AND P0, PT, R19, R40, PT ;  /* 0x000000281300720c */ /* 0x000fe20003f06070 */
[----:B------:R-:W-:-:S12]  /*75f0*/  IADD3 R9, PT, PT, -R40, R19, RZ ;  /* 0x0000001328097210 */ /* 0x000fd80007ffe1ff */
[----:B------:R-:W-:-:S05]  /*7600*/  @!P0 IADD3 R9, PT, PT, R9, 0x7f000001, RZ ;  /* 0x7f00000109098810 */ /* 0x000fca0007ffe0ff */
[----:B------:R-:W-:Y:S01]  /*7610*/  ISETP.GE.U32.AND P0, PT, R9, R78, PT ;  /* 0x0000004e0900720c */ /* 0x000fe20003f06070 */
[----:B0-----:R-:W-:-:S12]  /*7620*/  IADD3 R22, PT, PT, -R78, R9, RZ ;  /* 0x000000094e167210 */ /* 0x001fd80007ffe1ff */
[----:B------:R-:W-:-:S04]  /*7630*/  @!P0 IADD3 R22, PT, PT, R22, 0x7f000001, RZ ;  /* 0x7f00000116168810 */ /* 0x000fc80007ffe0ff */
        /* <DEDUP_REMOVED lines=38> */
[----:B-1----:R-:W-:-:S02]  /*78a0*/  IADD3 R148, PT, PT, R84, R129, RZ ;  /* 0x0000008154947210 */ /* 0x002fc40007ffe0ff */
        /* <DEDUP_REMOVED lines=47> */
[----:B------:R-:W-:Y:S01]  /*7ba0*/  IMAD.HI.U32 R86, R135, 0x7f000001, R10 ;  /* 0x7f00000187567827 */ /* 0x000fe200078e000a */
[----:B------:R-:W-:-:S03]  /*7bb0*/  ISETP.GE.U32.AND P1, PT, R84, 0x7f000001, PT ;  /* 0x7f0000015400780c */ /* 0x000fc60003f26070 */
[----:B------:R-:W-:Y:S01]  /*7bc0*/  IMAD.HI.U32 R88, R137, 0x7f000001, R8 ;  /* 0x7f00000189587827 */ /* 0x000fe200078e0008 */
[----:B------:R-:W-:Y:S01]  /*7bd0*/  ISETP.GE.U32.AND P2, PT, R86, 0x7f000001, PT ;  /* 0x7f0000015600780c */ /* 0x000fe20003f46070 */
[----:B------:R-:W-:-:S03]  /*7be0*/  ISETP.GE.U32.AND P0, PT, R87, 0x7f000001, PT ;  /* 0x7f0000015700780c */ /* 0x000fc60003f06070 */
[----:B------:R-:W-:-:S05]  /*7bf0*/  ISETP.GE.U32.AND P3, PT, R88, 0x7f000001, PT ;  /* 0x7f0000015800780c */ /* 0x000fca0003f66070 */
[----:B------:R-:W-:-:S04]  /*7c00*/  @P1 IADD3 R84, PT, PT, R84, -0x7f000001, RZ ;  /* 0x80ffffff54541810 */ /* 0x000fc80007ffe0ff */
[----:B------:R-:W-:Y:S02]  /*7c10*/  @P2 IADD3 R86, PT, PT, R86, -0x7f000001, RZ ;  /* 0x80ffffff56562810 */ /* 0x000fe40007ffe0ff */
[----:B------:R-:W-:Y:S02]  /*7c20*/  @P0 IADD3 R87, PT, PT, R87, -0x7f000001, RZ ;  /* 0x80ffffff57570810 */ /* 0x000fe40007ffe0ff */
[----:B------:R-:W-:Y:S02]  /*7c30*/  @P3 IADD3 R88, PT, PT, R88, -0x7f000001, RZ ;  /* 0x80ffffff58583810 */ /* 0x000fe40007ffe0ff */
[----:B------:R-:W-:Y:S02]  /*7c40*/  IADD3 R10, PT, PT, R84, R129, RZ ;  /* 0x00000081540a7210 */ /* 0x000fe40007ffe0ff */
[----:B------:R-:W-:Y:S02]  /*7c50*/  IADD3 R84, PT, PT, R86, R125, RZ ;  /* 0x0000007d56547210 */ /* 0x000fe40007ffe0ff */
[----:B------:R-:W-:-:S02]  /*7c60*/  IADD3 R8, PT, PT, R87, R118, RZ ;  /* 0x0000007657087210 */ /* 0x000fc40007ffe0ff */
[----:B------:R-:W-:Y:S01]  /*7c70*/  IADD3 R86, PT, PT, R88, R131, RZ ;  /* 0x0000008358567210 */ /* 0x000fe20007ffe0ff */
[----:B------:R-:W-:Y:S01]  /*7c80*/  ISETP.GE.U32.AND P1, PT, R10, 0x7f000001, PT ;  /* 0x7f0000010a00780c */ /* 0x000fe20003f26070 */
[----:B------:R-:W-:Y:S01]  /*7c90*/  ISETP.GE.U32.AND P2, PT, R84, 0x7f000001, PT ;  /* 0x7f0000015400780c */ /* 0x000fe20003f46070 */
[----:B------:R-:W-:Y:S01]  /*7ca0*/  ISETP.GE.U32.AND P0, PT, R8, 0x7f000001, PT ;  /* 0x7f0000010800780c */ /* 0x000fe20003f06070 */
[----:B------:R0:W-:Y:S01]  /*7cb0*/  STL [R1+0x110], R8 ;  /* 0x0001100801007387 */ /* 0x0001e20000100800 */
[----:B------:R-:W-:-:S03]  /*7cc0*/  ISETP.GE.U32.AND P3, PT, R86, 0x7f000001, PT ;  /* 0x7f0000015600780c */ /* 0x000fc60003f66070 */
[----:B------:R1:W-:Y:S04]  /*7cd0*/  STL [R1+0x114], R10 ;  /* 0x0001140a01007387 */ /* 0x0003e80000100800 */
[----:B------:R2:W-:Y:S04]  /*7ce0*/  STL [R1+0x118], R84 ;  /* 0x0001185401007387 */ /* 0x0005e80000100800 */
[----:B------:R3:W-:Y:S01]  /*7cf0*/  STL [R1+0x11c], R86 ;  /* 0x00011c5601007387 */ /* 0x0007e20000100800 */
[----:B0-----:R-:W-:Y:S02]  /*7d00*/  @P0 IADD3 R8, PT, PT, R8, -0x7f000001, RZ ;  /* 0x80ffffff08080810 */ /* 0x001fe40007ffe0ff */
[----:B-1----:R-:W-:Y:S01]  /*7d10*/  @P1 IADD3 R10, PT, PT, R10, -0x7f000001, RZ ;  /* 0x80ffffff0a0a1810 */ /* 0x002fe20007ffe0ff */
[----:B------:R-:W4:Y:S01]  /*7d20*/  LDL.64 R88, [R1+0x100] ;  /* 0x0001000001587983 */ /* 0x000f220000100a00 */
[----:B--2---:R-:W-:-:S02]  /*7d30*/  @P2 IADD3 R84, PT, PT, R84, -0x7f000001, RZ ;  /* 0x80ffffff54542810 */ /* 0x004fc40007ffe0ff */
[----:B---3--:R-:W-:Y:S01]  /*7d40*/  @P3 IADD3 R86, PT, PT, R86, -0x7f000001, RZ ;  /* 0x80ffffff56563810 */ /* 0x008fe20007ffe0ff */
[----:B------:R0:W-:Y:S04]  /*7d50*/  STL [R1+0x110], R8 ;  /* 0x0001100801007387 */ /* 0x0001e80000100800 */
[----:B------:R-:W-:Y:S04]  /*7d60*/  STL [R1+0x114], R10 ;  /* 0x0001140a01007387 */ /* 0x000fe80000100800 */
[----:B------:R-:W-:Y:S04]  /*7d70*/  STL [R1+0x118], R84 ;  /* 0x0001185401007387 */ /* 0x000fe80000100800 */
[----:B------:R1:W-:Y:S04]  /*7d80*/  STL [R1+0x11c], R86 ;  /* 0x00011c5601007387 */ /* 0x0003e80000100800 */
[----:B------:R-:W1:Y:S04]  /*7d90*/  LD.E R87, desc[UR10][R148.64+0x140] ;  /* 0x0001400a94577980 */ /* 0x000e68000c101900 */
[----:B------:R-:W2:Y:S04]  /*7da0*/  LD.E R85, desc[UR10][R148.64+0x144] ;  /* 0x0001440a94557980 */ /* 0x000ea8000c101900 */
[----:B------:R-:W3:Y:S04]  /*7db0*/  LD.E R125, desc[UR10][R148.64+0x148] ;  /* 0x0001480a947d7980 */ /* 0x000ee8000c101900 */
[----:B------:R-:W4:Y:S04]  /*7dc0*/  LD.E R129, desc[UR10][R148.64+0x14c] ;  /* 0x00014c0a94817980 */ /* 0x000f28000c101900 */
[----:B------:R-:W4:Y:S04]  /*7dd0*/  LDL R133, [R1+0x114] ;  /* 0x0001140001857983 */ /* 0x000f280000100800 */
[----:B------:R-:W4:Y:S04]  /*7de0*/  LDL R118, [R1+0x110] ;  /* 0x0001100001767983 */ /* 0x000f280000100800 */
[----:B------:R-:W4:Y:S04]  /*7df0*/  LDL R131, [R1+0x118] ;  /* 0x0001180001837983 */ /* 0x000f280000100800 */
[----:B------:R-:W4:Y:S01]  /*7e00*/  LDL R135, [R1+0x11c] ;  /* 0x00011c0001877983 */ /* 0x000f220000100800 */
[CC--:B------:R-:W-:Y:S01]  /*7e10*/  ISETP.GE.U32.AND P0, PT, R150.reuse, R13.reuse, PT ;  /* 0x0000000d9600720c */ /* 0x0c0fe20003f06070 */
[----:B------:R-:W-:-:S12]  /*7e20*/  IADD3 R9, PT, PT, R150, -R13, RZ ;  /* 0x8000000d96097210 */ /* 0x000fd80007ffe0ff */
[----:B------:R-:W-:-:S05]  /*7e30*/  @!P0 IADD3 R9, PT, PT, R9, 0x7f000001, RZ ;  /* 0x7f00000109098810 */ /* 0x000fca0007ffe0ff */
[----:B0-----:R-:W-:-:S04]  /*7e40*/  IMAD.WIDE.U32 R8, R32, R9, RZ ;  /* 0x0000000920087225 */ /* 0x001fc800078e00ff */
        /* <DEDUP_REMOVED lines=9> */
[----:B-1----:R-:W-:-:S04]  /*7ee0*/  IMAD.WIDE.U32 R86, R87, R116, RZ ;  /* 0x0000007457567225 */ /* 0x002fc800078e00ff */
[----:B--2---:R-:W-:-:S04]  /*7ef0*/  IMAD.WIDE.U32 R84, R85, R116, RZ ;  /* 0x0000007455547225 */ /* 0x004fc800078e00ff */
[----:B---3--:R-:W-:-:S04]  /*7f00*/  IMAD.WIDE.U32 R10, R125, R116, RZ ;  /* 0x000000747d0a7225 */ /* 0x008fc800078e00ff */
[----:B----4-:R-:W-:-:S04]  /*7f10*/  IMAD.WIDE.U32 R8, R129, R116, RZ ;  /* 0x0000007481087225 */ /* 0x010fc800078e00ff */
[----:B------:R-:W-:Y:S02]  /*7f20*/  IMAD R125, R86, 0x7effffff, RZ ;  /* 0x7effffff567d7824 */ /* 0x000fe400078e02ff */
[----:B------:R-:W-:Y:S02]  /*7f30*/  IMAD R129, R84, 0x7effffff, RZ ;  /* 0x7effffff54817824 */ /* 0x000fe400078e02ff */
[----:B------:R-:W-:Y:S02]  /*7f40*/  IMAD R137, R10, 0x7effffff, RZ ;  /* 0x7effffff0a897824 */ /* 0x000fe400078e02ff */
[----:B------:R-:W-:Y:S02]  /*7f50*/  IMAD R139, R8, 0x7effffff, RZ ;  /* 0x7effffff088b7824 */ /* 0x000fe400078e02ff */
[----:B------:R-:W-:Y:S02]  /*7f60*/  IMAD.HI.U32 R87, R125, 0x7f000001, R86 ;  /* 0x7f0000017d577827 */ /* 0x000fe400078e0056 */
[----:B------:R-:W2:Y:S02]  /*7f70*/  LDG.E R125, desc[UR10][R4.64+0x28] ;  /* 0x0000280a047d7981 */ /* 0x000ea4000c1e1900 */
        /* <DEDUP_REMOVED lines=32> */
[----:B------:R-:W3:Y:S04]  /*8180*/  LD.E R129, desc[UR10][R88.64+0x154] ;  /* 0x0001540a58817980 */ /* 0x000ee8000c101900 */
        /* <DEDUP_REMOVED lines=20> */
[----:B----4-:R-:W-:-:S04]  /*82d0*/  IMAD.WIDE.U32 R10, R87, R118, RZ ;  /* 0x00000076570a7225 */ /* 0x010fc800078e00ff */
[----:B---3--:R-:W-:-:S04]  /*82e0*/  IMAD.WIDE.U32 R84, R129, R118, RZ ;  /* 0x0000007681547225 */ /* 0x008fc800078e00ff */
        /* <DEDUP_REMOVED lines=35> */
[----:B------:R-:W-:Y:S04]  /*8520*/  STL [R1+0x114], R148 ;  /* 0x0001149401007387 */ /* 0x000fe80000100800 */
[----:B------:R1:W-:Y:S04]  /*8530*/  STL [R1+0x118], R154 ;  /* 0x0001189a01007387 */ /* 0x0003e80000100800 */
[----:B------:R2:W-:Y:S04]  /*8540*/  STL [R1+0x11c], R156 ;  /* 0x00011c9c01007387 */ /* 0x0005e80000100800 */
[----:B------:R-:W3:Y:S04]  /*8550*/  LD.E R84, desc[UR10][R8.64+0x160] ;  /* 0x0001600a08547980 */ /* 0x000ee8000c101900 */
[----:B------:R-:W4:Y:S04]  /*8560*/  LD.E R86, desc[UR10][R8.64+0x164] ;  /* 0x0001640a08567980 */ /* 0x000f28000c101900 */
[----:B------:R-:W4:Y:S04]  /*8570*/  LD.E R88, desc[UR10][R8.64+0x168] ;  /* 0x0001680a08587980 */ /* 0x000f28000c101900 */
[----:B------:R0:W4:Y:S04]  /*8580*/  LD.E R152, desc[UR10][R8.64+0x16c] ;  /* 0x00016c0a08987980 */ /* 0x000128000c101900 */
[----:B------:R-:W4:Y:S04]  /*8590*/  LDL R129, [R1+0x110] ;  /* 0x0001100001817983 */ /* 0x000f280000100800 */
[----:B------:R-:W4:Y:S04]  /*85a0*/  LDL R135, [R1+0x114] ;  /* 0x0001140001877983 */ /* 0x000f280000100800 */
[----:B------:R-:W4:Y:S04]  /*85b0*/  LDL R133, [R1+0x118] ;  /* 0x0001180001857983 */ /* 0x000f280000100800 */
[----:B------:R-:W4:Y:S04]  /*85c0*/  LDL R137, [R1+0x11c] ;  /* 0x00011c0001897983 */ /* 0x000f280000100800 */
[----:B0-----:R-:W4:Y:S04]  /*85d0*/  LDL.64 R10, [R1+0x100] ;  /* 0x00010000010a7983 */ /* 0x001f280000100a00 */
[----:B-1----:R-:W4:Y:S01]  /*85e0*/  LDG.E R154, desc[UR10][R4.64+0x2c] ;  /* 0x00002c0a049a7981 */ /* 0x002f22000c1e1900 */
[CC--:B------:R-:W-:Y:S01]  /*85f0*/  ISETP.GE.U32.AND P0, PT, R150.reuse, R125.reuse, PT ;  /* 0x0000007d9600720c */ /* 0x0c0fe20003f06070 */
[----:B------:R-:W-:-:S02]  /*8600*/  IADD3 R85, PT, PT, R150, -R125, RZ ;  /* 0x8000007d96557210 */ /* 0x000fc40007ffe0ff */
[----:B------:R-:W4:Y:S04]  /*8610*/  LDG.E R148, desc[UR10][R4.64+0x30] ;  /* 0x0000300a04947981 */ /* 0x000f28000c1e1900 */
[----:B--2---:R0:W2:Y:S06]  /*8620*/  LDG.E R156, desc[UR10][R4.64+0x34] ;  /* 0x0000340a049c7981 */ /* 0x0040ac000c1e1900 */
        /* <DEDUP_REMOVED lines=13> */
[----:B------:R-:W-:-:S04]  /*8700*/  IMAD.WIDE.U32 R86, R88, R131, RZ ;  /* 0x0000008358567225 */ /* 0x000fc800078e00ff */
[----:B------:R-:W-:-:S04]  /*8710*/  IMAD.WIDE.U32 R88, R152, R131, RZ ;  /* 0x0000008398587225 */ /* 0x000fc800078e00ff */
[----:B0-----:R-:W-:Y:S02]  /*8720*/  IMAD R5, R8, 0x7effffff, RZ ;  /* 0x7effffff08057824 */ /* 0x001fe400078e02ff */
        /* <DEDUP_REMOVED lines=31> */
[----:B------:R0:W-:Y:S04]  /*8920*/  STL [R1+0x110], R4 ;  /* 0x0001100401007387 */ /* 0x0001e80000100800 */
[----:B------:R1:W-:Y:S04]  /*8930*/  STL [R1+0x114], R8 ;  /* 0x0001140801007387 */ /* 0x0003e80000100800 */
[----:B------:R3:W-:Y:S04]  /*8940*/  STL [R1+0x118], R152 ;  /* 0x0001189801007387 */ /* 0x0007e80000100800 */
[----:B------:R-:W-:Y:S04]  /*8950*/  STL [R1+0x11c], R158 ;  /* 0x00011c9e01007387 */ /* 0x000fe80000100800 */
[----:B------:R-:W4:Y:S04]  /*8960*/  LD.E R84, desc[UR10][R10.64+0x170] ;  /* 0x0001700a0a547980 */ /* 0x000f28000c101900 */
[----:B------:R-:W4:Y:S04]  /*8970*/  LD.E R86, desc[UR10][R10.64+0x174] ;  /* 0x0001740a0a567980 */ /* 0x000f28000c101900 */
[----:B------:R-:W4:Y:S04]  /*8980*/  LD.E R87, desc[UR10][R10.64+0x178] ;  /* 0x0001780a0a577980 */ /* 0x000f28000c101900 */
[----:B------:R0:W4:Y:S04]  /*8990*/  LD.E R88, desc[UR10][R10.64+0x17c] ;  /* 0x00017c0a0a587980 */ /* 0x000128000c101900 */
[----:B------:R-:W4:Y:S04]  /*89a0*/  LDL R89, [R1+0x110] ;  /* 0x0001100001597983 */ /* 0x000f280000100800 */
[----:B------:R-:W4:Y:S04]  /*89b0*/  LDL R133, [R1+0x114] ;  /* 0x0001140001857983 */ /* 0x000f280000100800 */
[----:B------:R-:W4:Y:S04]  /*89c0*/  LDL R129, [R1+0x118] ;  /* 0x0001180001817983 */ /* 0x000f280000100800 */
[----:B------:R-:W4:Y:S04]  /*89d0*/  LDL R135, [R1+0x11c] ;  /* 0x00011c0001877983 */ /* 0x000f280000100800 */
[----:B0-----:R-:W4:Y:S01]  /*89e0*/  LDL.64 R4, [R1+0x100] ;  /* 0x0001000001047983 */ /* 0x001f220000100a00 */
[----:B-1----:R-:W-:-:S04]  /*89f0*/  IMAD.WIDE.U32 R8, R13, R94, RZ ;  /* 0x0000005e0d087225 */ /* 0x002fc800078e00ff */
[----:B------:R-:W-:-:S04]  /*8a00*/  IMAD R85, R8, 0x7effffff, RZ ;  /* 0x7effffff08557824 */ /* 0x000fc800078e02ff */
[----:B---3--:R-:W-:-:S05]  /*8a10*/  IMAD.HI.U32 R152, R85, 0x7f000001, R8 ;  /* 0x7f00000155987827 */ /* 0x008fca00078e0008 */
[----:B------:R-:W-:Y:S01]  /*8a20*/  ISETP.GE.U32.AND P0, PT, R152, 0x7f000001, PT ;  /* 0x7f0000019800780c */ /* 0x000fe20003f06070 */
[----:B------:R-:W-:-:S04]  /*8a30*/  IMAD.WIDE.U32 R8, R154, R45, RZ ;  /* 0x0000002d9a087225 */ /* 0x000fc800078e00ff */
[----:B------:R-:W-:-:S08]  /*8a40*/  IMAD R11, R8, 0x7effffff, RZ ;  /* 0x7effffff080b7824 */ /* 0x000fd000078e02ff */
        /* <DEDUP_REMOVED lines=13> */
[----:B--2---:R-:W-:-:S04]  /*8b20*/  IMAD.WIDE.U32 R8, R156, R21, RZ ;  /* 0x000000159c087225 */ /* 0x004fc800078e00ff */
[----:B------:R-:W-:-:S05]  /*8b30*/  IMAD R11, R8, 0x7effffff, RZ ;  /* 0x7effffff080b7824 */ /* 0x000fca00078e02ff */
[----:B------:R-:W-:-:S03]  /*8b40*/  @P1 IADD3 R85, PT, PT, R85, -0x7f000001, RZ ;  /* 0x80ffffff55551810 */ /* 0x000fc60007ffe0ff */
[----:B------:R-:W-:Y:S01]  /*8b50*/  @P0 IADD3 R10, PT, PT, R10, -0x7f000001, RZ ;  /* 0x80ffffff0a0a0810 */ /* 0x000fe20007ffe0ff */
[----:B------:R-:W-:-:S03]  /*8b60*/  IMAD.HI.U32 R9, R11, 0x7f000001, R8 ;  /* 0x7f0000010b097827 */ /* 0x000fc600078e0008 */
[----:B------:R-:W-:Y:S02]  /*8b70*/  IADD3 R10, PT, PT, R10, R85, RZ ;  /* 0x000000550a0a7210 */ /* 0x000fe40007ffe0ff */
[----:B------:R-:W-:-:S03]  /*8b80*/  ISETP.GE.U32.AND P1, PT, R9, 0x7f000001, PT ;  /* 0x7f0000010900780c */ /* 0x000fc60003f26070 */
[----:B------:R-:W-:Y:S01]  /*8b90*/  ISETP.GE.U32.AND P0, PT, R10, 0x7f000001, PT ;  /* 0x7f0000010a00780c */ /* 0x000fe20003f06070 */
[----:B------:R-:W-:-:S09]  /*8ba0*/  IADD3 R150, PT, PT, R159, R150, RZ ;  /* 0x000000969f967210 */ /* 0x000fd20007ffe0ff */
[----:B------:R-:W-:-:S03]  /*8bb0*/  @P1 IADD3 R9, PT, PT, R9, -0x7f000001, RZ ;  /* 0x80ffffff09091810 */ /* 0x000fc60007ffe0ff */
[----:B------:R-:W-:-:S04]  /*8bc0*/  @P0 IADD3 R10, PT, PT, R10, -0x7f000001, RZ ;  /* 0x80ffffff0a0a0810 */ /* 0x000fc80007ffe0ff */
[----:B------:R-:W-:Y:S01]  /*8bd0*/  IADD3 R9, PT, PT, R10, R9, RZ ;  /* 0x000000090a097210 */ /* 0x000fe20007ffe0ff */
[----:B------:R-:W-:-:S04]  /*8be0*/  ISETP.GE.U32.AND P0, PT, R150, 0x7f000001, PT ;  /* 0x7f0000019600780c */ /* 0x000fc80003f06070 */
[----:B------:R-:W-:-:S09]  /*8bf0*/  ISETP.GE.U32.AND P1, PT, R9, 0x7f000001, PT ;  /* 0x7f0000010900780c */ /* 0x000fd20003f26070 */
[----:B------:R-:W-:-:S04]  /*8c00*/  @P0 IADD3 R150, PT, PT, R150, -0x7f000001, RZ ;  /* 0x80ffffff96960810 */ /* 0x000fc80007ffe0ff */
        /* <DEDUP_REMOVED lines=9> */
[----:B----4-:R-:W-:-:S04]  /*8ca0*/  IMAD.WIDE.U32 R8, R84, R137, RZ ;  /* 0x0000008954087225 */ /* 0x010fc800078e00ff */
[----:B------:R-:W-:-:S04]  /*8cb0*/  IMAD.WIDE.U32 R10, R86, R137, RZ ;  /* 0x00000089560a7225 */ /* 0x000fc800078e00ff */
[----:B------:R-:W-:-:S04]  /*8cc0*/  IMAD.WIDE.U32 R84, R87, R137, RZ ;  /* 0x0000008957547225 */ /* 0x000fc800078e00ff */
        /* <DEDUP_REMOVED lines=42> */
[----:B------:R-:W3:Y:S04]  /*8f70*/  LDL R133, [R1+0x114] ;  /* 0x0001140001857983 */ /* 0x000ee80000100800 */
[----:B------:R-:W3:Y:S04]  /*8f80*/  LDL R129, [R1+0x118] ;  /* 0x0001180001817983 */ /* 0x000ee80000100800 */
[----:B------:R-:W3:Y:S04]  /*8f90*/  LDL R135, [R1+0x11c] ;  /* 0x00011c0001877983 */ /* 0x000ee80000100800 */
[----:B0-----:R-:W3:Y:S01]  /*8fa0*/  LDL.64 R8, [R1+0x100] ;  /* 0x0001000001087983 */ /* 0x001ee20000100a00 */
        /* <DEDUP_REMOVED lines=362> */
[----:B------:R-:W-:Y:S04]  /*a650*/  STL [R1+0x11c], R152 ;  /* 0x00011c9801007387 */ /* 0x000fe80000100800 */
        /* <DEDUP_REMOVED lines=26> */
[----:B------:R-:W-:Y:S02]  /*a800*/  IMAD R85, R140, 0x7effffff, RZ ;  /* 0x7effffff8c557824 */ /* 0x000fe400078e02ff */
[----:B------:R-:W-:-:S03]  /*a810*/  IMAD.WIDE.U32 R10, R13, R32, RZ ;  /* 0x000000200d0a7225 */ /* 0x000fc600078e00ff */
[----:B------:R-:W-:Y:S01]  /*a820*/  @P1 IADD3 R135, PT, PT, R135, -0x7f000001, RZ ;  /* 0x80ffffff87871810 */ /* 0x000fe20007ffe0ff */
[----:B------:R-:W-:Y:S02]  /*a830*/  IMAD.WIDE.U32 R4, R12, R40, RZ ;  /* 0x000000280c047225 */ /* 0x000fe400078e00ff */
[----:B------:R-:W-:Y:S02]  /*a840*/  @P0 IADD3 R122, PT, PT, R122, -0x7f000001, RZ ;  /* 0x80ffffff7a7a0810 */ /* 0x000fe40007ffe0ff */
[----:B------:R-:W-:Y:S02]  /*a850*/  IMAD.HI.U32 R141, R85, 0x7f000001, R140 ;  /* 0x7f000001558d7827 */ /* 0x000fe400078e008c */
[----:B------:R-:W-:Y:S02]  /*a860*/  IADD3 R122, PT, PT, R122, R135, RZ ;  /* 0x000000877a7a7210 */ /* 0x000fe40007ffe0ff */
[----:B------:R-:W-:Y:S02]  /*a870*/  IMAD R85, R10, 0x7effffff, RZ ;  /* 0x7effffff0a557824 */ /* 0x000fe400078e02ff */
[----:B------:R-:W-:Y:S01]  /*a880*/  IMAD R87, R4, 0x7effffff, RZ ;  /* 0x7effffff04577824 */ /* 0x000fe200078e02ff */
[----:B------:R-:W-:Y:S01]  /*a890*/  ISETP.GE.U32.AND P3, PT, R141, 0x7f000001, PT ;  /* 0x7f0000018d00780c */ /* 0x000fe20003f66070 */
[----:B------:R-:W-:Y:S01]  /*a8a0*/  IMAD.HI.U32 R10, R85, 0x7f000001, R10 ;  /* 0x7f000001550a7827 */ /* 0x000fe200078e000a */
[----:B------:R-:W-:-:S03]  /*a8b0*/  ISETP.GE.U32.AND P2, PT, R122, 0x7f000001, PT ;  /* 0x7f0000017a00780c */ /* 0x000fc60003f46070 */
[----:B------:R-:W-:Y:S01]  /*a8c0*/  IMAD.HI.U32 R87, R87, 0x7f000001, R4 ;  /* 0x7f00000157577827 */ /* 0x000fe200078e0004 */
[----:B------:R-:W-:-:S04]  /*a8d0*/  ISETP.GE.U32.AND P0, PT, R10, 0x7f000001, PT ;  /* 0x7f0000010a00780c */ /* 0x000fc80003f06070 */
[----:B------:R-:W-:Y:S01]  /*a8e0*/  ISETP.GE.U32.AND P1, PT, R87, 0x7f000001, PT ;  /* 0x7f0000015700780c */ /* 0x000fe20003f26070 */
[----:B------:R-:W-:Y:S02]  /*a8f0*/  IMAD.WIDE.U32 R144, R18, R144, RZ ;  /* 0x0000009012907225 */ /* 0x000fe400078e00ff */
[----:B------:R-:W-:Y:S02]  /*a900*/  @P3 IADD3 R141, PT, PT, R141, -0x7f000001, RZ ;  /* 0x80ffffff8d8d3810 */ /* 0x000fe40007ffe0ff */
[----:B------:R-:W-:Y:S01]  /*a910*/  @P2 IADD3 R122, PT, PT, R122, -0x7f000001, RZ ;  /* 0x80ffffff7a7a2810 */ /* 0x000fe20007ffe0ff */
[----:B------:R-:W-:-:S04]  /*a920*/  IMAD.WIDE.U32 R4, R125, R78, RZ ;  /* 0x0000004e7d047225 */ /* 0x000fc800078e00ff */
[----:B------:R-:W-:Y:S01]  /*a930*/  IMAD R85, R144, 0x7effffff, RZ ;  /* 0x7effffff90557824 */ /* 0x000fe200078e02ff */
[----:B------:R-:W-:Y:S01]  /*a940*/  @P0 IADD3 R10, PT, PT, R10, -0x7f000001, RZ ;  /* 0x80ffffff0a0a0810 */ /* 0x000fe20007ffe0ff */
[----:B------:R-:W-:Y:S01]  /*a950*/  IMAD R11, R4, 0x7effffff, RZ ;  /* 0x7effffff040b7824 */ /* 0x000fe200078e02ff */
[----:B------:R-:W-:Y:S01]  /*a960*/  @P1 IADD3 R87, PT, PT, R87, -0x7f000001, RZ ;  /* 0x80ffffff57571810 */ /* 0x000fe20007ffe0ff */
[----:B------:R-:W-:Y:S01]  /*a970*/  IMAD.HI.U32 R85, R85, 0x7f000001, R144 ;  /* 0x7f00000155557827 */ /* 0x000fe200078e0090 */
[----:B------:R-:W-:-:S03]  /*a980*/  IADD3 R122, PT, PT, R122, R141, RZ ;  /* 0x0000008d7a7a7210 */ /* 0x000fc60007ffe0ff */
[----:B------:R-:W-:Y:S01]  /*a990*/  IMAD.HI.U32 R11, R11, 0x7f000001, R4 ;  /* 0x7f0000010b0b7827 */ /* 0x000fe200078e0004 */
[----:B------:R-:W-:Y:S01]  /*a9a0*/  IADD3 R4, PT, PT, R10, R87, RZ ;  /* 0x000000570a047210 */ /* 0x000fe20007ffe0ff */
[----:B------:R-:W-:Y:S01]  /*a9b0*/  ISETP.GE.U32.AND P3, PT, R85, 0x7f000001, PT ;  /* 0x7f0000015500780c */ /* 0x000fe20003f66070 */
[----:B------:R-:W-:Y:S02]  /*a9c0*/  ISETP.GE.U32.AND P2, PT, R122, 0x7f000001, PT ;  /* 0x7f0000017a00780c */ /* 0x000fe40003f46070 */
[----:B------:R-:W-:Y:S01]  /*a9d0*/  ISETP.GE.U32.AND P1, PT, R11, 0x7f000001, PT ;  /* 0x7f0000010b00780c */ /* 0x000fe20003f26070 */
[----:B------:R-:W-:Y:S01]  /*a9e0*/  ISETP.GE.U32.AND P0, PT, R4, 0x7f000001, PT ;  /* 0x7f0000010400780c */ /* 0x000fe20003f06070 */
[----:B------:R-:W-:-:S04]  /*a9f0*/  IMAD.WIDE.U32 R138, R101, R138, RZ ;  /* 0x0000008a658a7225 */ /* 0x000fc800078e00ff */
[----:B------:R-:W-:-:S04]  /*aa00*/  IMAD R5, R138, 0x7effffff, RZ ;  /* 0x7effffff8a057824 */ /* 0x000fc800078e02ff */
[----:B------:R-:W-:Y:S02]  /*aa10*/  @P3 IADD3 R85, PT, PT, R85, -0x7f000001, RZ ;  /* 0x80ffffff55553810 */ /* 0x000fe40007ffe0ff */
[----:B------:R-:W-:Y:S01]  /*aa20*/  @P2 IADD3 R122, PT, PT, R122, -0x7f000001, RZ ;  /* 0x80ffffff7a7a2810 */ /* 0x000fe20007ffe0ff */
[----:B------:R-:W-:Y:S01]  /*aa30*/  IMAD.HI.U32 R139, R5, 0x7f000001, R138 ;  /* 0x7f000001058b7827 */ /* 0x000fe200078e008a */
[----:B------:R-:W-:Y:S02]  /*aa40*/  @P1 IADD3 R11, PT, PT, R11, -0x7f000001, RZ ;  /* 0x80ffffff0b0b1810 */ /* 0x000fe40007ffe0ff */
[----:B------:R-:W-:Y:S02]  /*aa50*/  @P0 IADD3 R4, PT, PT, R4, -0x7f000001, RZ ;  /* 0x80ffffff04040810 */ /* 0x000fe40007ffe0ff */
[----:B------:R-:W-:Y:S01]  /*aa60*/  IADD3 R122, PT, PT, R122, R85, RZ ;  /* 0x000000557a7a7210 */ /* 0x000fe20007ffe0ff */
[----:B------:R-:W-:Y:S01]  /*aa70*/  ISETP.GE.U32.AND P2, PT, R139, 0x7f000001, PT ;  /* 0x7f0000018b00780c */ /* 0x000fe20003f46070 */
[----:B------:R-:W-:-:S03]  /*aa80*/  IADD3 R5, PT, PT, R4, R11, RZ ;  /* 0x0000000b04057210 */ /* 0x000fc60007ffe0ff */
[----:B------:R-:W-:Y:S02]  /*aa90*/  ISETP.GE.U32.AND P1, PT, R122, 0x7f000001, PT ;  /* 0x7f0000017a00780c */ /* 0x000fe40003f26070 */
[----:B------:R-:W-:-:S07]  /*aaa0*/  ISETP.GE.U32.AND P0, PT, R5, 0x7f000001, PT ;  /* 0x7f0000010500780c */ /* 0x000fce0003f06070 */
[----:B------:R-:W-:-:S04]  /*aab0*/  @P2 IADD3 R139, PT, PT, R139, -0x7f000001, RZ ;  /* 0x80ffffff8b8b2810 */ /* 0x000fc80007ffe0ff */
[----:B------:R-:W-:Y:S02]  /*aac0*/  @P1 IADD3 R122, PT, PT, R122, -0x7f000001, RZ ;  /* 0x80ffffff7a7a1810 */ /* 0x000fe40007ffe0ff */
[----:B------:R-:W-:Y:S02]  /*aad0*/  @P0 IADD3 R5, PT, PT, R5, -0x7f000001, RZ ;  /* 0x80ffffff05050810 */ /* 0x000fe40007ffe0ff */
[----:B------:R-:W-:-:S03]  /*aae0*/  IADD3 R122, PT, PT, R122, R139, RZ ;  /* 0x0000008b7a7a7210 */ /* 0x000fc60007ffe0ff */
[-C--:B------:R-:W-:Y:S02]  /*aaf0*/  ISETP.GE.U32.AND P1, PT, R94, R5.reuse, PT ;  /* 0x000000055e00720c */ /* 0x080fe40003f26070 */
[----:B------:R-:W-:Y:S01]  /*ab00*/  ISETP.GE.U32.AND P0, PT, R122, 0x7f000001, PT ;  /* 0x7f0000017a00780c */ /* 0x000fe20003f06070 */
[----:B------:R-:W-:-:S10]  /*ab10*/  IADD3 R5, PT, PT, R94, -R5, RZ ;  /* 0x800000055e057210 */ /* 0x000fd40007ffe0ff */
[----:B------:R-:W-:Y:S02]  /*ab20*/  @!P1 IADD3 R5, PT, PT, R5, 0x7f000001, RZ ;  /* 0x7f00000105059810 */ /* 0x000fe40007ffe0ff */
        /* <DEDUP_REMOVED lines=239> */
[----:B------:R-:W-:Y:S01]  /*ba20*/  IADD3 R79, PT, PT, R104, R79, RZ ;  /* 0x0000004f684f7210 */ /* 0x000fe20007ffe0ff */
[----:B------:R-:W-:-:S04]  /*ba30*/  ISETP.GE.U32.AND P1, PT, R13, R128, PT ;  /* 0x000000800d00720c */ /* 0x000fc80003f26070 */
[----:B------:R-:W-:Y:S01]  /*ba40*/  ISETP.GE.U32.AND P0, PT, R79, 0x7f000001, PT ;  /* 0x7f0000014f00780c */ /* 0x000fe20003f06070 */
[C---:B------:R-:W-:Y:S01]  /*ba50*/  IADD3 R9, PT, PT, -R128.reuse, R13, RZ ;  /* 0x0000000d80097210 */ /* 0x040fe20007ffe1ff */
[----:B-1----:R-:W-:-:S07]  /*ba60*/  IMAD.WIDE.U32 R84, R128, R176, RZ ;  /* 0x000000b080547225 */ /* 0x002fce00078e00ff */
[----:B------:R-:W-:-:S04]  /*ba70*/  @!P1 IADD3 R9, PT, PT, R9, 0x7f000001, RZ ;  /* 0x7f00000109099810 */ /* 0x000fc80007ffe0ff */
[----:B------:R-:W-:Y:S01]  /*ba80*/  @P0 IADD3 R79, PT, PT, R79, -0x7f000001, RZ ;  /* 0x80ffffff4f4f0810 */ /* 0x000fe20007ffe0ff */
        /* <DEDUP_REMOVED lines=20> */
[----:B------:R-:W-:Y:S01]  /*bbd0*/  IADD3 R9, PT, PT, R9, R84, RZ ;  /* 0x0000005409097210 */ /* 0x000fe20007ffe0ff */
[----:B------:R-:W-:-:S02]  /*bbe0*/  IMAD.WIDE.U32 R148, R127, R148, RZ ;  /* 0x000000947f947225 */ /* 0x000fc400078e00ff */
[----:B------:R-:W-:Y:S02]  /*bbf0*/  ISETP.GE.U32.AND P0, PT, R8, 0x7f000001, PT ;  /* 0x7f0000010800780c */ /* 0x000fe40003f06070 */
[----:B------:R-:W-:Y:S01]  /*bc00*/  ISETP.GE.U32.AND P1, PT, R9, 0x7f000001, PT ;  /* 0x7f0000010900780c */ /* 0x000fe20003f26070 */
[----:B------:R-:W-:-:S04]  /*bc10*/  IMAD R11, R148, 0x7effffff, RZ ;  /* 0x7effffff940b7824 */ /* 0x000fc800078e02ff */
[----:B------:R-:W-:-:S05]  /*bc20*/  IMAD.HI.U32 R148, R11, 0x7f000001, R148 ;  /* 0x7f0000010b947827 */ /* 0x000fca00078e0094 */
[----:B------:R-:W-:Y:S01]  /*bc30*/  ISETP.GE.U32.AND P2, PT, R148, 0x7f000001, PT ;  /* 0x7f0000019400780c */ /* 0x000fe20003f46070 */
[----:B------:R-:W-:Y:S02]  /*bc40*/  @P0 IADD3 R8, PT, PT, R8, -0x7f000001, RZ ;  /* 0x80ffffff08080810 */ /* 0x000fe40007ffe0ff */
[----:B------:R-:W-:-:S05]  /*bc50*/  @P1 IADD3 R9, PT, PT, R9, -0x7f000001, RZ ;  /* 0x80ffffff09091810 */ /* 0x000fca0007ffe0ff */
[----:B------:R-:W-:Y:S01]  /*bc60*/  ISETP.GE.U32.AND P0, PT, R9, R8, PT ;  /* 0x000000080900720c */ /* 0x000fe20003f06070 */
[----:B------:R-:W-:-:S04]  /*bc70*/  IADD3 R8, PT, PT, -R8, R9, RZ ;  /* 0x0000000908087210 */ /* 0x000fc80007ffe1ff */
[----:B------:R-:W-:-:S04]  /*bc80*/  @P2 IADD3 R148, PT, PT, R148, -0x7f000001, RZ ;  /* 0x80ffffff94942810 */ /* 0x000fc80007ffe0ff */
[----:B------:R-:W-:-:S04]  /*bc90*/  IADD3 R9, PT, PT, R161, R148, RZ ;  /* 0x00000094a1097210 */ /* 0x000fc80007ffe0ff */
[----:B------:R-:W-:Y:S01]  /*bca0*/  @!P0 IADD3 R8, PT, PT, R8, 0x7f000001, RZ ;  /* 0x7f00000108088810 */ /* 0x000fe20007ffe0ff */
[----:B------:R-:W-:-:S04]  /*bcb0*/  ISETP.GE.U32.AND P0, PT, R9, 0x7f000001, PT ;  /* 0x7f0000010900780c */ /* 0x000fc80003f06070 */
[----:B------:R-:W-:Y:S01]  /*bcc0*/  ISETP.GE.U32.AND P1, PT, R8, R13, PT ;  /* 0x0000000d0800720c */ /* 0x000fe20003f26070 */
[----:B------:R-:W-:-:S08]  /*bcd0*/  IADD3 R8, PT, PT, -R13, R8, RZ ;  /* 0x000000080d087210 */ /* 0x000fd00007ffe1ff */
[----:B------:R-:W-:-:S04]  /*bce0*/  @P0 IADD3 R9, PT, PT, R9, -0x7f000001, RZ ;  /* 0x80ffffff09090810 */ /* 0x000fc80007ffe0ff */
[----:B------:R-:W-:-:S05]  /*bcf0*/  @!P1 IADD3 R8, PT, PT, R8, 0x7f000001, RZ ;  /* 0x7f00000108089810 */ /* 0x000fca0007ffe0ff */
        /* <DEDUP_REMOVED lines=228> */
[----:B------:R-:W-:Y:S01]  /*cb40*/  ISETP.GE.U32.AND P0, PT, R108, R217, PT ;  /* 0x000000d96c00720c */ /* 0x000fe20003f06070 */
[----:B-1----:R-:W-:-:S12]  /*cb50*/  IADD3 R8, PT, PT, -R217, R108, RZ ;  /* 0x0000006cd9087210 */ /* 0x002fd80007ffe1ff */
        /* <DEDUP_REMOVED lines=28> */
[----:B------:R-:W-:Y:S01]  /*cd20*/  IADD3 R128, PT, PT, R11, R122, RZ ;  /* 0x0000007a0b807210 */ /* 0x000fe20007ffe0ff */
[----:B------:R-:W2:Y:S01]  /*cd30*/  LDL.64 R86, [R1+0x100] ;  /* 0x0001000001567983 */ /* 0x000ea20000100a00 */
        /* <DEDUP_REMOVED lines=15> */
[----:B------:R-:W-:Y:S04]  /*ce30*/  STL [R1+0x118], R128 ;  /* 0x0001188001007387 */ /* 0x000fe80000100800 */
        /* <DEDUP_REMOVED lines=8> */
[----:B------:R-:W3:Y:S01]  /*cec0*/  LDL R133, [R1+0x11c] ;  /* 0x00011c0001857983 */ /* 0x000ee20000100800 */
[----:B0-----:R-:W-:-:S04]  /*ced0*/  IMAD.WIDE.U32 R8, R83, R32, RZ ;  /* 0x0000002053087225 */ /* 0x001fc800078e00ff */
[----:B-1----:R-:W-:-:S04]  /*cee0*/  IMAD.WIDE.U32 R10, R93, R22, RZ ;  /* 0x000000165d0a7225 */ /* 0x002fc800078e00ff */
        /* <DEDUP_REMOVED lines=82> */
[----:B------:R-:W1:Y:S04]  /*d410*/  LDL R129, [R1+0x11c] ;  /* 0x00011c0001817983 */ /* 0x000e680000100800 */
[----:B0-----:R-:W4:Y:S01]  /*d420*/  LDL.64 R88, [R1+0x100] ;  /* 0x0001000001587983 */ /* 0x001f220000100a00 */
[C---:B------:R-:W-:Y:S01]  /*d430*/  ISETP.GT.U32.AND P0, PT, R223.reuse, RZ, PT ;  /* 0x000000ffdf00720c */ /* 0x040fe20003f04070 */
[----:B------:R-:W-:-:S12]  /*d440*/  IADD3 R4, PT, PT, -R223, RZ, RZ ;  /* 0x000000ffdf047210 */ /* 0x000fd80007ffe1ff */
[----:B------:R-:W-:-:S05]  /*d450*/  @P0 IADD3 R4, PT, PT, R4, 0x7f000001, RZ ;  /* 0x7f00000104040810 */ /* 0x000fca0007ffe0ff */
        /* <DEDUP_REMOVED lines=28> */
[----:B-1----:R-:W-:Y:S01]  /*d620*/  IADD3 R128, PT, PT, R4, R129, RZ ;  /* 0x0000008104807210 */ /* 0x002fe20007ffe0ff */
        /* <DEDUP_REMOVED lines=17> */
[----:B------:R-:W3:Y:S01]  /*d740*/  LDL R10, [R1+0x110] ;  /* 0x00011000010a7983 */ /* 0x000ee20000100800 */
[C---:B------:R-:W-:Y:S01]  /*d750*/  ISETP.GT.U32.AND P0, PT, R218.reuse, RZ, PT ;  /* 0x000000ffda00720c */ /* 0x040fe20003f04070 */
[----:B------:R-:W-:-:S02]  /*d760*/  IADD3 R136, PT, PT, -R218, RZ, RZ ;  /* 0x000000ffda887210 */ /* 0x000fc40007ffe1ff */
[----:B0-----:R-:W4:Y:S04]  /*d770*/  LD.E R84, desc[UR10][R88.64+0x294] ;  /* 0x0002940a58547980 */ /* 0x001f28000c101900 */
[----:B------:R-:W3:Y:S04]  /*d780*/  LD.E R140, desc[UR10][R88.64+0x29c] ;  /* 0x00029c0a588c7980 */ /* 0x000ee8000c101900 */
[----:B-1----:R-:W3:Y:S02]  /*d790*/  LDL.64 R128, [R1+0xa8] ;  /* 0x0000a80001807983 */ /* 0x002ee40000100a00 */
[----:B------:R-:W-:-:S05]  /*d7a0*/  @P0 IADD3 R136, PT, PT, R136, 0x7f000001, RZ ;  /* 0x7f00000188880810 */ /* 0x000fca0007ffe0ff */
[----:B------:R-:W-:-:S04]  /*d7b0*/  IMAD.WIDE.U32 R4, R15, R136, RZ ;  /* 0x000000880f047225 */ /* 0x000fc800078e00ff */
[----:B------:R-:W-:-:S04]  /*d7c0*/  IMAD R9, R4, 0x7effffff, RZ ;  /* 0x7effffff04097824 */ /* 0x000fc800078e02ff */
[----:B------:R-:W-:-:S05]  /*d7d0*/  IMAD.HI.U32 R79, R9, 0x7f000001, R4 ;  /* 0x7f000001094f7827 */ /* 0x000fca00078e0004 */
[----:B------:R-:W-:-:S13]  /*d7e0*/  ISETP.GE.U32.AND P0, PT, R79, 0x7f000001, PT ;  /* 0x7f0000014f00780c */ /* 0x000fda0003f06070 */
[----:B------:R-:W-:-:S05]  /*d7f0*/  @P0 IADD3 R79, PT, PT, R79, -0x7f000001, RZ ;  /* 0x80ffffff4f4f0810 */ /* 0x000fca0007ffe0ff */
[----:B--2---:R-:W-:Y:S02]  /*d800*/  IMAD.WIDE.U32 R4, R8, R79, RZ ;  /* 0x0000004f08047225 */ /* 0x004fe400078e00ff */
[----:B------:R-:W2:Y:S02]  /*d810*/  LD.E R8, desc[UR10][R88.64+0x298] ;  /* 0x0002980a58087980 */ /* 0x000ea4000c101900 */
[----:B------:R-:W-:-:S04]  /*d820*/  IMAD R9, R4, 0x7effffff, RZ ;  /* 0x7effffff04097824 */ /* 0x000fc800078e02ff */
[----:B------:R-:W-:-:S05]  /*d830*/  IMAD.HI.U32 R5, R9, 0x7f000001, R4 ;  /* 0x7f00000109057827 */ /* 0x000fca00078e0004 */
[----:B------:R-:W-:-:S13]  /*d840*/  ISETP.GE.U32.AND P0, PT, R5, 0x7f000001, PT ;  /* 0x7f0000010500780c */ /* 0x000fda0003f06070 */
[----:B------:R-:W-:-:S04]  /*d850*/  @P0 IADD3 R5, PT, PT, R5, -0x7f000001, RZ ;  /* 0x80ffffff05050810 */ /* 0x000fc80007ffe0ff */
[----:B---3--:R-:W-:Y:S02]  /*d860*/  IADD3 R134, PT, PT, R5, R10, RZ ;  /* 0x0000000a05867210 */ /* 0x008fe40007ffe0ff */
[----:B------:R-:W3:Y:S04]  /*d870*/  LDL.64 R4, [R1+0xb0] ;  /* 0x0000b00001047983 */ /* 0x000ee80000100a00 */
[----:B------:R0:W-:Y:S04]  /*d880*/  STL [R1+0x110], R134 ;  /* 0x0001108601007387 */ /* 0x0001e80000100800 */
[----:B------:R-:W3:Y:S04]  /*d890*/  LDL R138, [R1+0x114] ;  /* 0x00011400018a7983 */ /* 0x000ee80000100800 */
[----:B------:R-:W3:Y:S04]  /*d8a0*/  LDL R122, [R1+0x118] ;  /* 0x00011800017a7983 */ /* 0x000ee80000100800 */
[----:B------:R-:W3:Y:S04]  /*d8b0*/  LDL R125, [R1+0x11c] ;  /* 0x00011c00017d7983 */ /* 0x000ee80000100800 */
[----:B------:R-:W3:Y:S01]  /*d8c0*/  LDL.64 R86, [R1+0x100] ;  /* 0x0001000001567983 */ /* 0x000ee20000100a00 */
[----:B----4-:R-:W-:-:S04]  /*d8d0*/  IMAD.WIDE.U32 R84, R84, R79, RZ ;  /* 0x0000004f54547225 */ /* 0x010fc800078e00ff */
[----:B--2---:R-:W-:-:S04]  /*d8e0*/  IMAD.WIDE.U32 R10, R8, R79, RZ ;  /* 0x0000004f080a7225 */ /* 0x004fc800078e00ff */
[----:B------:R-:W-:-:S04]  /*d8f0*/  IMAD.WIDE.U32 R8, R140, R79, RZ ;  /* 0x0000004f8c087225 */ /* 0x000fc800078e00ff */
[----:B------:R-:W-:Y:S02]  /*d900*/  IMAD R79, R84, 0x7effffff, RZ ;  /* 0x7effffff544f7824 */ /* 0x000fe400078e02ff */
[----:B------:R-:W-:Y:S02]  /*d910*/  IMAD R89, R10, 0x7effffff, RZ ;  /* 0x7effffff0a597824 */ /* 0x000fe400078e02ff */
[----:B------:R-:W-:Y:S02]  /*d920*/  IMAD R123, R8, 0x7effffff, RZ ;  /* 0x7effffff087b7824 */ /* 0x000fe400078e02ff */
[----:B------:R-:W-:-:S04]  /*d930*/  IMAD.HI.U32 R79, R79, 0x7f000001, R84 ;  /* 0x7f0000014f4f7827 */ /* 0x000fc800078e0054 */
[----:B------:R-:W-:-:S04]  /*d940*/  IMAD.HI.U32 R11, R89, 0x7f000001, R10 ;  /* 0x7f000001590b7827 */ /* 0x000fc800078e000a */
[----:B------:R-:W-:Y:S01]  /*d950*/  IMAD.HI.U32 R8, R123, 0x7f000001, R8 ;  /* 0x7f0000017b087827 */ /* 0x000fe200078e0008 */
[----:B------:R-:W-:Y:S01]  /*d960*/  ISETP.GE.U32.AND P0, PT, R79, 0x7f000001, PT ;  /* 0x7f0000014f00780c */ /* 0x000fe20003f06070 */
[----:B------:R-:W-:-:S03]  /*d970*/  ISETP.GE.U32.AND P1, PT, R11, 0x7f000001, PT ;  /* 0x7f0000010b00780c */ /* 0x000fc60003f26070 */
[----:B------:R-:W-:-:S09]  /*d980*/  ISETP.GE.U32.AND P2, PT, R8, 0x7f000001, PT ;  /* 0x7f0000010800780c */ /* 0x000fd20003f46070 */
[----:B------:R-:W-:Y:S02]  /*d990*/  @P0 IADD3 R79, PT, PT, R79, -0x7f000001, RZ ;  /* 0x80ffffff4f4f0810 */ /* 0x000fe40007ffe0ff */
[----:B------:R-:W-:Y:S02]  /*d9a0*/  @P1 IADD3 R11, PT, PT, R11, -0x7f000001, RZ ;  /* 0x80ffffff0b0b1810 */ /* 0x000fe40007ffe0ff */
[----:B------:R-:W-:Y:S02]  /*d9b0*/  @P2 IADD3 R8, PT, PT, R8, -0x7f000001, RZ ;  /* 0x80ffffff08082810 */ /* 0x000fe40007ffe0ff */
[----:B---3--:R-:W-:Y:S02]  /*d9c0*/  IADD3 R138, PT, PT, R79, R138, RZ ;  /* 0x0000008a4f8a7210 */ /* 0x008fe40007ffe0ff */
        /* <DEDUP_REMOVED lines=10> */
[----:B-1----:R-:W-:Y:S01]  /*da70*/  @P1 IADD3 R138, PT, PT, R138, -0x7f000001, RZ ;  /* 0x80ffffff8a8a1810 */ /* 0x002fe20007ffe0ff */
[----:B------:R-:W4:Y:S01]  /*da80*/  LDL.64 R8, [R1+0x100] ;  /* 0x0001000001087983 */ /* 0x000f220000100a00 */
[----:B--2---:R-:W-:-:S02]  /*da90*/  @P2 IADD3 R10, PT, PT, R10, -0x7f000001, RZ ;  /* 0x80ffffff0a0a2810 */ /* 0x004fc40007ffe0ff */
[----:B---3--:R-:W-:Y:S01]  /*daa0*/  @P3 IADD3 R140, PT, PT, R140, -0x7f000001, RZ ;  /* 0x80ffffff8c8c3810 */ /* 0x008fe20007ffe0ff */
[----:B------:R-:W-:Y:S04]  /*dab0*/  STL [R1+0x110], R134 ;  /* 0x0001108601007387 */ /* 0x000fe80000100800 */
[----:B------:R0:W-:Y:S04]  /*dac0*/  STL [R1+0x114], R138 ;  /* 0x0001148a01007387 */ /* 0x0001e80000100800 */
[----:B------:R1:W-:Y:S04]  /*dad0*/  STL [R1+0x118], R10 ;  /* 0x0001180a01007387 */ /* 0x0003e80000100800 */
[----:B------:R2:W-:Y:S04]  /*dae0*/  STL [R1+0x11c], R140 ;  /* 0x00011c8c01007387 */ /* 0x0005e80000100800 */
[----:B------:R-:W3:Y:S04]  /*daf0*/  LD.E R88, desc[UR10][R86.64+0x2a0] ;  /* 0x0002a00a56587980 */ /* 0x000ee8000c101900 */
[----:B------:R-:W2:Y:S04]  /*db00*/  LD.E R79, desc[UR10][R86.64+0x2a4] ;  /* 0x0002a40a564f7980 */ /* 0x000ea8000c101900 */
[----:B------:R-:W4:Y:S04]  /*db10*/  LD.E R84, desc[UR10][R86.64+0x2a8] ;  /* 0x0002a80a56547980 */ /* 0x000f28000c101900 */
[----:B------:R2:W4:Y:S04]  /*db20*/  LD.E R122, desc[UR10][R86.64+0x2ac] ;  /* 0x0002ac0a567a7980 */ /* 0x000528000c101900 */
[----:B------:R-:W4:Y:S04]  /*db30*/  LDL R123, [R1+0x110] ;  /* 0x00011000017b7983 */ /* 0x000f280000100800 */
[----:B------:R-:W4:Y:S04]  /*db40*/  LDL R133, [R1+0x114] ;  /* 0x0001140001857983 */ /* 0x000f280000100800 */
[----:B------:R-:W4:Y:S04]  /*db50*/  LDL R125, [R1+0x118] ;  /* 0x00011800017d7983 */ /* 0x000f280000100800 */
[----:B------:R-:W4:Y:S01]  /*db60*/  LDL R135, [R1+0x11c] ;  /* 0x00011c0001877983 */ /* 0x000f220000100800 */
[C---:B------:R-:W-:Y:S01]  /*db70*/  ISETP.GT.U32.AND P0, PT, R205.reuse, RZ, PT ;  /* 0x000000ffcd00720c */ /* 0x040fe20003f04070 */
[----:B0-----:R-:W-:-:S12]  /*db80*/  IADD3 R138, PT, PT, -R205, RZ, RZ ;  /* 0x000000ffcd8a7210 */ /* 0x001fd80007ffe1ff */
[----:B------:R-:W-:-:S05]  /*db90*/  @P0 IADD3 R138, PT, PT, R138, 0x7f000001, RZ ;  /* 0x7f0000018a8a0810 */ /* 0x000fca0007ffe0ff */
[----:B-1----:R-:W-:-:S04]  /*dba0*/  IMAD.WIDE.U32 R10, R15, R138, RZ ;  /* 0x0000008a0f0a7225 */ /* 0x002fc800078e00ff */
[----:B------:R-:W-:-:S04]  /*dbb0*/  IMAD R15, R10, 0x7effffff, RZ ;  /* 0x7effffff0a0f7824 */ /* 0x000fc800078e02ff */
[----:B------:R-:W-:-:S05]  /*dbc0*/  IMAD.HI.U32 R11, R15, 0x7f000001, R10 ;  /* 0x7f0000010f0b7827 */ /* 0x000fca00078e000a */
[----:B------:R-:W-:-:S13]  /*dbd0*/  ISETP.GE.U32.AND P0, PT, R11, 0x7f000001, PT ;  /* 0x7f0000010b00780c */ /* 0x000fda0003f06070 */
[----:B------:R-:W-:-:S05]  /*dbe0*/  @P0 IADD3 R11, PT, PT, R11, -0x7f000001, RZ ;  /* 0x80ffffff0b0b0810 */ /* 0x000fca0007ffe0ff */
[----:B---3--:R-:W-:-:S04]  /*dbf0*/  IMAD.WIDE.U32 R88, R88, R11, RZ ;  /* 0x0000000b58587225 */ /* 0x008fc800078e00ff */
[----:B--2---:R-:W-:-:S04]  /*dc00*/  IMAD.WIDE.U32 R86, R79, R11, RZ ;  /* 0x0000000b4f567225 */ /* 0x004fc800078e00ff */
        /* <DEDUP_REMOVED lines=47> */
[----:B------:R-:W-:-:S02]  /*df00*/  IADD3 R79, PT, PT, R146, R103, RZ ;  /* 0x00000067924f7210 */ /* 0x000fc40007ffe0ff */
[----:B-1----:R-:W-:-:S03]  /*df10*/  IADD3 R134, PT, PT, R32, R78, RZ ;  /* 0x0000004e20867210 */ /* 0x002fc60007ffe0ff */
[----:B------:R-:W-:Y:S02]  /*df20*/  ISETP.GE.U32.AND P0, PT, R79, 0x7f000001, PT ;  /* 0x7f0000014f00780c */ /* 0x000fe40003f06070 */
[----:B------:R-:W-:-:S11]  /*df30*/  ISETP.GE.U32.AND P1, PT, R134, 0x7f000001, PT ;  /* 0x7f0000018600780c */ /* 0x000fd60003f26070 */
[----:B------:R-:W-:Y:S02]  /*df40*/  @P0 IADD3 R79, PT, PT, R79, -0x7f000001, RZ ;  /* 0x80ffffff4f4f0810 */ /* 0x000fe40007ffe0ff */
        /* <DEDUP_REMOVED lines=54> */
[----:B0-----:R-:W3:Y:S01]  /*e2b0*/  LDL.64 R88, [R1+0x100] ;  /* 0x0001000001587983 */ /* 0x001ee20000100a00 */
[----:B------:R-:W-:Y:S01]  /*e2c0*/  ISETP.GE.U32.AND P0, PT, R22, R13, PT ;  /* 0x0000000d1600720c */ /* 0x000fe20003f06070 */
[----:B------:R-:W-:-:S12]  /*e2d0*/  IADD3 R15, PT, PT, -R13, R22, RZ ;  /* 0x000000160d0f7210 */ /* 0x000fd80007ffe1ff */
[----:B------:R-:W-:-:S05]  /*e2e0*/  @!P0 IADD3 R15, PT, PT, R15, 0x7f000001, RZ ;  /* 0x7f0000010f0f8810 */ /* 0x000fca0007ffe0ff */
[----:B-1----:R-:W-:-:S04]  /*e2f0*/  IMAD.WIDE.U32 R8, R80, R15, RZ ;  /* 0x0000000f50087225 */ /* 0x002fc800078e00ff */
        /* <DEDUP_REMOVED lines=52> */
[----:B------:R-:W4:Y:S01]  /*e640*/  LDL R141, [R1+0x11c] ;  /* 0x00011c00018d7983 */ /* 0x000f220000100800 */
[----:B0-----:R-:W-:-:S04]  /*e650*/  IMAD.WIDE.U32 R8, R40, R95, RZ ;  /* 0x0000005f28087225 */ /* 0x001fc800078e00ff */
[----:B-1----:R-:W-:-:S04]  /*e660*/  IMAD.WIDE.U32 R10, R22, R93, RZ ;  /* 0x0000005d160a7225 */ /* 0x002fc800078e00ff */
[----:B------:R-:W-:Y:S02]  /*e670*/  IMAD R87, R8, 0x7effffff, RZ ;  /* 0x7effffff08577824 */ /* 0x000fe400078e02ff */
[----:B------:R-:W-:Y:S02]  /*e680*/  IMAD R85, R10, 0x7effffff, RZ ;  /* 0x7effffff0a557824 */ /* 0x000fe400078e02ff */
[----:B------:R-:W-:-:S04]  /*e690*/  IMAD.HI.U32 R9, R87, 0x7f000001, R8 ;  /* 0x7f00000157097827 */ /* 0x000fc800078e0008 */
[----:B------:R-:W-:Y:S01]  /*e6a0*/  IMAD.HI.U32 R10, R85, 0x7f000001, R10 ;  /* 0x7f000001550a7827 */ /* 0x000fe200078e000a */
[----:B------:R-:W-:-:S04]  /*e6b0*/  ISETP.GE.U32.AND P1, PT, R9, 0x7f000001, PT ;  /* 0x7f0000010900780c */ /* 0x000fc80003f26070 */
[----:B------:R-:W-:-:S09]  /*e6c0*/  ISETP.GE.U32.AND P0, PT, R10, 0x7f000001, PT ;  /* 0x7f0000010a00780c */ /* 0x000fd20003f06070 */
[----:B------:R-:W-:-:S04]  /*e6d0*/  @P1 IADD3 R9, PT, PT, R9, -0x7f000001, RZ ;  /* 0x80ffffff09091810 */ /* 0x000fc80007ffe0ff */
        /* <DEDUP_REMOVED lines=953> */
[----:B------:R-:W-:Y:S04]  /*12270*/  STL [R1+0x11c], R136 ;  /* 0x00011c8801007387 */ /* 0x000fe80000100800 */
[----:B------:R-:W3:Y:S04]  /*12280*/  LD.E R86, desc[UR10][R88.64+0x3d0] ;  /* 0x0003d00a58567980 */ /* 0x000ee8000c101900 */
[----:B------:R-:W4:Y:S04]  /*12290*/  LD.E R122, desc[UR10][R88.64+0x3d4] ;  /* 0x0003d40a587a7980 */ /* 0x000f28000c101900 */
[----:B------:R-:W4:Y:S04]  /*122a0*/  LD.E R123, desc[UR10][R88.64+0x3d8] ;  /* 0x0003d80a587b7980 */ /* 0x000f28000c101900 */
[----:B------:R-:W4:Y:S04]  /*122b0*/  LD.E R125, desc[UR10][R88.64+0x3dc] ;  /* 0x0003dc0a587d7980 */ /* 0x000f28000c101900 */
[----:B------:R-:W4:Y:S04]  /*122c0*/  LDL R133, [R1+0x110] ;  /* 0x0001100001857983 */ /* 0x000f280000100800 */
[----:B------:R-:W4:Y:S04]  /*122d0*/  LDL R137, [R1+0x114] ;  /* 0x0001140001897983 */ /* 0x000f280000100800 */
[----:B------:R-:W4:Y:S04]  /*122e0*/  LDL R135, [R1+0x118] ;  /* 0x0001180001877983 */ /* 0x000f280000100800 */
[----:B------:R-:W4:Y:S01]  /*122f0*/  LDL R138, [R1+0x11c] ;  /* 0x00011c00018a7983 */ /* 0x000f220000100800 */
[----:B0-----:R-:W-:-:S03]  /*12300*/  IMAD.WIDE.U32 R8, R82, R13, RZ ;  /* 0x0000000d52087225 */ /* 0x001fc600078e00ff */
[----:B-1----:R-:W4:Y:S01]  /*12310*/  LDL.64 R10, [R1+0x100] ;  /* 0x00010000010a7983 */ /* 0x002f220000100a00 */
[----:B--2---:R-:W-:-:S04]  /*12320*/  IMAD.WIDE.U32 R84, R90, R12, RZ ;  /* 0x0000000c5a547225 */ /* 0x004fc800078e00ff */
        /* <DEDUP_REMOVED lines=119> */
[----:B0-----:R-:W-:-:S04]  /*12aa0*/  IMAD.WIDE.U32 R8, R146, R9, RZ ;  /* 0x0000000992087225 */ /* 0x001fc800078e00ff */
        /* <DEDUP_REMOVED lines=42> */
[----:B------:R-:W-:Y:S04]  /*12d50*/  STL [R1+0x114], R82 ;  /* 0x0001145201007387 */ /* 0x000fe80000100800 */
[----:B------:R1:W-:Y:S04]  /*12d60*/  STL [R1+0x118], R90 ;  /* 0x0001185a01007387 */ /* 0x0003e80000100800 */
[----:B------:R-:W-:Y:S04]  /*12d70*/  STL [R1+0x11c], R96 ;  /* 0x00011c6001007387 */ /* 0x000fe80000100800 */
[----:B------:R-:W3:Y:S04]  /*12d80*/  LD.E R84, desc[UR10][R86.64+0x3f0] ;  /* 0x0003f00a56547980 */ /* 0x000ee8000c101900 */
[----:B------:R-:W4:Y:S04]  /*12d90*/  LD.E R16, desc[UR10][R86.64+0x3f4] ;  /* 0x0003f40a56107980 */ /* 0x000f28000c101900 */
[----:B------:R-:W2:Y:S04]  /*12da0*/  LD.E R10, desc[UR10][R86.64+0x3f8] ;  /* 0x0003f80a560a7980 */ /* 0x000ea8000c101900 */
[----:B------:R-:W2:Y:S04]  /*12db0*/  LD.E R12, desc[UR10][R86.64+0x3fc] ;  /* 0x0003fc0a560c7980 */ /* 0x000ea8000c101900 */
[----:B------:R-:W2:Y:S04]  /*12dc0*/  LDL R14, [R1+0x110] ;  /* 0x00011000010e7983 */ /* 0x000ea80000100800 */
[----:B------:R-:W2:Y:S04]  /*12dd0*/  LDL R79, [R1+0x114] ;  /* 0x00011400014f7983 */ /* 0x000ea80000100800 */
[----:B------:R-:W1:Y:S04]  /*12de0*/  LDL R18, [R1+0x118] ;  /* 0x0001180001127983 */ /* 0x000e680000100800 */
[----:B------:R-:W2:Y:S01]  /*12df0*/  LDL R98, [R1+0x11c] ;  /* 0x00011c0001627983 */ /* 0x000ea20000100800 */
        /* <DEDUP_REMOVED lines=57> */
[----:B------:R-:W-:-:S05]  /*13190*/  IADD3 R79, PT, PT, R110, R146, RZ ;  /* 0x000000926e4f7210 */ /* 0x000fca0007ffe0ff */
[----:B------:R-:W-:-:S13]  /*131a0*/  ISETP.GE.U32.AND P0, PT, R79, 0x7f000001, PT ;  /* 0x7f0000014f00780c */ /* 0x000fda0003f06070 */
[----:B------:R-:W-:-:S05]  /*131b0*/  @P0 IADD3 R79, PT, PT, R79, -0x7f000001, RZ ;  /* 0x80ffffff4f4f0810 */ /* 0x000fca0007ffe0ff */
[----:B0-----:R-:W-:-:S04]  /*131c0*/  IMAD.WIDE.U32 R8, R79, R114, RZ ;  /* 0x000000724f087225 */ /* 0x001fc800078e00ff */
[----:B------:R-:W-:-:S04]  /*131d0*/  IMAD R11, R8, 0x7effffff, RZ ;  /* 0x7effffff080b7824 */ /* 0x000fc800078e02ff */
[----:B------:R-:W-:Y:S01]  /*131e0*/  IMAD.HI.U32 R9, R11, 0x7f000001, R8 ;  /* 0x7f0000010b097827 */ /* 0x000fe200078e0008 */
[----:B------:R-:W-:-:S04]  /*131f0*/  ISETP.GE.U32.AND P1, PT, R13, R100, PT ;  /* 0x000000640d00720c */ /* 0x000fc80003f26070 */
[----:B------:R-:W-:Y:S01]  /*13200*/  ISETP.GE.U32.AND P0, PT, R9, 0x7f000001, PT ;  /* 0x7f0000010900780c */ /* 0x000fe20003f06070 */
[----:B-1----:R-:W-:-:S08]  /*13210*/  IADD3 R12, PT, PT, -R100, R13, RZ ;  /* 0x0000000d640c7210 */ /* 0x002fd00007ffe1ff */
[----:B------:R-:W-:-:S04]  /*13220*/  @!P1 IADD3 R12, PT, PT, R12, 0x7f000001, RZ ;  /* 0x7f0000010c0c9810 */ /* 0x000fc80007ffe0ff */
[----:B------:R-:W-:-:S05]  /*13230*/  @P0 IADD3 R9, PT, PT, R9, -0x7f000001, RZ ;  /* 0x80ffffff09090810 */ /* 0x000fca0007ffe0ff */
        /* <DEDUP_REMOVED lines=58> */
[----:B-1----:R-:W-:-:S12]  /*135e0*/  IADD3 R10, PT, PT, -R114, R13, RZ ;  /* 0x0000000d720a7210 */ /* 0x002fd80007ffe1ff */
[----:B------:R-:W-:-:S05]  /*135f0*/  @!P0 IADD3 R10, PT, PT, R10, 0x7f000001, RZ ;  /* 0x7f0000010a0a8810 */ /* 0x000fca0007ffe0ff */
[----:B------:R-:W-:-:S04]  /*13600*/  IMAD.WIDE.U32 R10, R79, R10, RZ ;  /* 0x0000000a4f0a7225 */ /* 0x000fc800078e00ff */
[----:B------:R-:W-:-:S04]  /*13610*/  IMAD R17, R10, 0x7effffff, RZ ;  /* 0x7effffff0a117824 */ /* 0x000fc800078e02ff */
[----:B------:R-:W-:-:S05]  /*13620*/  IMAD.HI.U32 R10, R17, 0x7f000001, R10 ;  /* 0x7f000001110a7827 */ /* 0x000fca00078e000a */
        /* <DEDUP_REMOVED lines=59> */
[----:B------:R-:W-:Y:S04]  /*139e0*/  STL [R1+0x11c], R98 ;  /* 0x00011c6201007387 */ /* 0x000fe80000100800 */
[----:B------:R-:W3:Y:S04]  /*139f0*/  LD.E R84, desc[UR10][R8.64+0x420] ;  /* 0x0004200a08547980 */ /* 0x000ee8000c101900 */
[----:B------:R-:W4:Y:S04]  /*13a00*/  LD.E R16, desc[UR10][R8.64+0x424] ;  /* 0x0004240a08107980 */ /* 0x000f28000c101900 */
[----:B------:R-:W2:Y:S04]  /*13a10*/  LD.E R12, desc[UR10][R8.64+0x428] ;  /* 0x0004280a080c7980 */ /* 0x000ea8000c101900 */
[----:B------:R0:W2:Y:S04]  /*13a20*/  LD.E R14, desc[UR10][R8.64+0x42c] ;  /* 0x00042c0a080e7980 */ /* 0x0000a8000c101900 */
[----:B------:R-:W2:Y:S04]  /*13a30*/  LDL R18, [R1+0x110] ;  /* 0x0001100001127983 */ /* 0x000ea80000100800 */
[----:B------:R-:W2:Y:S04]  /*13a40*/  LDL R89, [R1+0x114] ;  /* 0x0001140001597983 */ /* 0x000ea80000100800 */
[----:B------:R-:W2:Y:S04]  /*13a50*/  LDL R79, [R1+0x118] ;  /* 0x00011800014f7983 */ /* 0x000ea80000100800 */
[----:B------:R-:W2:Y:S01]  /*13a60*/  LDL R96, [R1+0x11c] ;  /* 0x00011c0001607983 */ /* 0x000ea20000100800 */
[CC--:B------:R-:W-:Y:S01]  /*13a70*/  ISETP.GE.U32.AND P0, PT, R247.reuse, R166.reuse, PT ;  /* 0x000000a6f700720c */ /* 0x0c0fe20003f06070 */
[----:B0-----:R-:W-:-:S12]  /*13a80*/  IADD3 R10, PT, PT, R247, -R166, RZ ;  /* 0x800000a6f70a7210 */ /* 0x001fd80007ffe0ff */
        /* <DEDUP_REMOVED lines=29> */
[----:B-1----:R-:W2:Y:S01]  /*13c60*/  LDL.64 R88, [R1+0x100] ;  /* 0x0001000001587983 */ /* 0x002ea20000100a00 */
        /* <DEDUP_REMOVED lines=22> */
[----:B------:R-:W1:Y:S04]  /*13dd0*/  LDL R79, [R1+0x114] ;  /* 0x00011400014f7983 */ /* 0x000e680000100800 */
[----:B------:R-:W3:Y:S04]  /*13de0*/  LDL R18, [R1+0x118] ;  /* 0x0001180001127983 */ /* 0x000ee80000100800 */
[----:B------:R-:W3:Y:S01]  /*13df0*/  LDL R98, [R1+0x11c] ;  /* 0x00011c0001627983 */ /* 0x000ee20000100800 */
        /* <DEDUP_REMOVED lines=115> */
[----:B-1----:R-:W-:-:S12]  /*14530*/  IADD3 R10, PT, PT, R205, -R187, RZ ;  /* 0x800000bbcd0a7210 */ /* 0x002fd80007ffe0ff */
        /* <DEDUP_REMOVED lines=51> */
[----:B------:R-:W0:Y:S04]  /*14870*/  LDL R12, [R1+0x110] ;  /* 0x00011000010c7983 */ /* 0x000e280000100800 */
[----:B------:R-:W2:Y:S04]  /*14880*/  LDL R98, [R1+0x114] ;  /* 0x0001140001627983 */ /* 0x000ea80000100800 */
[----:B------:R-:W1:Y:S04]  /*14890*/  LDL R14, [R1+0x118] ;  /* 0x00011800010e7983 */ /* 0x000e680000100800 */
[----:B------:R-:W2:Y:S01]  /*148a0*/  LDL R102, [R1+0x11c] ;  /* 0x00011c0001667983 */ /* 0x000ea20000100800 */
        /* <DEDUP_REMOVED lines=21> */
[----:B0-----:R-:W-:Y:S02]  /*14a00*/  IADD3 R18, PT, PT, R79, R12, RZ ;  /* 0x0000000c4f127210 */ /* 0x001fe40007ffe0ff */
        /* <DEDUP_REMOVED lines=23> */
[----:B------:R-:W0:Y:S04]  /*14b80*/  LDL R12, [R1+0x110] ;  /* 0x00011000010c7983 */ /* 0x000e280000100800 */
[----:B------:R-:W1:Y:S04]  /*14b90*/  LDL R105, [R1+0x114] ;  /* 0x0001140001697983 */ /* 0x000e680000100800 */
[----:B------:R-:W2:Y:S04]  /*14ba0*/  LDL R14, [R1+0x118] ;  /* 0x00011800010e7983 */ /* 0x000ea80000100800 */
        /* <DEDUP_REMOVED lines=16> */
[----:B------:R-:W2:Y:S01]  /*14cb0*/  LDL.64 R86, [R1+0x100] ;  /* 0x0001000001567983 */ /* 0x000ea20000100a00 */
[----:B------:R-:W-:-:S09]  /*14cc0*/  ISETP.GE.U32.AND P3, PT, R89, 0x7f000001, PT ;  /* 0x7f0000015900780c */ /* 0x000fd20003f66070 */
[----:B------:R-:W-:Y:S02]  /*14cd0*/  @P0 IADD3 R17, PT, PT, R17, -0x7f000001, RZ ;  /* 0x80ffffff11110810 */ /* 0x000fe40007ffe0ff */
[----:B------:R-:W-:Y:S02]  /*14ce0*/  @P1 IADD3 R10, PT, PT, R10, -0x7f000001, RZ ;  /* 0x80ffffff0a0a1810 */ /* 0x000fe40007ffe0ff */
[----:B------:R-:W-:Y:S02]  /*14cf0*/  @P2 IADD3 R9, PT, PT, R9, -0x7f000001, RZ ;  /* 0x80ffffff09092810 */ /* 0x000fe40007ffe0ff */
[----:B------:R-:W-:Y:S02]  /*14d00*/  @P3 IADD3 R89, PT, PT, R89, -0x7f000001, RZ ;  /* 0x80ffffff59593810 */ /* 0x000fe40007ffe0ff */
[----:B0-----:R-:W-:Y:S02]  /*14d10*/  IADD3 R18, PT, PT, R17, R12, RZ ;  /* 0x0000000c11127210 */ /* 0x001fe40007ffe0ff */
        /* <DEDUP_REMOVED lines=23> */
[----:B------:R-:W0:Y:S04]  /*14e90*/  LDL R12, [R1+0x110] ;  /* 0x00011000010c7983 */ /* 0x000e280000100800 */
[----:B------:R-:W1:Y:S04]  /*14ea0*/  LDL R105, [R1+0x114] ;  /* 0x0001140001697983 */ /* 0x000e680000100800 */
[----:B------:R-:W3:Y:S04]  /*14eb0*/  LDL R14, [R1+0x118] ;  /* 0x00011800010e7983 */ /* 0x000ee80000100800 */
[----:B------:R-:W3:Y:S01]  /*14ec0*/  LDL R98, [R1+0x11c] ;  /* 0x00011c0001627983 */ /* 0x000ee20000100800 */
        /* <DEDUP_REMOVED lines=96> */
[----:B------:R-:W2:Y:S04]  /*154d0*/  LDL R14, [R1+0x118] ;  /* 0x00011800010e7983 */ /* 0x000ea80000100800 */
[----:B0-----:R-:W2:Y:S01]  /*154e0*/  LDL R18, [R1+0x11c] ;  /* 0x00011c0001127983 */ /* 0x001ea20000100800 */
        /* <DEDUP_REMOVED lines=41> */
[----:B------:R-:W1:Y:S04]  /*15780*/  LD.E R17, desc[UR10][R86.64+0x4b4] ;  /* 0x0004b40a56117980 */ /* 0x000e68000c101900 */
[----:B------:R-:W4:Y:S04]  /*15790*/  LD.E R11, desc[UR10][R86.64+0x4b8] ;  /* 0x0004b80a560b7980 */ /* 0x000f28000c101900 */
[----:B------:R-:W2:Y:S04]  /*157a0*/  LD.E R89, desc[UR10][R86.64+0x4bc] ;  /* 0x0004bc0a56597980 */ /* 0x000ea8000c101900 */
[----:B------:R-:W2:Y:S04]  /*157b0*/  LDL R12, [R1+0x110] ;  /* 0x00011000010c7983 */ /* 0x000ea80000100800 */
[----:B------:R-:W2:Y:S04]  /*157c0*/  LDL R101, [R1+0x114] ;  /* 0x0001140001657983 */ /* 0x000ea80000100800 */
[----:B------:R-:W2:Y:S04]  /*157d0*/  LDL R14, [R1+0x118] ;  /* 0x00011800010e7983 */ /* 0x000ea80000100800 */
[----:B------:R-:W2:Y:S04]  /*157e0*/  LDL R82, [R1+0x11c] ;  /* 0x00011c0001527983 */ /* 0x000ea80000100800 */
[----:B0-----:R-:W2:Y:S01]  /*157f0*/  LDL.64 R8, [R1+0x100] ;  /* 0x0001000001087983 */ /* 0x001ea20000100a00 */
[----:B---3--:R-:W-:-:S04]  /*15800*/  IMAD.WIDE.U32 R84, R85, R116, RZ ;  /* 0x0000007455547225 */ /* 0x008fc800078e00ff */
[----:B-1----:R-:W-:-:S04]  /*15810*/  IMAD.WIDE.U32 R16, R17, R116, RZ ;  /* 0x0000007411107225 */ /* 0x002fc800078e00ff */
[----:B----4-:R-:W-:-:S04]  /*15820*/  IMAD.WIDE.U32 R10, R11, R116, RZ ;  /* 0x000000740b0a7225 */ /* 0x010fc800078e00ff */
[----:B--2---:R-:W-:-:S04]  /*15830*/  IMAD.WIDE.U32 R88, R89, R116, RZ ;  /* 0x0000007459587225 */ /* 0x004fc800078e00ff */
        /* <DEDUP_REMOVED lines=36> */
[----:B------:R-:W1:Y:S04]  /*15a80*/  LD.E R17, desc[UR10][R8.64+0x4c0] ;  /* 0x0004c00a08117980 */ /* 0x000e68000c101900 */
[----:B------:R-:W3:Y:S04]  /*15a90*/  LD.E R85, desc[UR10][R8.64+0x4c4] ;  /* 0x0004c40a08557980 */ /* 0x000ee8000c101900 */
[----:B------:R-:W4:Y:S04]  /*15aa0*/  LD.E R87, desc[UR10][R8.64+0x4c8] ;  /* 0x0004c80a08577980 */ /* 0x000f28000c101900 */
[----:B------:R-:W2:Y:S04]  /*15ab0*/  LD.E R89, desc[UR10][R8.64+0x4cc] ;  /* 0x0004cc0a08597980 */ /* 0x000ea8000c101900 */
[----:B------:R-:W2:Y:S04]  /*15ac0*/  LDL R12, [R1+0x110] ;  /* 0x00011000010c7983 */ /* 0x000ea80000100800 */
[----:B------:R-:W2:Y:S04]  /*15ad0*/  LDL R90, [R1+0x114] ;  /* 0x00011400015a7983 */ /* 0x000ea80000100800 */
[----:B------:R-:W2:Y:S04]  /*15ae0*/  LDL R14, [R1+0x118] ;  /* 0x00011800010e7983 */ /* 0x000ea80000100800 */
[----:B------:R-:W2:Y:S04]  /*15af0*/  LDL R96, [R1+0x11c] ;  /* 0x00011c0001607983 */ /* 0x000ea80000100800 */
[----:B0-----:R-:W2:Y:S01]  /*15b00*/  LDL.64 R10, [R1+0x100] ;  /* 0x00010000010a7983 */ /* 0x001ea20000100a00 */
[----:B-1----:R-:W-:-:S04]  /*15b10*/  IMAD.WIDE.U32 R16, R17, R118, RZ ;  /* 0x0000007611107225 */ /* 0x002fc800078e00ff */
[----:B---3--:R-:W-:-:S04]  /*15b20*/  IMAD.WIDE.U32 R84, R85, R118, RZ ;  /* 0x0000007655547225 */ /* 0x008fc800078e00ff */
        /* <DEDUP_REMOVED lines=97> */
[-C--:B-1----:R-:W-:Y:S01]  /*16140*/  IADD3 R14, PT, PT, R13, -R22.reuse, RZ ;  /* 0x800000160d0e7210 */ /* 0x082fe20007ffe0ff */
[----:B------:R-:W-:-:S11]  /*16150*/  IMAD.WIDE.U32 R16, R166, R22, RZ ;  /* 0x00000016a6107225 */ /* 0x000fd600078e00ff */
[----:B------:R-:W-:Y:S01]  /*16160*/  @!P0 IADD3 R14, PT, PT, R14, 0x7f000001, RZ ;  /* 0x7f0000010e0e8810 */ /* 0x000fe20007ffe0ff */
[----:B------:R-:W-:-:S04]  /*16170*/  IMAD R9, R16, 0x7effffff, RZ ;  /* 0x7effffff10097824 */ /* 0x000fc800078e02ff */
[----:B------:R-:W-:-:S04]  /*16180*/  IMAD.WIDE.U32 R84, R14, R157, RZ ;  /* 0x0000009d0e547225 */ /* 0x000fc800078e00ff */
        /* <DEDUP_REMOVED lines=67> */
[----:B------:R-:W-:-:S04]  /*165c0*/  IMAD.WIDE.U32 R16, R166, R32, RZ ;  /* 0x00000020a6107225 */ /* 0x000fc800078e00ff */
[----:B------:R-:W-:-:S04]  /*165d0*/  IMAD.WIDE.U32 R18, R19, R130, RZ ;  /* 0x0000008213127225 */ /* 0x000fc800078e00ff */
        /* <DEDUP_REMOVED lines=68> */
[-C--:B------:R-:W-:Y:S01]  /*16a20*/  ISETP.GE.U32.AND P0, PT, R13, R40.reuse, PT ;  /* 0x000000280d00720c */ /* 0x080fe20003f06070 */
[----:B------:R-:W-:Y:S01]  /*16a30*/  IADD3 R32, PT, PT, -R40, R13, RZ ;  /* 0x0000000d28207210 */ /* 0x000fe20007ffe1ff */
[----:B-1----:R-:W-:-:S11]  /*16a40*/  IMAD.WIDE.U32 R16, R166, R40, RZ ;  /* 0x00000028a6107225 */ /* 0x002fd600078e00ff */
        /* <DEDUP_REMOVED lines=18> */
[----:B--2---:R-:W-:-:S05]  /*16b70*/  IMAD.HI.U32 R86, R17, 0x7f000001, R8 ;  /* 0x7f00000111567827 */ /* 0x004fca00078e0008 */
        /* <DEDUP_REMOVED lines=40> */
[----:B------:R-:W-:Y:S04]  /*16e00*/  STL [R1+0x114], R90 ;  /* 0x0001145a01007387 */ /* 0x000fe80000100800 */
        /* <DEDUP_REMOVED lines=10> */
[-C--:B------:R-:W-:Y:S01]  /*16eb0*/  ISETP.GE.U32.AND P0, PT, R13, R78.reuse, PT ;  /* 0x0000004e0d00720c */ /* 0x080fe20003f06070 */
[----:B0-----:R-:W-:Y:S01]  /*16ec0*/  IADD3 R12, PT, PT, -R78, R13, RZ ;  /* 0x0000000d4e0c7210 */ /* 0x001fe20007ffe1ff */
[----:B------:R-:W-:-:S11]  /*16ed0*/  IMAD.WIDE.U32 R78, R166, R78, RZ ;  /* 0x0000004ea64e7225 */ /* 0x000fd600078e00ff */
[----:B------:R-:W-:Y:S01]  /*16ee0*/  @!P0 IADD3 R12, PT, PT, R12, 0x7f000001, RZ ;  /* 0x7f0000010c0c8810 */ /* 0x000fe20007ffe0ff */
[----:B-1----:R-:W-:-:S04]  /*16ef0*/  IMAD R11, R78, 0x7effffff, RZ ;  /* 0x7effffff4e0b7824 */ /* 0x002fc800078e02ff */
        /* <DEDUP_REMOVED lines=301> */
[----:B-1----:R-:W-:Y:S01]  /*181d0*/  IMAD.WIDE.U32 R14, R115, R199, RZ ;  /* 0x000000c7730e7225 */ /* 0x002fe200078e00ff */
[----:B--2---:R-:W-:-:S03]  /*181e0*/  IADD3 R16, PT, PT, R93, -R166, RZ ;  /* 0x800000a65d107210 */ /* 0x004fc60007ffe0ff */
[----:B------:R-:W-:-:S04]  /*181f0*/  IMAD R12, R14, 0x7effffff, RZ ;  /* 0x7effffff0e0c7824 */ /* 0x000fc800078e02ff */
[----:B------:R-:W-:-:S04]  /*18200*/  IMAD.HI.U32 R84, R12, 0x7f000001, R14 ;  /* 0x7f0000010c547827 */ /* 0x000fc800078e000e */
[----:B------:R-:W-:Y:S01]  /*18210*/  IMAD.WIDE.U32 R12, R115, R233, RZ ;  /* 0x000000e9730c7225 */ /* 0x000fe200078e00ff */
[----:B------:R-:W-:-:S03]  /*18220*/  @!P0 IADD3 R16, PT, PT, R16, 0x7f000001, RZ ;  /* 0x7f00000110108810 */ /* 0x000fc60007ffe0ff */
[----:B------:R-:W-:Y:S02]  /*18230*/  IMAD R89, R12, 0x7effffff, RZ ;  /* 0x7effffff0c597824 */ /* 0x000fe400078e02ff */
[----:B------:R-:W-:-:S04]  /*18240*/  IMAD.WIDE.U32 R8, R194, R40, RZ ;  /* 0x00000028c2087225 */ /* 0x000fc800078e00ff */
[----:B------:R-:W-:-:S04]  /*18250*/  IMAD.WIDE.U32 R16, R107, R16, RZ ;  /* 0x000000106b107225 */ /* 0x000fc800078e00ff */
[----:B------:R-:W-:Y:S01]  /*18260*/  IMAD.HI.U32 R86, R89, 0x7f000001, R12 ;  /* 0x7f00000159567827 */ /* 0x000fe200078e000c */
[----:B------:R-:W-:-:S03]  /*18270*/  ISETP.GE.U32.AND P0, PT, R84, 0x7f000001, PT ;  /* 0x7f0000015400780c */ /* 0x000fc60003f06070 */
[----:B------:R-:W-:Y:S01]  /*18280*/  IMAD R85, R8, 0x7effffff, RZ ;  /* 0x7effffff08557824 */ /* 0x000fe200078e02ff */
[----:B------:R-:W-:Y:S01]  /*18290*/  ISETP.GE.U32.AND P1, PT, R86, 0x7f000001, PT ;  /* 0x7f0000015600780c */ /* 0x000fe20003f26070 */
[----:B------:R-:W-:Y:S02]  /*182a0*/  IMAD R87, R16, 0x7effffff, RZ ;  /* 0x7effffff10577824 */ /* 0x000fe400078e02ff */
[----:B------:R-:W-:-:S04]  /*182b0*/  IMAD.WIDE.U32 R88, R173, R88, RZ ;  /* 0x00000058ad587225 */ /* 0x000fc800078e00ff */
[----:B------:R-:W-:-:S04]  /*182c0*/  IMAD.WIDE.U32 R12, R199, R199, RZ ;  /* 0x000000c7c70c7225 */ /* 0x000fc800078e00ff */
[----:B------:R-:W-:-:S04]  /*182d0*/  IMAD.WIDE.U32 R14, R199, R115, RZ ;  /* 0x00000073c70e7225 */ /* 0x000fc800078e00ff */
[----:B------:R-:W-:-:S04]  /*182e0*/  IMAD.HI.U32 R40, R85, 0x7f000001, R8 ;  /* 0x7f00000155287827 */ /* 0x000fc800078e0008 */
[----:B------:R-:W-:-:S04]  /*182f0*/  IMAD.HI.U32 R8, R87, 0x7f000001, R16 ;  /* 0x7f00000157087827 */ /* 0x000fc800078e0010 */
[----:B------:R-:W-:Y:S02]  /*18300*/  IMAD R9, R88, 0x7effffff, RZ ;  /* 0x7effffff58097824 */ /* 0x000fe400078e02ff */
[----:B------:R-:W-:Y:S02]  /*18310*/  IMAD R17, R12, 0x7effffff, RZ ;  /* 0x7effffff0c117824 */ /* 0x000fe400078e02ff */
[----:B------:R-:W-:Y:S02]  /*18320*/  IMAD R101, R14, 0x7effffff, RZ ;  /* 0x7effffff0e657824 */ /* 0x000fe400078e02ff */
[----:B------:R-:W-:-:S04]  /*18330*/  IMAD.HI.U32 R88, R9, 0x7f000001, R88 ;  /* 0x7f00000109587827 */ /* 0x000fc800078e0058 */
[----:B------:R-:W-:-:S04]  /*18340*/  IMAD.HI.U32 R89, R17, 0x7f000001, R12 ;  /* 0x7f00000111597827 */ /* 0x000fc800078e000c */
[----:B------:R-:W-:Y:S01]  /*18350*/  IMAD.WIDE.U32 R16, R233, R233, RZ ;  /* 0x000000e9e9107225 */ /* 0x000fe200078e00ff */
[----:B------:R-:W-:-:S03]  /*18360*/  @P1 IADD3 R86, PT, PT, R86, -0x7f000001, RZ ;  /* 0x80ffffff56561810 */ /* 0x000fc60007ffe0ff */
[----:B------:R-:W-:Y:S01]  /*18370*/  IMAD.HI.U32 R87, R101, 0x7f000001, R14 ;  /* 0x7f00000165577827 */ /* 0x000fe200078e000e */
[----:B------:R-:W-:-:S03]  /*18380*/  @P0 IADD3 R84, PT, PT, R84, -0x7f000001, RZ ;  /* 0x80ffffff54540810 */ /* 0x000fc60007ffe0ff */
[----:B------:R-:W-:-:S04]  /*18390*/  IMAD.WIDE.U32 R14, R32, R217, RZ ;  /* 0x000000d9200e7225 */ /* 0x000fc800078e00ff */
[----:B------:R-:W-:Y:S02]  /*183a0*/  IMAD R85, R16, 0x7effffff, RZ ;  /* 0x7effffff10557824 */ /* 0x000fe400078e02ff */
[----:B------:R-:W-:Y:S01]  /*183b0*/  IMAD R101, R14, 0x7effffff, RZ ;  /* 0x7effffff0e657824 */ /* 0x000fe200078e02ff */
[----:B------:R-:W-:Y:S01]  /*183c0*/  ISETP.GE.U32.AND P3, PT, R89, 0x7f000001, PT ;  /* 0x7f0000015900780c */ /* 0x000fe20003f66070 */
[----:B------:R-:W-:Y:S01]  /*183d0*/  IMAD.HI.U32 R96, R85, 0x7f000001, R16 ;  /* 0x7f00000155607827 */ /* 0x000fe200078e0010 */
[----:B------:R-:W-:Y:S01]  /*183e0*/  ISETP.GE.U32.AND P1, PT, R86, 0x7f000001, PT ;  /* 0x7f0000015600780c */ /* 0x000fe20003f26070 */
[----:B------:R-:W-:Y:S01]  /*183f0*/  ISETP.GE.U32.AND P2, PT, R87, 0x7f000001, PT ;  /* 0x7f0000015700780c */ /* 0x000fe20003f46070 */
[----:B------:R-:W-:Y:S01]  /*18400*/  ISETP.GE.U32.AND P0, PT, R84, 0x7f000001, PT ;  /* 0x7f0000015400780c */ /* 0x000fe20003f06070 */
[----:B------:R-:W-:Y:S01]  /*18410*/  IMAD.HI.U32 R101, R101, 0x7f000001, R14 ;  /* 0x7f00000165657827 */ /* 0x000fe200078e000e */
[----:B------:R-:W-:-:S03]  /*18420*/  ISETP.GE.U32.AND P4, PT, R96, 0x7f000001, PT ;  /* 0x7f0000016000780c */ /* 0x000fc60003f86070 */
[----:B------:R-:W-:-:S04]  /*18430*/  IMAD.WIDE.U32 R12, R115, R115, RZ ;  /* 0x00000073730c7225 */ /* 0x000fc800078e00ff */
[----:B------:R-:W-:-:S04]  /*18440*/  IMAD.WIDE.U32 R14, R233, R115, RZ ;  /* 0x00000073e90e7225 */ /* 0x000fc800078e00ff */
[----:B------:R-:W-:Y:S02]  /*18450*/  IMAD R9, R12, 0x7effffff, RZ ;  /* 0x7effffff0c097824 */ /* 0x000fe400078e02ff */
[----:B------:R-:W-:Y:S02]  /*18460*/  IMAD R85, R14, 0x7effffff, RZ ;  /* 0x7effffff0e557824 */ /* 0x000fe400078e02ff */
[----:B------:R-:W-:-:S04]  /*18470*/  IMAD.WIDE.U32 R16, R199, R233, RZ ;  /* 0x000000e9c7107225 */ /* 0x000fc800078e00ff */
[----:B------:R-:W-:Y:S01]  /*18480*/  IMAD.HI.U32 R90, R9, 0x7f000001, R12 ;  /* 0x7f000001095a7827 */ /* 0x000fe200078e000c */
[----:B------:R-:W-:-:S03]  /*18490*/  @P3 IADD3 R89, PT, PT, R89, -0x7f000001, RZ ;  /* 0x80ffffff59593810 */ /* 0x000fc60007ffe0ff */
[----:B------:R-:W-:Y:S01]  /*184a0*/  IMAD.HI.U32 R105, R85, 0x7f000001, R14 ;  /* 0x7f00000155697827 */ /* 0x000fe200078e000e */
[----:B------:R-:W-:-:S03]  /*184b0*/  @P1 IADD3 R86, PT, PT, R86, -0x7f000001, RZ ;  /* 0x80ffffff56561810 */ /* 0x000fc60007ffe0ff */
[----:B------:R-:W-:Y:S02]  /*184c0*/  IMAD R9, R16, 0x7effffff, RZ ;  /* 0x7effffff10097824 */ /* 0x000fe400078e02ff */
[----:B------:R-:W-:Y:S01]  /*184d0*/  IMAD.WIDE.U32 R14, R199, R243, RZ ;  /* 0x000000f3c70e7225 */ /* 0x000fe200078e00ff */
[----:B------:R-:W-:Y:S02]  /*184e0*/  @P2 IADD3 R87, PT, PT, R87, -0x7f000001, RZ ;  /* 0x80ffffff57572810 */ /* 0x000fe40007ffe0ff */
[----:B------:R-:W-:Y:S01]  /*184f0*/  @P0 IADD3 R84, PT, PT, R84, -0x7f000001, RZ ;  /* 0x80ffffff54540810 */ /* 0x000fe20007ffe0ff */
[----:B------:R-:W-:Y:S01]  /*18500*/  IMAD.WIDE.U32 R12, R233, R199, RZ ;  /* 0x000000c7e90c7225 */ /* 0x000fe200078e00ff */
[----:B------:R-:W-:-:S03]  /*18510*/  @P4 IADD3 R96, PT, PT, R96, -0x7f000001, RZ ;  /* 0x80ffffff60604810 */ /* 0x000fc60007ffe0ff */
[----:B------:R-:W-:Y:S01]  /*18520*/  IMAD.HI.U32 R109, R9, 0x7f000001, R16 ;  /* 0x7f000001096d7827 */ /* 0x000fe200078e0010 */
[----:B------:R-:W-:-:S03]  /*18530*/  IADD3 R86, PT, PT, R86, R89, RZ ;  /* 0x0000005956567210 */ /* 0x000fc60007ffe0ff */
[----:B------:R-:W-:Y:S02]  /*18540*/  IMAD R9, R14, 0x7effffff, RZ ;  /* 0x7effffff0e097824 */ /* 0x000fe400078e02ff */
[----:B------:R-:W-:Y:S01]  /*18550*/  IMAD.WIDE.U32 R16, R233, R243, RZ ;  /* 0x000000f3e9107225 */ /* 0x000fe200078e00ff */
[----:B------:R-:W-:-:S03]  /*18560*/  IADD3 R32, PT, PT, R84, R87, RZ ;  /* 0x0000005754207210 */ /* 0x000fc60007ffe0ff */
[----:B------:R-:W-:Y:S02]  /*18570*/  IMAD R85, R12, 0x7effffff, RZ ;  /* 0x7effffff0c557824 */ /* 0x000fe400078e02ff */
[----:B------:R-:W-:-:S04]  /*18580*/  IMAD.HI.U32 R89, R9, 0x7f000001, R14 ;  /* 0x7f00000109597827 */ /* 0x000fc800078e000e */
[----:B------:R-:W-:Y:S02]  /*18590*/  IMAD R87, R16, 0x7effffff, RZ ;  /* 0x7effffff10577824 */ /* 0x000fe400078e02ff */
[----:B------:R-:W-:Y:S01]  /*185a0*/  IMAD.HI.U32 R113, R85, 0x7f000001, R12 ;  /* 0x7f00000155717827 */ /* 0x000fe200078e000c */
[----:B------:R-:W-:-:S03]  /*185b0*/  ISETP.GE.U32.AND P1, PT, R89, 0x7f000001, PT ;  /* 0x7f0000015900780c */ /* 0x000fc60003f26070 */
[----:B------:R-:W-:-:S04]  /*185c0*/  IMAD.WIDE.U32 R84, R96, 0x5fffffa, RZ ;  /* 0x05fffffa60547825 */ /* 0x000fc800078e00ff */
[----:B------:R-:W-:-:S04]  /*185d0*/  IMAD.HI.U32 R102, R87, 0x7f000001, R16 ;  /* 0x7f00000157667827 */ /* 0x000fc800078e0010 */
[----:B------:R-:W-:Y:S02]  /*185e0*/  IMAD R9, R96, 0x6, RZ ;  /* 0x0000000660097824 */ /* 0x000fe400078e02ff */
[----:B------:R-:W-:Y:S01]  /*185f0*/  IMAD.WIDE.U32 R16, R115, R243, RZ ;  /* 0x000000f373107225 */ /* 0x000fe200078e00ff */
[----:B------:R-:W-:-:S03]  /*18600*/  ISETP.GE.U32.AND P0, PT, R86, 0x7f000001, PT ;  /* 0x7f0000015600780c */ /* 0x000fc60003f06070 */
[----:B------:R-:W-:-:S04]  /*18610*/  IMAD.HI.U32 R98, R9, 0x7f000001, R84 ;  /* 0x7f00000109627827 */ /* 0x000fc800078e0054 */
[----:B------:R-:W-:Y:S01]  /*18620*/  IMAD R9, R16, 0x7effffff, RZ ;  /* 0x7effffff10097824 */ /* 0x000fe200078e02ff */
[----:B------:R-:W-:-:S03]  /*18630*/  ISETP.GE.U32.AND P3, PT, R102, 0x7f000001, PT ;  /* 0x7f0000016600780c */ /* 0x000fc60003f66070 */
[----:B------:R-:W-:Y:S01]  /*18640*/  IMAD.HI.U32 R96, R9, 0x7f000001, R16 ;  /* 0x7f00000109607827 */ /* 0x000fe200078e0010 */
[----:B------:R-:W-:Y:S01]  /*18650*/  ISETP.GE.U32.AND P2, PT, R105, 0x7f000001, PT ;  /* 0x7f0000016900780c */ /* 0x000fe20003f46070 */
[----:B------:R-:W-:Y:S02]  /*18660*/  @P1 IADD3 R89, PT, PT, R89, -0x7f000001, RZ ;  /* 0x80ffffff59591810 */ /* 0x000fe40007ffe0ff */
[----:B------:R-:W-:Y:S01]  /*18670*/  IMAD.WIDE.U32 R14, R243, R233, RZ ;  /* 0x000000e9f30e7225 */ /* 0x000fe200078e00ff */
[----:B------:R-:W-:-:S03]  /*18680*/  ISETP.GE.U32.AND P1, PT, R96, 0x7f000001, PT ;  /* 0x7f0000016000780c */ /* 0x000fc60003f26070 */
[----:B------:R-:W-:Y:S01]  /*18690*/  IMAD.WIDE.U32 R12, R243, R199, RZ ;  /* 0x000000c7f30c7225 */ /* 0x000fe200078e00ff */
[----:B------:R-:W-:Y:S01]  /*186a0*/  @P0 IADD3 R86, PT, PT, R86, -0x7f000001, RZ ;  /* 0x80ffffff56560810 */ /* 0x000fe20007ffe0ff */
[----:B------:R-:W-:Y:S02]  /*186b0*/  ISETP.GE.U32.AND P0, PT, R90, 0x7f000001, PT ;  /* 0x7f0000015a00780c */ /* 0x000fe40003f06070 */
[----:B------:R-:W-:Y:S02]  /*186c0*/  IMAD R87, R14, 0x7effffff, RZ ;  /* 0x7effffff0e577824 */ /* 0x000fe400078e02ff */
[----:B------:R-:W-:Y:S02]  /*186d0*/  IMAD R85, R12, 0x7effffff, RZ ;  /* 0x7effffff0c557824 */ /* 0x000fe400078e02ff */
[----:B------:R-:W-:Y:S01]  /*186e0*/  IMAD.HI.U32 R112, R87, 0x7f000001, R14 ;  /* 0x7f00000157707827 */ /* 0x000fe200078e000e */
[----:B------:R-:W-:-:S03]  /*186f0*/  @P3 IADD3 R102, PT, PT, R102, -0x7f000001, RZ ;  /* 0x80ffffff66663810 */ /* 0x000fc60007ffe0ff */
[----:B------:R-:W-:Y:S01]  /*18700*/  IMAD.HI.U32 R106, R85, 0x7f000001, R12 ;  /* 0x7f000001556a7827 */ /* 0x000fe200078e000c */
[----:B------:R-:W-:Y:S01]  /*18710*/  ISETP.GE.U32.AND P3, PT, R112, 0x7f000001, PT ;  /* 0x7f0000017000780c */ /* 0x000fe20003f66070 */
[----:B------:R-:W-:Y:S02]  /*18720*/  @P2 IADD3 R105, PT, PT, R105, -0x7f000001, RZ ;  /* 0x80ffffff69692810 */ /* 0x000fe40007ffe0ff */
[----:B------:R-:W-:Y:S01]  /*18730*/  @P1 IADD3 R96, PT, PT, R96, -0x7f000001, RZ ;  /* 0x80ffffff60601810 */ /* 0x000fe20007ffe0ff */
[----:B------:R-:W-:Y:S01]  /*18740*/  ISETP.GE.U32.AND P2, PT, R106, 0x7f000001, PT ;  /* 0x7f0000016a00780c */ /* 0x000fe20003f46070 */
[----:B------:R-:W-:Y:S01]  /*18750*/  IMAD.WIDE.U32 R16, R89, 0x5fffffa, RZ ;  /* 0x05fffffa59107825 */ /* 0x000fe200078e00ff */
[----:B------:R-:W-:Y:S01]  /*18760*/  @P0 IADD3 R90, PT, PT, R90, -0x7f000001, RZ ;  /* 0x80ffffff5a5a0810 */ /* 0x000fe20007ffe0ff */
[----:B------:R-:W-:Y:S01]  /*18770*/  ISETP.GE.U32.AND P0, PT, R109, 0x7f000001, PT ;  /* 0x7f0000016d00780c */ /* 0x000fe20003f06070 */
[----:B------:R-:W-:Y:S01]  /*18780*/  ISETP.GE.U32.AND P1, PT, R96, 0x7f000001, PT ;  /* 0x7f0000016000780c */ /* 0x000fe20003f26070 */
[----:B------:R-:W-:-:S02]  /*18790*/  IMAD R9, R89, 0x6, RZ ;  /* 0x0000000659097824 */ /* 0x000fc400078e02ff */
[----:B------:R-:W-:Y:S02]  /*187a0*/  IMAD.WIDE.U32 R84, R102, 0x5fffffa, RZ ;  /* 0x05fffffa66547825 */ /* 0x000fe400078e00ff */
[----:B------:R-:W-:Y:S02]  /*187b0*/  @P3 IADD3 R112, PT, PT, R112, -0x7f000001, RZ ;  /* 0x80ffffff70703810 */ /* 0x000fe40007ffe0ff */
[----:B------:R-:W-:-:S04]  /*187c0*/  IMAD.HI.U32 R111, R9, 0x7f000001, R16 ;  /* 0x7f000001096f7827 */ /* 0x000fc800078e0010 */
[----:B------:R-:W-:Y:S01]  /*187d0*/  IMAD R87, R102, 0x6, RZ ;  /* 0x0000000666577824 */ /* 0x000fe200078e02ff */
[----:B------:R-:W-:Y:S01]  /*187e0*/  @P2 IADD3 R106, PT, PT, R106, -0x7f000001, RZ ;  /* 0x80ffffff6a6a2810 */ /* 0x000fe20007ffe0ff */
[----:B------:R-:W-:Y:S02]  /*187f0*/  ISETP.GE.U32.AND P2, PT, R111, 0x7f000001, PT ;  /* 0x7f0000016f00780c */ /* 0x000fe40003f46070 */
[----:B------:R-:W-:Y:S01]  /*18800*/  IMAD.HI.U32 R123, R87, 0x7f000001, R84 ;  /* 0x7f000001577b7827 */ /* 0x000fe200078e0054 */
[----:B------:R-:W-:Y:S01]  /*18810*/  ISETP.GE.U32.AND P5, PT, R88, 0x7f000001, PT ;  /* 0x7f0000015800780c */ /* 0x000fe20003fa6070 */
[----:B------:R-:W-:Y:S02]  /*18820*/  @P0 IADD3 R109, PT, PT, R109, -0x7f000001, RZ ;  /* 0x80ffffff6d6d0810 */ /* 0x000fe40007ffe0ff */
[----:B------:R-:W-:Y:S01]  /*18830*/  IMAD.WIDE.U32 R84, R112, 0x5fffffa, RZ ;  /* 0x05fffffa70547825 */ /* 0x000fe200078e00ff */
[----:B------:R-:W-:Y:S01]  /*18840*/  @P1 IADD3 R96, PT, PT, R96, -0x7f000001, RZ ;  /* 0x80ffffff60601810 */ /* 0x000fe20007ffe0ff */
[----:B------:R-:W-:Y:S01]  /*18850*/  ISETP.GE.U32.AND P3, PT, R123, 0x7f000001, PT ;  /* 0x7f0000017b00780c */ /* 0x000fe20003f66070 */
[----:B------:R-:W-:Y:S01]  /*18860*/  ISETP.GE.U32.AND P4, PT, R32, 0x7f000001, PT ;  /* 0x7f0000012000780c */ /* 0x000fe20003f86070 */
[----:B------:R-:W-:Y:S01]  /*18870*/  IMAD R89, R112, 0x6, RZ ;  /* 0x0000000670597824 */ /* 0x000fe200078e02ff */
[----:B------:R-:W-:-:S03]  /*18880*/  ISETP.GE.U32.AND P6, PT, R90, 0x7f000001, PT ;  /* 0x7f0000015a00780c */ /* 0x000fc60003fc6070 */
[----:B------:R-:W-:Y:S01]  /*18890*/  IMAD.HI.U32 R89, R89, 0x7f000001, R84 ;  /* 0x7f00000159597827 */ /* 0x000fe200078e0054 */
[----:B------:R-:W-:Y:S02]  /*188a0*/  IADD3 R84, PT, PT, R96, R109, RZ ;  /* 0x0000006d60547210 */ /* 0x000fe40007ffe0ff */
[----:B------:R-:W-:Y:S01]  /*188b0*/  @P2 IADD3 R111, PT, PT, R111, -0x7f000001, RZ ;  /* 0x80ffffff6f6f2810 */ /* 0x000fe20007ffe0ff */
[----:B------:R-:W-:Y:S01]  /*188c0*/  IMAD.WIDE.U32 R14, R243, R243, RZ ;  /* 0x000000f3f30e7225 */ /* 0x000fe200078e00ff */
[----:B------:R-:W-:Y:S01]  /*188d0*/  IADD3 R86, PT, PT, R86, R105, RZ ;  /* 0x0000006956567210 */ /* 0x000fe20007ffe0ff */
[----:B------:R-:W-:Y:S02]  /*188e0*/  ISETP.GE.U32.AND P2, PT, R84, 0x7f000001, PT ;  /* 0x7f0000015400780c */ /* 0x000fe40003f46070 */
[----:B------:R-:W-:Y:S01]  /*188f0*/  IMAD.WIDE.U32 R16, R106, 0x5fffffa, RZ ;  /* 0x05fffffa6a107825 */ /* 0x000fe200078e00ff */
[----:B------:R-:W-:-:S03]  /*18900*/  @P5 IADD3 R88, PT, PT, R88, -0x7f000001, RZ ;  /* 0x80ffffff58585810 */ /* 0x000fc60007ffe0ff */
[----:B------:R-:W-:Y:S01]  /*18910*/  IMAD.WIDE.U32 R12, R243, R115, RZ ;  /* 0x00000073f30c7225 */ /* 0x000fe200078e00ff */
[----:B------:R-:W-:-:S03]  /*18920*/  @P3 IADD3 R123, PT, PT, R123, -0x7f000001, RZ ;  /* 0x80ffffff7b7b3810 */ /* 0x000fc60007ffe0ff */
[----:B------:R-:W-:Y:S02]  /*18930*/  IMAD R105, R14, 0x7effffff, RZ ;  /* 0x7effffff0e697824 */ /* 0x000fe400078e02ff */
[----:B------:R-:W-:Y:S01]  /*18940*/  IMAD R87, R106, 0x6, RZ ;  /* 0x000000066a577824 */ /* 0x000fe200078e02ff */
[----:B------:R-:W-:Y:S01]  /*18950*/  @P4 IADD3 R32, PT, PT, R32, -0x7f000001, RZ ;  /* 0x80ffffff20204810 */ /* 0x000fe20007ffe0ff */
[----:B------:R-:W-:Y:S02]  /*18960*/  IMAD R9, R12, 0x7effffff, RZ ;  /* 0x7effffff0c097824 */ /* 0x000fe400078e02ff */
[----:B------:R-:W-:Y:S01]  /*18970*/  IMAD.HI.U32 R102, R105, 0x7f000001, R14 ;  /* 0x7f00000169667827 */ /* 0x000fe200078e000e */
[----:B------:R-:W-:-:S03]  /*18980*/  @P6 IADD3 R90, PT, PT, R90, -0x7f000001, RZ ;  /* 0x80ffffff5a5a6810 */ /* 0x000fc60007ffe0ff */
[----:B------:R-:W-:Y:S01]  /*18990*/  IMAD.HI.U32 R252, R87, 0x7f000001, R16 ;  /* 0x7f00000157fc7827 */ /* 0x000fe200078e0010 */
[----:B------:R-:W-:-:S03]  /*189a0*/  IADD3 R32, PT, PT, R32, R123, RZ ;  /* 0x0000007b20207210 */ /* 0x000fc60007ffe0ff */
[----:B------:R-:W-:Y:S01]  /*189b0*/  IMAD.HI.U32 R105, R9, 0x7f000001, R12 ;  /* 0x7f00000109697827 */ /* 0x000fe200078e000c */
[----:B------:R-:W-:Y:S02]  /*189c0*/  IADD3 R85, PT, PT, R90, R111, RZ ;  /* 0x0000006f5a557210 */ /* 0x000fe40007ffe0ff */
[----:B------:R-:W-:Y:S01]  /*189d0*/  @P2 IADD3 R84, PT, PT, R84, -0x7f000001, RZ ;  /* 0x80ffffff54542810 */ /* 0x000fe20007ffe0ff */
[----:B---3--:R-:W-:-:S04]  /*189e0*/  IMAD.WIDE.U32 R14, R79, R88, RZ ;  /* 0x000000584f0e7225 */ /* 0x008fc800078e00ff */
[----:B----4-:R-:W-:-:S04]  /*189f0*/  IMAD.WIDE.U32 R16, R81, R88, RZ ;  /* 0x0000005851107225 */ /* 0x010fc800078e00ff */
[----:B------:R-:W-:-:S04]  /*18a00*/  IMAD.WIDE.U32 R12, R78, R88, RZ ;  /* 0x000000584e0c7225 */ /* 0x000fc800078e00ff */
[----:B------:R-:W-:Y:S02]  /*18a10*/  IMAD R79, R14, 0x7effffff, RZ ;  /* 0x7effffff0e4f7824 */ /* 0x000fe400078e02ff */
[----:B------:R-:W-:Y:S01]  /*18a20*/  IMAD R81, R16, 0x7effffff, RZ ;  /* 0x7effffff10517824 */ /* 0x000fe200078e02ff */
[----:B------:R-:W-:Y:S01]  /*18a30*/  ISETP.GE.U32.AND P2, PT, R32, 0x7f000001, PT ;  /* 0x7f0000012000780c */ /* 0x000fe20003f46070 */
[----:B------:R-:W-:Y:S02]  /*18a40*/  IMAD R9, R12, 0x7effffff, RZ ;  /* 0x7effffff0c097824 */ /* 0x000fe400078e02ff */
[----:B------:R-:W-:-:S04]  /*18a50*/  IMAD.HI.U32 R79, R79, 0x7f000001, R14 ;  /* 0x7f0000014f4f7827 */ /* 0x000fc800078e000e */
[----:B------:R-:W-:Y:S01]  /*18a60*/  IMAD.HI.U32 R90, R81, 0x7f000001, R16 ;  /* 0x7f000001515a7827 */ /* 0x000fe200078e0010 */
[----:B------:R-:W-:-:S03]  /*18a70*/  ISETP.GE.U32.AND P1, PT, R89, 0x7f000001, PT ;  /* 0x7f0000015900780c */ /* 0x000fc60003f26070 */
[----:B------:R-:W-:Y:S01]  /*18a80*/  IMAD.WIDE.U32 R14, R82, R88, RZ ;  /* 0x00000058520e7225 */ /* 0x000fe200078e00ff */
[----:B------:R-:W-:-:S03]  /*18a90*/  ISETP.GE.U32.AND P5, PT, R90, 0x7f000001, PT ;  /* 0x7f0000015a00780c */ /* 0x000fc60003fa6070 */
[----:B------:R-:W-:Y:S01]  /*18aa0*/  IMAD.HI.U32 R78, R9, 0x7f000001, R12 ;  /* 0x7f000001094e7827 */ /* 0x000fe200078e000c */
[----:B------:R-:W-:-:S03]  /*18ab0*/  ISETP.GE.U32.AND P6, PT, R102, 0x7f000001, PT ;  /* 0x7f0000016600780c */ /* 0x000fc60003fc6070 */
[----:B------:R-:W-:Y:S01]  /*18ac0*/  IMAD R9, R14, 0x7effffff, RZ ;  /* 0x7effffff0e097824 */ /* 0x000fe200078e02ff */
[----:B------:R-:W-:-:S03]  /*18ad0*/  ISETP.GE.U32.AND P0, PT, R113, 0x7f000001, PT ;  /* 0x7f0000017100780c */ /* 0x000fc60003f06070 */
[----:B------:R-:W-:Y:S01]  /*18ae0*/  IMAD.HI.U32 R9, R9, 0x7f000001, R14 ;  /* 0x7f00000109097827 */ /* 0x000fe200078e000e */
[----:B------:R-:W-:Y:S01]  /*18af0*/  @P2 IADD3 R32, PT, PT, R32, -0x7f000001, RZ ;  /* 0x80ffffff20202810 */ /* 0x000fe20007ffe0ff */
[----:B------:R-:W-:-:S03]  /*18b00*/  ISETP.GE.U32.AND P3, PT, R78, 0x7f000001, PT ;  /* 0x7f0000014e00780c */ /* 0x000fc60003f66070 */
[----:B------:R-:W-:Y:S01]  /*18b10*/  ISETP.GE.U32.AND P2, PT, R9, 0x7f000001, PT ;  /* 0x7f0000010900780c */ /* 0x000fe20003f46070 */
[----:B------:R-:W-:Y:S02]  /*18b20*/  @P1 IADD3 R89, PT, PT, R89, -0x7f000001, RZ ;  /* 0x80ffffff59591810 */ /* 0x000fe40007ffe0ff */
[----:B------:R-:W-:Y:S01]  /*18b30*/  @P5 IADD3 R90, PT, PT, R90, -0x7f000001, RZ ;  /* 0x80ffffff5a5a5810 */ /* 0x000fe20007ffe0ff */
[----:B------:R-:W-:Y:S01]  /*18b40*/  ISETP.GE.U32.AND P4, PT, R79, 0x7f000001, PT ;  /* 0x7f0000014f00780c */ /* 0x000fe20003f86070 */
[----:B------:R-:W-:Y:S02]  /*18b50*/  @P6 IADD3 R102, PT, PT, R102, -0x7f000001, RZ ;  /* 0x80ffffff66666810 */ /* 0x000fe40007ffe0ff */
[----:B------:R-:W-:Y:S02]  /*18b60*/  @P0 IADD3 R113, PT, PT, R113, -0x7f000001, RZ ;  /* 0x80ffffff71710810 */ /* 0x000fe40007ffe0ff */
[----:B------:R-:W-:Y:S01]  /*18b70*/  IADD3 R81, PT, PT, R32, R89, RZ ;  /* 0x0000005920517210 */ /* 0x000fe20007ffe0ff */
[----:B------:R-:W-:Y:S01]  /*18b80*/  ISETP.GE.U32.AND P0, PT, R98, 0x7f000001, PT ;  /* 0x7f0000016200780c */ /* 0x000fe20003f06070 */
[----:B------:R-:W-:Y:S01]  /*18b90*/  IADD3 R32, PT, PT, R90, R19, RZ ;  /* 0x000000135a207210 */ /* 0x000fe20007ffe0ff */
[----:B------:R-:W-:Y:S01]  /*18ba0*/  IMAD.WIDE.U32 R12, R102, 0x5fffffa, RZ ;  /* 0x05fffffa660c7825 */ /* 0x000fe200078e00ff */
[----:B------:R-:W-:Y:S01]  /*18bb0*/  @P3 IADD3 R78, PT, PT, R78, -0x7f000001, RZ ;  /* 0x80ffffff4e4e3810 */ /* 0x000fe20007ffe0ff */
[----:B------:R-:W-:Y:S01]  /*18bc0*/  ISETP.GE.U32.AND P3, PT, R105, 0x7f000001, PT ;  /* 0x7f0000016900780c */ /* 0x000fe20003f66070 */
[----:B------:R-:W-:Y:S01]  /*18bd0*/  @P2 IADD3 R9, PT, PT, R9, -0x7f000001, RZ ;  /* 0x80ffffff09092810 */ /* 0x000fe20007ffe0ff */
[----:B------:R-:W-:Y:S01]  /*18be0*/  IMAD R17, R102, 0x6, RZ ;  /* 0x0000000666117824 */ /* 0x000fe200078e02ff */
[----:B------:R-:W-:Y:S01]  /*18bf0*/  ISETP.GE.U32.AND P2, PT, R32, 0x7f000001, PT ;  /* 0x7f0000012000780c */ /* 0x000fe20003f46070 */
[----:B------:R-:W-:Y:S01]  /*18c00*/  ISETP.GE.U32.AND P6, PT, R85, 0x7f000001, PT ;  /* 0x7f0000015500780c */ /* 0x000fe20003fc6070 */
[----:B------:R-:W-:Y:S01]  /*18c10*/  @P4 IADD3 R79, PT, PT, R79, -0x7f000001, RZ ;  /* 0x80ffffff4f4f4810 */ /* 0x000fe20007ffe0ff */
[----:B------:R-:W-:Y:S01]  /*18c20*/  IMAD.HI.U32 R13, R17, 0x7f000001, R12 ;  /* 0x7f000001110d7827 */ /* 0x000fe200078e000c */
[----:B------:R-:W-:-:S02]  /*18c30*/  IADD3 R18, PT, PT, R9, R18, RZ ;  /* 0x0000001209127210 */ /* 0x000fc40007ffe0ff */
[----:B------:R-:W-:Y:S02]  /*18c40*/  @P0 IADD3 R98, PT, PT, R98, -0x7f000001, RZ ;  /* 0x80ffffff62620810 */ /* 0x000fe40007ffe0ff */
[----:B------:R-:W-:Y:S02]  /*18c50*/  IADD3 R84, PT, PT, R84, R113, RZ ;  /* 0x0000007154547210 */ /* 0x000fe40007ffe0ff */
[----:B------:R-:W-:Y:S01]  /*18c60*/  IADD3 R16, PT, PT, R78, R23, RZ ;  /* 0x000000174e107210 */ /* 0x000fe20007ffe0ff */
[----:B------:R-:W-:Y:S01]  /*18c70*/  ISETP.GE.U32.AND P0, PT, R13, 0x7f000001, PT ;  /* 0x7f0000010d00780c */ /* 0x000fe20003f06070 */
[----:B------:R-:W-:Y:S01]  /*18c80*/  IADD3 R22, PT, PT, R79, R22, RZ ;  /* 0x000000164f167210 */ /* 0x000fe20007ffe0ff */
[----:B------:R0:W-:Y:S01]  /*18c90*/  STL [R1+0x118], R32 ;  /* 0x0001182001007387 */ /* 0x0001e20000100800 */
[----:B------:R-:W-:Y:S01]  /*18ca0*/  @P3 IADD3 R105, PT, PT, R105, -0x7f000001, RZ ;  /* 0x80ffffff69693810 */ /* 0x000fe20007ffe0ff */
[----:B------:R-:W-:Y:S01]  /*18cb0*/  ISETP.GE.U32.AND P3, PT, R18, 0x7f000001, PT ;  /* 0x7f0000011200780c */ /* 0x000fe20003f66070 */
[----:B------:R-:W-:Y:S01]  /*18cc0*/  ISETP.GE.U32.AND P4, PT, R84, 0x7f000001, PT ;  /* 0x7f0000015400780c */ /* 0x000fe20003f86070 */
[----:B------:R-:W-:Y:S01]  /*18cd0*/  @P6 IADD3 R85, PT, PT, R85, -0x7f000001, RZ ;  /* 0x80ffffff55556810 */ /* 0x000fe20007ffe0ff */
[----:B------:R-:W-:Y:S01]  /*18ce0*/  ISETP.GE.U32.AND P6, PT, R16, 0x7f000001, PT ;  /* 0x7f0000011000780c */ /* 0x000fe20003fc6070 */
[----:B------:R-:W-:Y:S01]  /*18cf0*/  ISETP.GE.U32.AND P5, PT, R22, 0x7f000001, PT ;  /* 0x7f0000011600780c */ /* 0x000fe20003fa6070 */
[----:B0-----:R-:W-:Y:S01]  /*18d00*/  @P2 IADD3 R32, PT, PT, R32, -0x7f000001, RZ ;  /* 0x80ffffff20202810 */ /* 0x001fe20007ffe0ff */
[----:B------:R-:W-:Y:S01]  /*18d10*/  ISETP.GE.U32.AND P2, PT, R108, R187, PT ;  /* 0x000000bb6c00720c */ /* 0x000fe20003f46070 */
[----:B------:R-:W-:-:S02]  /*18d20*/  ISETP.GE.U32.AND P1, PT, R86, 0x7f000001, PT ;  /* 0x7f0000015600780c */ /* 0x000fc40003f26070 */
[----:B------:R-:W-:Y:S02]  /*18d30*/  @P0 IADD3 R13, PT, PT, R13, -0x7f000001, RZ ;  /* 0x80ffffff0d0d0810 */ /* 0x000fe40007ffe0ff */
[----:B------:R-:W-:Y:S02]  /*18d40*/  IADD3 R14, PT, PT, R108, -R187, RZ ;  /* 0x800000bb6c0e7210 */ /* 0x000fe40007ffe0ff */
[----:B------:R-:W-:Y:S01]  /*18d50*/  IADD3 R85, PT, PT, R85, R98, RZ ;  /* 0x0000006255557210 */ /* 0x000fe20007ffe0ff */
[----:B------:R-:W-:Y:S01]  /*18d60*/  ISETP.GE.U32.AND P0, PT, R95, R251, PT ;  /* 0x000000fb5f00720c */ /* 0x000fe20003f06070 */
[----:B------:R0:W-:Y:S01]  /*18d70*/  STL [R1+0x11c], R18 ;  /* 0x00011c1201007387 */ /* 0x0001e20000100800 */
[----:B------:R-:W-:-:S03]  /*18d80*/  @P4 IADD3 R84, PT, PT, R84, -0x7f000001, RZ ;  /* 0x80ffffff54544810 */ /* 0x000fc60007ffe0ff */
[----:B------:R1:W-:Y:S01]  /*18d90*/  STL [R1+0x110], R16 ;  /* 0x0001101001007387 */ /* 0x0003e20000100800 */
[----:B------:R-:W-:-:S03]  /*18da0*/  @!P2 IADD3 R14, PT, PT, R14, 0x7f000001, RZ ;  /* 0x7f0000010e0ea810 */ /* 0x000fc60007ffe0ff */
[----:B------:R2:W-:Y:S01]  /*18db0*/  STL [R1+0x114], R22 ;  /* 0x0001141601007387 */ /* 0x0005e20000100800 */
[----:B------:R-:W-:Y:S01]  /*18dc0*/  ISETP.GE.U32.AND P2, PT, R85, 0x7f000001, PT ;  /* 0x7f0000015500780c */ /* 0x000fe20003f46070 */
[----:B0-----:R-:W-:Y:S01]  /*18dd0*/  @P3 IADD3 R18, PT, PT, R18, -0x7f000001, RZ ;  /* 0x80ffffff12123810 */ /* 0x001fe20007ffe0ff */
[----:B------:R-:W-:Y:S01]  /*18de0*/  ISETP.GE.U32.AND P3, PT, R252, 0x7f000001, PT ;  /* 0x7f000001fc00780c */ /* 0x000fe20003f66070 */
[----:B-1----:R-:W-:Y:S02]  /*18df0*/  @P6 IADD3 R16, PT, PT, R16, -0x7f000001, RZ ;  /* 0x80ffffff10106810 */ /* 0x002fe40007ffe0ff */
[----:B------:R-:W-:Y:S02]  /*18e00*/  IADD3 R122, PT, PT, R95, -R251, RZ ;  /* 0x800000fb5f7a7210 */ /* 0x000fe40007ffe0ff */
[----:B--2---:R-:W-:Y:S02]  /*18e10*/  @P5 IADD3 R22, PT, PT, R22, -0x7f000001, RZ ;  /* 0x80ffffff16165810 */ /* 0x004fe40007ffe0ff */
[----:B------:R-:W-:Y:S01]  /*18e20*/  @P1 IADD3 R86, PT, PT, R86, -0x7f000001, RZ ;  /* 0x80ffffff56561810 */ /* 0x000fe20007ffe0ff */
[----:B------:R-:W-:Y:S01]  /*18e30*/  ISETP.GE.U32.AND P1, PT, R83, R194, PT ;  /* 0x000000c25300720c */ /* 0x000fe20003f26070 */
[----:B------:R-:W-:Y:S01]  /*18e40*/  IADD3 R9, PT, PT, R84, R105, RZ ;  /* 0x0000006954097210 */ /* 0x000fe20007ffe0ff */
[----:B------:R-:W-:Y:S01]  /*18e50*/  STL [R1+0x110], R16 ;  /* 0x0001101001007387 */ /* 0x000fe20000100800 */
[----:B------:R-:W-:-:S03]  /*18e60*/  ISETP.GE.U32.AND P4, PT, R81, 0x7f000001, PT ;  /* 0x7f0000015100780c */ /* 0x000fc60003f86070 */
[----:B------:R-:W-:Y:S01]  /*18e70*/  STL [R1+0x114], R22 ;  /* 0x0001141601007387 */ /* 0x000fe20000100800 */
[----:B------:R-:W-:-:S03]  /*18e80*/  @!P0 IADD3 R122, PT, PT, R122, 0x7f000001, RZ ;  /* 0x7f0000017a7a8810 */ /* 0x000fc60007ffe0ff */
[----:B------:R0:W-:Y:S04]  /*18e90*/  STL [R1+0x118], R32 ;  /* 0x0001182001007387 */ /* 0x0001e80000100800 */
[----:B------:R1:W-:Y:S01]  /*18ea0*/  STL [R1+0x11c], R18 ;  /* 0x00011c1201007387 */ /* 0x0003e20000100800 */
[----:B------:R-:W-:-:S03]  /*18eb0*/  IADD3 R96, PT, PT, R86, R13, RZ ;  /* 0x0000000d56607210 */ /* 0x000fc60007ffe0ff */
[----:B------:R-:W2:Y:S01]  /*18ec0*/  LD.E R84, desc[UR10][R10.64+0x570] ;  /* 0x0005700a0a547980 */ /* 0x000ea2000c101900 */
[----:B------:R-:W-:-:S03]  /*18ed0*/  ISETP.GE.U32.AND P0, PT, R40, 0x7f000001, PT ;  /* 0x7f0000012800780c */ /* 0x000fc60003f06070 */
[----:B------:R-:W3:Y:S01]  /*18ee0*/  LD.E R88, desc[UR10][R10.64+0x574] ;  /* 0x0005740a0a587980 */ /* 0x000ee2000c101900 */
[----:B------:R-:W-:Y:S02]  /*18ef0*/  IADD3 R12, PT, PT, R83, -R194, RZ ;  /* 0x800000c2530c7210 */ /* 0x000fe40007ffe0ff */
[----:B------:R-:W-:Y:S02]  /*18f00*/  @P3 IADD3 R252, PT, PT, R252, -0x7f000001, RZ ;  /* 0x80fffffffcfc3810 */ /* 0x000fe40007ffe0ff */
[----:B------:R-:W-:Y:S01]  /*18f10*/  @P2 IADD3 R85, PT, PT, R85, -0x7f000001, RZ ;  /* 0x80ffffff55552810 */ /* 0x000fe20007ffe0ff */
[----:B------:R-:W-:Y:S01]  /*18f20*/  ISETP.GE.U32.AND P3, PT, R96, 0x7f000001, PT ;  /* 0x7f0000016000780c */ /* 0x000fe20003f66070 */
[----:B------:R-:W-:Y:S01]  /*18f30*/  IMAD.WIDE.U32 R122, R107, R122, RZ ;  /* 0x0000007a6b7a7225 */ /* 0x000fe200078e00ff */
[----:B------:R-:W4:Y:S01]  /*18f40*/  LD.E R86, desc[UR10][R10.64+0x578] ;  /* 0x0005780a0a567980 */ /* 0x000f22000c101900 */
[----:B------:R-:W-:-:S03]  /*18f50*/  @!P1 IADD3 R12, PT, PT, R12, 0x7f000001, RZ ;  /* 0x7f0000010c0c9810 */ /* 0x000fc60007ffe0ff */
[----:B------:R0:W2:Y:S01]  /*18f60*/  LD.E R87, desc[UR10][R10.64+0x57c] ;  /* 0x00057c0a0a577980 */ /* 0x0000a2000c101900 */
[----:B------:R-:W-:Y:S01]  /*18f70*/  IADD3 R252, PT, PT, R85, R252, RZ ;  /* 0x000000fc55fc7210 */ /* 0x000fe20007ffe0ff */
[----:B------:R-:W-:Y:S01]  /*18f80*/  IMAD R19, R122, 0x7effffff, RZ ;  /* 0x7effffff7a137824 */ /* 0x000fe200078e02ff */
[----:B------:R-:W-:Y:S01]  /*18f90*/  ISETP.GE.U32.AND P2, PT, R9, 0x7f000001, PT ;  /* 0x7f0000010900780c */ /* 0x000fe20003f46070 */
[----:B------:R-:W-:Y:S02]  /*18fa0*/  @P4 IADD3 R81, PT, PT, R81, -0x7f000001, RZ ;  /* 0x80ffffff51514810 */ /* 0x000fe40007ffe0ff */
[----:B------:R-:W-:Y:S01]  /*18fb0*/  @P0 IADD3 R40, PT, PT, R40, -0x7f000001, RZ ;  /* 0x80ffffff28280810 */ /* 0x000fe20007ffe0ff */
[----:B------:R-:W-:Y:S01]  /*18fc0*/  IMAD.WIDE.U32 R12, R107, R12, RZ ;  /* 0x0000000c6b0c7225 */ /* 0x000fe200078e00ff */
[----:B------:R-:W-:Y:S01]  /*18fd0*/  ISETP.GE.U32.AND P0, PT, R252, 0x7f000001, PT ;  /* 0x7f000001fc00780c */ /* 0x000fe20003f06070 */
[----:B------:R-:W2:Y:S02]  /*18fe0*/  LDL R90, [R1+0x110] ;  /* 0x00011000015a7983 */ /* 0x000ea40000100800 */
[----:B------:R-:W-:Y:S01]  /*18ff0*/  IMAD.HI.U32 R122, R19, 0x7f000001, R122 ;  /* 0x7f000001137a7827 */ /* 0x000fe200078e007a */
[----:B------:R-:W-:Y:S01]  /*19000*/  ISETP.GE.U32.AND P1, PT, R101, 0x7f000001, PT ;  /* 0x7f0000016500780c */ /* 0x000fe20003f26070 */
[----:B0-----:R-:W2:Y:S02]  /*19010*/  LDL R32, [R1+0x118] ;  /* 0x0001180001207983 */ /* 0x001ea40000100800 */
[----:B------:R-:W-:Y:S01]  /*19020*/  IMAD.WIDE.U32 R14, R107, R14, RZ ;  /* 0x0000000e6b0e7225 */ /* 0x000fe200078e00ff */
[----:B------:R-:W-:Y:S01]  /*19030*/  @P3 IADD3 R96, PT, PT, R96, -0x7f000001, RZ ;  /* 0x80ffffff60603810 */ /* 0x000fe20007ffe0ff */
[----:B------:R-:W2:Y:S02]  /*19040*/  LDL R78, [R1+0x11c] ;  /* 0x00011c00014e7983 */ /* 0x000ea40000100800 */
[----:B-1----:R-:W-:-:S04]  /*19050*/  IMAD.WIDE.U32 R18, R81, R243, RZ ;  /* 0x000000f351127225 */ /* 0x002fc800078e00ff */
[----:B------:R-:W-:Y:S02]  /*19060*/  IMAD R17, R12, 0x7effffff, RZ ;  /* 0x7effffff0c117824 */ /* 0x000fe400078e02ff */
[----:B------:R-:W-:Y:S02]  /*19070*/  IMAD R23, R14, 0x7effffff, RZ ;  /* 0x7effffff0e177824 */ /* 0x000fe400078e02ff */
[----:B------:R-:W-:Y:S01]  /*19080*/  IMAD R79, R18, 0x7effffff, RZ ;  /* 0x7effffff124f7824 */ /* 0x000fe200078e02ff */
[----:B------:R-:W-:Y:S01]  /*19090*/  @P2 IADD3 R9, PT, PT, R9, -0x7f000001, RZ ;  /* 0x80ffffff09092810 */ /* 0x000fe20007ffe0ff */
[----:B------:R-:W-:-:S04]  /*190a0*/  IMAD.HI.U32 R116, R17, 0x7f000001, R12 ;  /* 0x7f00000111747827 */ /* 0x000fc800078e000c */
[----:B------:R-:W-:-:S04]  /*190b0*/  IMAD.HI.U32 R102, R23, 0x7f000001, R14 ;  /* 0x7f00000117667827 */ /* 0x000fc800078e000e */
[----:B------:R-:W-:-:S04]  /*190c0*/  IMAD.WIDE.U32 R16, R96, R243, RZ ;  /* 0x000000f360107225 */ /* 0x000fc800078e00ff */
[----:B------:R-:W-:Y:S01]  /*190d0*/  IMAD.HI.U32 R79, R79, 0x7f000001, R18 ;  /* 0x7f0000014f4f7827 */ /* 0x000fe200078e0012 */
[----:B------:R-:W-:-:S03]  /*190e0*/  @P0 IADD3 R252, PT, PT, R252, -0x7f000001, RZ ;  /* 0x80fffffffcfc0810 */ /* 0x000fc60007ffe0ff */
[----:B------:R-:W-:Y:S01]  /*190f0*/  IMAD.WIDE.U32 R14, R81, R115, RZ ;  /* 0x00000073510e7225 */ /* 0x000fe200078e00ff */
[----:B------:R-:W-:-:S03]  /*19100*/  ISETP.GE.U32.AND P0, PT, R79, 0x7f000001, PT ;  /* 0x7f0000014f00780c */ /* 0x000fc60003f06070 */
[----:B------:R-:W-:Y:S02]  /*19110*/  IMAD R89, R16, 0x7effffff, RZ ;  /* 0x7effffff10597824 */ /* 0x000fe400078e02ff */
[----:B------:R-:W-:Y:S01]  /*19120*/  IMAD.WIDE.U32 R12, R96, R233, RZ ;  /* 0x000000e9600c7225 */ /* 0x000fe200078e00ff */
[----:B------:R-:W-:-:S03]  /*19130*/  @P1 IADD3 R101, PT, PT, R101, -0x7f000001, RZ ;  /* 0x80ffffff65651810 */ /* 0x000fc60007ffe0ff */
[----:B------:R-:W-:Y:S02]  /*19140*/  IMAD R19, R14, 0x7effffff, RZ ;  /* 0x7effffff0e137824 */ /* 0x000fe400078e02ff */
[----:B------:R-:W-:-:S04]  /*19150*/  IMAD.WIDE.U32 R10, R9, R199, RZ ;  /* 0x000000c7090a7225 */ /* 0x000fc800078e00ff */
[----:B------:R-:W-:-:S04]  /*19160*/  IMAD.HI.U32 R89, R89, 0x7f000001, R16 ;  /* 0x7f00000159597827 */ /* 0x000fc800078e0010 */
[----:B------:R-:W-:Y:S02]  /*19170*/  IMAD R23, R12, 0x7effffff, RZ ;  /* 0x7effffff0c177824 */ /* 0x000fe400078e02ff */
[----:B------:R-:W-:-:S04]  /*19180*/  IMAD.HI.U32 R105, R19, 0x7f000001, R14 ;  /* 0x7f00000113697827 */ /* 0x000fc800078e000e */
[----:B------:R-:W-:Y:S02]  /*19190*/  IMAD R17, R10, 0x7effffff, RZ ;  /* 0x7effffff0a117824 */ /* 0x000fe400078e02ff */
[----:B------:R-:W-:Y:S01]  /*191a0*/  IMAD.WIDE.U32 R14, R81, R199, RZ ;  /* 0x000000c7510e7225 */ /* 0x000fe200078e00ff */
[----:B------:R-:W-:Y:S02]  /*191b0*/  IADD3 R101, PT, PT, R40, R101, RZ ;  /* 0x0000006528657210 */ /* 0x000fe40007ffe0ff */
[----:B------:R-:W2:Y:S01]  /*191c0*/  LDL R40, [R1+0x114] ;  /* 0x0001140001287983 */ /* 0x000ea20000100800 */
[----:B------:R-:W-:-:S04]  /*191d0*/  IMAD.HI.U32 R22, R23, 0x7f000001, R12 ;  /* 0x7f00000117167827 */ /* 0x000fc800078e000c */
[----:B------:R-:W-:-:S04]  /*191e0*/  IMAD.HI.U32 R106, R17, 0x7f000001, R10 ;  /* 0x7f000001116a7827 */ /* 0x000fc800078e000a */
[----:B------:R-:W-:-:S04]  /*191f0*/  IMAD.WIDE.U32 R12, R9, R233, RZ ;  /* 0x000000e9090c7225 */ /* 0x000fc800078e00ff */
[----:B------:R-:W-:Y:S01]  /*19200*/  IMAD R17, R14, 0x7effffff, RZ ;  /* 0x7effffff0e117824 */ /* 0x000fe200078e02ff */
[----:B------:R-:W-:Y:S01]  /*19210*/  @P0 IADD3 R79, PT, PT, R79, -0x7f000001, RZ ;  /* 0x80ffffff4f4f0810 */ /* 0x000fe20007ffe0ff */
[----:B------:R-:W-:Y:S01]  /*19220*/  IMAD R85, R12, 0x7effffff, RZ ;  /* 0x7effffff0c557824 */ /* 0x000fe200078e02ff */
[----:B------:R-:W-:Y:S01]  /*19230*/  ISETP.GE.U32.AND P0, PT, R22, 0x7f000001, PT ;  /* 0x7f0000011600780c */ /* 0x000fe20003f06070 */
[----:B------:R-:W-:-:S04]  /*19240*/  IMAD.HI.U32 R109, R17, 0x7f000001, R14 ;  /* 0x7f000001116d7827 */ /* 0x000fc800078e000e */
[----:B------:R-:W-:-:S04]  /*19250*/  IMAD.WIDE.U32 R10, R96, R115, RZ ;  /* 0x00000073600a7225 */ /* 0x000fc800078e00ff */
[----:B------:R-:W-:-:S04]  /*19260*/  IMAD.WIDE.U32 R18, R252, R115, RZ ;  /* 0x00000073fc127225 */ /* 0x000fc800078e00ff */
[----:B------:R-:W-:-:S04]  /*19270*/  IMAD.WIDE.U32 R14, R252, R199, RZ ;  /* 0x000000c7fc0e7225 */ /* 0x000fc800078e00ff */
[----:B------:R-:W-:-:S04]  /*19280*/  IMAD.HI.U32 R112, R85, 0x7f000001, R12 ;  /* 0x7f00000155707827 */ /* 0x000fc800078e000c */
[----:B------:R-:W-:Y:S02]  /*19290*/  IMAD R23, R10, 0x7effffff, RZ ;  /* 0x7effffff0a177824 */ /* 0x000fe400078e02ff */
[----:B------:R-:W-:Y:S02]  /*192a0*/  IMAD R13, R18, 0x7effffff, RZ ;  /* 0x7effffff120d7824 */ /* 0x000fe400078e02ff */
[----:B------:R-:W-:Y:S02]  /*192b0*/  IMAD R12, R14, 0x7effffff, RZ ;  /* 0x7effffff0e0c7824 */ /* 0x000fe400078e02ff */
[----:B------:R-:W-:-:S04]  /*192c0*/  IMAD.HI.U32 R242, R23, 0x7f000001, R10 ;  /* 0x7f00000117f27827 */ /* 0x000fc800078e000a */
[----:B------:R-:W-:-:S04]  /*192d0*/  IMAD.HI.U32 R18, R13, 0x7f000001, R18 ;  /* 0x7f0000010d127827 */ /* 0x000fc800078e0012 */
[----:B------:R-:W-:-:S04]  /*192e0*/  IMAD.HI.U32 R82, R12, 0x7f000001, R14 ;  /* 0x7f0000010c527827 */ /* 0x000fc800078e000e */
[----:B------:R-:W-:-:S04]  /*192f0*/  IMAD.WIDE.U32 R10, R81, R233, RZ ;  /* 0x000000e9510a7225 */ /* 0x000fc800078e00ff */
[----:B------:R-:W-:Y:S01]  /*19300*/  IMAD.WIDE.U32 R12, R252, R233, RZ ;  /* 0x000000e9fc0c7225 */ /* 0x000fe200078e00ff */
[----:B------:R-:W-:-:S03]  /*19310*/  @P0 IADD3 R22, PT, PT, R22, -0x7f000001, RZ ;  /* 0x80ffffff16160810 */ /* 0x000fc60007ffe0ff */
[----:B------:R-:W-:Y:S02]  /*19320*/  IMAD R23, R10, 0x7effffff, RZ ;  /* 0x7effffff0a177824 */ /* 0x000fe400078e02ff */
[----:B------:R-:W-:Y:S02]  /*19330*/  IMAD R19, R12, 0x7effffff, RZ ;  /* 0x7effffff0c137824 */ /* 0x000fe400078e02ff */
[----:B------:R-:W-:-:S04]  /*19340*/  IMAD.HI.U32 R111, R23, 0x7f000001, R10 ;  /* 0x7f000001176f7827 */ /* 0x000fc800078e000a */
[----:B------:R-:W-:-:S04]  /*19350*/  IMAD.HI.U32 R98, R19, 0x7f000001, R12 ;  /* 0x7f00000113627827 */ /* 0x000fc800078e000c */
[C---:B------:R-:W-:Y:S02]  /*19360*/  IMAD R19, R22.reuse, 0x6, RZ ;  /* 0x0000000616137824 */ /* 0x040fe400078e02ff */
[----:B------:R-:W-:Y:S02]  /*19370*/  IMAD.WIDE.U32 R12, R22, 0x5fffffa, RZ ;  /* 0x05fffffa160c7825 */ /* 0x000fe400078e00ff */
[----:B------:R-:W2:Y:S01]  /*19380*/  LDL.64 R22, [R1+0x100] ;  /* 0x0001000001167983 */ /* 0x000ea20000100a00 */
[----:B------:R-:W-:Y:S01]  /*19390*/  ISETP.GE.U32.AND P2, PT, R18, 0x7f000001, PT ;  /* 0x7f0000011200780c */ /* 0x000fe20003f46070 */
[----:B------:R-:W-:Y:S01]  /*193a0*/  IMAD.WIDE.U32 R16, R9, R243, RZ ;  /* 0x000000f309107225 */ /* 0x000fe200078e00ff */
[----:B------:R-:W-:Y:S01]  /*193b0*/  ISETP.GE.U32.AND P3, PT, R82, 0x7f000001, PT ;  /* 0x7f0000015200780c */ /* 0x000fe20003f66070 */
[----:B------:R-:W-:Y:S01]  /*193c0*/  ISETP.GE.U32.AND P1, PT, R89, 0x7f000001, PT ;  /* 0x7f0000015900780c */ /* 0x000fe20003f26070 */
[----:B------:R-:W-:Y:S01]  /*193d0*/  ISETP.GE.U32.AND P0, PT, R105, 0x7f000001, PT ;  /* 0x7f0000016900780c */ /* 0x000fe20003f06070 */
[----:B------:R-:W-:-:S02]  /*193e0*/  IMAD R85, R16, 0x7effffff, RZ ;  /* 0x7effffff10557824 */ /* 0x000fc400078e02ff */
[----:B------:R-:W-:-:S04]  /*193f0*/  IMAD.WIDE.U32 R10, R252, R243, RZ ;  /* 0x000000f3fc0a7225 */ /* 0x000fc800078e00ff */
[----:B------:R-:W-:-:S04]  /*19400*/  IMAD.WIDE.U32 R14, R79, 0x5fffffa, RZ ;  /* 0x05fffffa4f0e7825 */ /* 0x000fc800078e00ff */
[----:B------:R-:W-:-:S04]  /*19410*/  IMAD.HI.U32 R114, R85, 0x7f000001, R16 ;  /* 0x7f00000155727827 */ /* 0x000fc800078e0010 */
[----:B------:R-:W-:Y:S02]  /*19420*/  IMAD R79, R79, 0x6, RZ ;  /* 0x000000064f4f7824 */ /* 0x000fe400078e02ff */
[----:B------:R-:W-:Y:S01]  /*19430*/  IMAD R17, R10, 0x7effffff, RZ ;  /* 0x7effffff0a117824 */ /* 0x000fe200078e02ff */
[----:B------:R-:W-:Y:S01]  /*19440*/  @P2 IADD3 R18, PT, PT, R18, -0x7f000001, RZ ;  /* 0x80ffffff12122810 */ /* 0x000fe20007ffe0ff */
[----:B------:R-:W-:Y:S01]  /*19450*/  IMAD.HI.U32 R15, R79, 0x7f000001, R14 ;  /* 0x7f0000014f0f7827 */ /* 0x000fe200078e000e */
[----:B------:R-:W-:Y:S02]  /*19460*/  @P3 IADD3 R82, PT, PT, R82, -0x7f000001, RZ ;  /* 0x80ffffff52523810 */ /* 0x000fe40007ffe0ff */
[----:B------:R-:W-:Y:S01]  /*19470*/  @P1 IADD3 R89, PT, PT, R89, -0x7f000001, RZ ;  /* 0x80ffffff59591810 */ /* 0x000fe20007ffe0ff */
[----:B------:R-:W-:Y:S01]  /*19480*/  ISETP.GE.U32.AND P1, PT, R98, 0x7f000001, PT ;  /* 0x7f0000016200780c */ /* 0x000fe20003f26070 */
[----:B------:R-:W-:Y:S01]  /*19490*/  IMAD.HI.U32 R16, R17, 0x7f000001, R10 ;  /* 0x7f00000111107827 */ /* 0x000fe200078e000a */
[----:B------:R-:W-:Y:S01]  /*194a0*/  @P0 IADD3 R105, PT, PT, R105, -0x7f000001, RZ ;  /* 0x80ffffff69690810 */ /* 0x000fe20007ffe0ff */
[----:B------:R-:W-:Y:S01]  /*194b0*/  ISETP.GE.U32.AND P2, PT, R15, 0x7f000001, PT ;  /* 0x7f0000010f00780c */ /* 0x000fe20003f46070 */
[----:B------:R-:W-:Y:S01]  /*194c0*/  ISETP.GE.U32.AND P3, PT, R18, 0x7f000001, PT ;  /* 0x7f0000011200780c */ /* 0x000fe20003f66070 */
[----:B------:R-:W-:Y:S01]  /*194d0*/  ISETP.GE.U32.AND P6, PT, R82, 0x7f000001, PT ;  /* 0x7f0000015200780c */ /* 0x000fe20003fc6070 */
[----:B------:R-:W-:Y:S01]  /*194e0*/  ISETP.GE.U32.AND P0, PT, R16, 0x7f000001, PT ;  /* 0x7f0000011000780c */ /* 0x000fe20003f06070 */
[----:B------:R-:W-:Y:S01]  /*194f0*/  ISETP.GE.U32.AND P4, PT, R112, 0x7f000001, PT ;  /* 0x7f0000017000780c */ /* 0x000fe20003f86070 */
[----:B------:R-:W-:Y:S01]  /*19500*/  IMAD.HI.U32 R17, R19, 0x7f000001, R12 ;  /* 0x7f00000113117827 */ /* 0x000fe200078e000c */
[----:B------:R-:W-:-:S04]  /*19510*/  ISETP.GE.U32.AND P5, PT, R106, 0x7f000001, PT ;  /* 0x7f0000016a00780c */ /* 0x000fc80003fa6070 */
[----:B------:R-:W-:Y:S01]  /*19520*/  @P1 IADD3 R98, PT, PT, R98, -0x7f000001, RZ ;  /* 0x80ffffff62621810 */ /* 0x000fe20007ffe0ff */
[----:B------:R-:W-:Y:S02]  /*19530*/  IMAD.WIDE.U32 R10, R89, 0x5fffffa, RZ ;  /* 0x05fffffa590a7825 */ /* 0x000fe400078e00ff */
[----:B------:R-:W-:Y:S02]  /*19540*/  @P2 IADD3 R15, PT, PT, R15, -0x7f000001, RZ ;  /* 0x80ffffff0f0f2810 */ /* 0x000fe40007ffe0ff */
[----:B------:R-:W-:Y:S02]  /*19550*/  @P3 IADD3 R18, PT, PT, R18, -0x7f000001, RZ ;  /* 0x80ffffff12123810 */ /* 0x000fe40007ffe0ff */
[----:B------:R-:W-:Y:S02]  /*19560*/  @P6 IADD3 R82, PT, PT, R82, -0x7f000001, RZ ;  /* 0x80ffffff52526810 */ /* 0x000fe40007ffe0ff */
[----:B------:R-:W-:Y:S01]  /*19570*/  @P0 IADD3 R16, PT, PT, R16, -0x7f000001, RZ ;  /* 0x80ffffff10100810 */ /* 0x000fe20007ffe0ff */
[----:B------:R-:W-:Y:S01]  /*19580*/  IMAD R13, R89, 0x6, RZ ;  /* 0x00000006590d7824 */ /* 0x000fe200078e02ff */
[----:B------:R-:W-:Y:S01]  /*19590*/  ISETP.GE.U32.AND P2, PT, R17, 0x7f000001, PT ;  /* 0x7f0000011100780c */ /* 0x000fe20003f46070 */
[----:B------:R-:W-:Y:S01]  /*195a0*/  ISETP.GE.U32.AND P3, PT, R98, 0x7f000001, PT ;  /* 0x7f0000016200780c */ /* 0x000fe20003f66070 */
[----:B------:R-:W-:Y:S01]  /*195b0*/  ISETP.GE.U32.AND P6, PT, R109, 0x7f000001, PT ;  /* 0x7f0000016d00780c */ /* 0x000fe20003fc6070 */
[----:B------:R-:W-:Y:S01]  /*195c0*/  @P4 IADD3 R112, PT, PT, R112, -0x7f000001, RZ ;  /* 0x80ffffff70704810 */ /* 0x000fe20007ffe0ff */
[----:B------:R-:W-:Y:S01]  /*195d0*/  IMAD.HI.U32 R113, R13, 0x7f000001, R10 ;  /* 0x7f0000010d717827 */ /* 0x000fe200078e000a */
[----:B------:R-:W-:Y:S01]  /*195e0*/  ISETP.GE.U32.AND P4, PT, R16, 0x7f000001, PT ;  /* 0x7f0000011000780c */ /* 0x000fe20003f86070 */
[----:B------:R-:W-:-:S02]  /*195f0*/  @P5 IADD3 R106, PT, PT, R106, -0x7f000001, RZ ;  /* 0x80ffffff6a6a5810 */ /* 0x000fc40007ffe0ff */
[----:B------:R-:W-:Y:S01]  /*19600*/  IADD3 R82, PT, PT, R82, R105, RZ ;  /* 0x0000006952527210 */ /* 0x000fe20007ffe0ff */
[----:B------:R-:W-:Y:S01]  /*19610*/  ISETP.GE.U32.AND P5, PT, R111, 0x7f000001, PT ;  /* 0x7f0000016f00780c */ /* 0x000fe20003fa6070 */
[----:B------:R-:W-:Y:S01]  /*19620*/  ISETP.GE.U32.AND P0, PT, R113, 0x7f000001, PT ;  /* 0x7f0000017100780c */ /* 0x000fe20003f06070 */
[----:B------:R-:W-:Y:S01]  /*19630*/  IADD3 R18, PT, PT, R18, R15, RZ ;  /* 0x0000000f12127210 */ /* 0x000fe20007ffe0ff */
[----:B------:R-:W-:Y:S01]  /*19640*/  IMAD.WIDE.U32 R14, R112, 0x5fffffa, RZ ;  /* 0x05fffffa700e7825 */ /* 0x000fe200078e00ff */
[----:B------:R-:W-:Y:S01]  /*19650*/  ISETP.GE.U32.AND P1, PT, R101, 0x7f000001, PT ;  /* 0x7f0000016500780c */ /* 0x000fe20003f26070 */
[----:B------:R-:W-:Y:S02]  /*19660*/  @P2 IADD3 R17, PT, PT, R17, -0x7f000001, RZ ;  /* 0x80ffffff11112810 */ /* 0x000fe40007ffe0ff */
[----:B------:R-:W-:Y:S01]  /*19670*/  @P3 IADD3 R98, PT, PT, R98, -0x7f000001, RZ ;  /* 0x80ffffff62623810 */ /* 0x000fe20007ffe0ff */
[----:B------:R-:W-:Y:S01]  /*19680*/  IMAD R85, R112, 0x6, RZ ;  /* 0x0000000670557824 */ /* 0x000fe200078e02ff */
[----:B------:R-:W-:Y:S01]  /*19690*/  @P6 IADD3 R109, PT, PT, R109, -0x7f000001, RZ ;  /* 0x80ffffff6d6d6810 */ /* 0x000fe20007ffe0ff */
[----:B------:R-:W-:Y:S01]  /*196a0*/  ISETP.GE.U32.AND P2, PT, R82, 0x7f000001, PT ;  /* 0x7f0000015200780c */ /* 0x000fe20003f46070 */
[----:B------:R-:W-:Y:S01]  /*196b0*/  IMAD R79, R106, 0x6, RZ ;  /* 0x000000066a4f7824 */ /* 0x000fe200078e02ff */
[----:B------:R-:W-:Y:S01]  /*196c0*/  ISETP.GE.U32.AND P6, PT, R114, 0x7f000001, PT ;  /* 0x7f0000017200780c */ /* 0x000fe20003fc6070 */
[----:B------:R-:W-:Y:S01]  /*196d0*/  IMAD.WIDE.U32 R12, R106, 0x5fffffa, RZ ;  /* 0x05fffffa6a0c7825 */ /* 0x000fe200078e00ff */
[----:B------:R-:W-:Y:S01]  /*196e0*/  @P4 IADD3 R16, PT, PT, R16, -0x7f000001, RZ ;  /* 0x80ffffff10104810 */ /* 0x000fe20007ffe0ff */
[----:B------:R-:W-:Y:S01]  /*196f0*/  ISETP.GE.U32.AND P3, PT, R18, 0x7f000001, PT ;  /* 0x7f0000011200780c */ /* 0x000fe20003f66070 */
[----:B------:R-:W-:Y:S01]  /*19700*/  ISETP.GE.U32.AND P4, PT, R242, 0x7f000001, PT ;  /* 0x7f000001f200780c */ /* 0x000fe20003f86070 */
[----:B------:R-:W-:Y:S01]  /*19710*/  IMAD.HI.U32 R106, R85, 0x7f000001, R14 ;  /* 0x7f000001556a7827 */ /* 0x000fe200078e000e */
[----:B------:R-:W-:-:S03]  /*19720*/  IADD3 R15, PT, PT, R98, R109, RZ ;  /* 0x0000006d620f7210 */ /* 0x000fc60007ffe0ff */
[----:B------:R-:W-:Y:S01]  /*19730*/  IMAD.WIDE.U32 R10, R96, R199, RZ ;  /* 0x000000c7600a7225 */ /* 0x000fe200078e00ff */
[----:B------:R-:W-:Y:S02]  /*19740*/  @P5 IADD3 R111, PT, PT, R111, -0x7f000001, RZ ;  /* 0x80ffffff6f6f5810 */ /* 0x000fe40007ffe0ff */
[----:B------:R-:W-:Y:S01]  /*19750*/  @P0 IADD3 R113, PT, PT, R113, -0x7f000001, RZ ;  /* 0x80ffffff71710810 */ /* 0x000fe20007ffe0ff */
[----:B------:R-:W-:Y:S01]  /*19760*/  ISETP.GE.U32.AND P0, PT, R15, 0x7f000001, PT ;  /* 0x7f0000010f00780c */ /* 0x000fe20003f06070 */
[----:B------:R-:W-:Y:S01]  /*19770*/  IMAD R19, R10, 0x7effffff, RZ ;  /* 0x7effffff0a137824 */ /* 0x000fe200078e02ff */
[----:B------:R-:W-:Y:S02]  /*19780*/  @P2 IADD3 R82, PT, PT, R82, -0x7f000001, RZ ;  /* 0x80ffffff52522810 */ /* 0x000fe40007ffe0ff */
[----:B------:R-:W-:Y:S02]  /*19790*/  IADD3 R16, PT, PT, R16, R111, RZ ;  /* 0x0000006f10107210 */ /* 0x000fe40007ffe0ff */
[----:B------:R-:W-:Y:S01]  /*197a0*/  @P1 IADD3 R101, PT, PT, R101, -0x7f000001, RZ ;  /* 0x80ffffff65651810 */ /* 0x000fe20007ffe0ff */
[----:B------:R-:W-:Y:S01]  /*197b0*/  IMAD.HI.U32 R89, R19, 0x7f000001, R10 ;  /* 0x7f00000113597827 */ /* 0x000fe200078e000a */
[----:B------:R-:W-:-:S02]  /*197c0*/  @P6 IADD3 R114, PT, PT, R114, -0x7f000001, RZ ;  /* 0x80ffffff72726810 */ /* 0x000fc40007ffe0ff */
[----:B------:R-:W-:Y:S02]  /*197d0*/  @P3 IADD3 R18, PT, PT, R18, -0x7f000001, RZ ;  /* 0x80ffffff12123810 */ /* 0x000fe40007ffe0ff */
[----:B------:R-:W-:Y:S01]  /*197e0*/  @P4 IADD3 R242, PT, PT, R242, -0x7f000001, RZ ;  /* 0x80fffffff2f24810 */ /* 0x000fe20007ffe0ff */
[----:B------:R-:W-:Y:S01]  /*197f0*/  IMAD.HI.U32 R226, R79, 0x7f000001, R12 ;  /* 0x7f0000014fe27827 */ /* 0x000fe200078e000c */
[----:B------:R-:W-:Y:S01]  /*19800*/  IADD3 R79, PT, PT, R82, R113, RZ ;  /* 0x00000071524f7210 */ /* 0x000fe20007ffe0ff */
[----:B------:R-:W-:Y:S01]  /*19810*/  ISETP.GE.U32.AND P1, PT, R108, R101, PT ;  /* 0x000000656c00720c */ /* 0x000fe20003f26070 */
[----:B------:R-:W-:Y:S01]  /*19820*/  ISETP.GE.U32.AND P2, PT, R89, 0x7f000001, PT ;  /* 0x7f0000015900780c */ /* 0x000fe20003f46070 */
[----:B------:R-:W-:Y:S01]  /*19830*/  ISETP.GE.U32.AND P4, PT, R16, 0x7f000001, PT ;  /* 0x7f0000011000780c */ /* 0x000fe20003f86070 */
[----:B------:R-:W-:Y:S01]  /*19840*/  IMAD.WIDE.U32 R10, R114, 0x5fffffa, RZ ;  /* 0x05fffffa720a7825 */ /* 0x000fe200078e00ff */
[----:B------:R-:W-:Y:S02]  /*19850*/  IADD3 R17, PT, PT, R18, R17, RZ ;  /* 0x0000001112117210 */ /* 0x000fe40007ffe0ff */
[----:B------:R-:W-:Y:S01]  /*19860*/  @P0 IADD3 R15, PT, PT, R15, -0x7f000001, RZ ;  /* 0x80ffffff0f0f0810 */ /* 0x000fe20007ffe0ff */
[----:B------:R-:W-:Y:S01]  /*19870*/  ISETP.GE.U32.AND P5, PT, R106, 0x7f000001, PT ;  /* 0x7f0000016a00780c */ /* 0x000fe20003fa6070 */
[----:B------:R-:W-:Y:S01]  /*19880*/  IMAD R19, R114, 0x6, RZ ;  /* 0x0000000672137824 */ /* 0x000fe200078e02ff */
[----:B------:R-:W-:Y:S01]  /*19890*/  ISETP.GE.U32.AND P6, PT, R79, 0x7f000001, PT ;  /* 0x7f0000014f00780c */ /* 0x000fe20003fc6070 */
[----:B------:R-:W-:Y:S01]  /*198a0*/  IADD3 R14, PT, PT, R108, -R101, RZ ;  /* 0x800000656c0e7210 */ /* 0x000fe20007ffe0ff */
[----:B------:R-:W-:Y:S01]  /*198b0*/  ISETP.GE.U32.AND P3, PT, R226, 0x7f000001, PT ;  /* 0x7f000001e200780c */ /* 0x000fe20003f66070 */
[----:B------:R-:W-:Y:S01]  /*198c0*/  ISETP.GE.U32.AND P0, PT, R17, 0x7f000001, PT ;  /* 0x7f0000011100780c */ /* 0x000fe20003f06070 */
[----:B------:R-:W-:Y:S01]  /*198d0*/  IMAD.HI.U32 R105, R19, 0x7f000001, R10 ;  /* 0x7f00000113697827 */ /* 0x000fe200078e000a */
[----:B------:R-:W-:-:S03]  /*198e0*/  IADD3 R242, PT, PT, R15, R242, RZ ;  /* 0x000000f20ff27210 */ /* 0x000fc60007ffe0ff */
[----:B------:R-:W-:Y:S01]  /*198f0*/  IMAD.WIDE.U32 R12, R9, R115, RZ ;  /* 0x00000073090c7225 */ /* 0x000fe200078e00ff */
[----:B------:R-:W-:Y:S02]  /*19900*/  @!P1 IADD3 R14, PT, PT, R14, 0x7f000001, RZ ;  /* 0x7f0000010e0e9810 */ /* 0x000fe40007ffe0ff */
[----:B------:R-:W-:Y:S02]  /*19910*/  @P2 IADD3 R89, PT, PT, R89, -0x7f000001, RZ ;  /* 0x80ffffff59592810 */ /* 0x000fe40007ffe0ff */
[----:B------:R-:W-:Y:S01]  /*19920*/  @P4 IADD3 R16, PT, PT, R16, -0x7f000001, RZ ;  /* 0x80ffffff10104810 */ /* 0x000fe20007ffe0ff */
[----:B------:R-:W-:Y:S01]  /*19930*/  IMAD R11, R12, 0x7effffff, RZ ;  /* 0x7effffff0c0b7824 */ /* 0x000fe200078e02ff */
[----:B------:R-:W-:Y:S01]  /*19940*/  ISETP.GE.U32.AND P1, PT, R105, 0x7f000001, PT ;  /* 0x7f0000016900780c */ /* 0x000fe20003f26070 */
[----:B------:R-:W-:Y:S01]  /*19950*/  ISETP.GE.U32.AND P2, PT, R242, 0x7f000001, PT ;  /* 0x7f000001f200780c */ /* 0x000fe20003f46070 */
[----:B------:R-:W-:Y:S02]  /*19960*/  @P5 IADD3 R106, PT, PT, R106, -0x7f000001, RZ ;  /* 0x80ffffff6a6a5810 */ /* 0x000fe40007ffe0ff */
[----:B------:R-:W-:Y:S01]  /*19970*/  @P6 IADD3 R79, PT, PT, R79, -0x7f000001, RZ ;  /* 0x80ffffff4f4f6810 */ /* 0x000fe20007ffe0ff */
[----:B------:R-:W-:Y:S01]  /*19980*/  IMAD.HI.U32 R19, R11, 0x7f000001, R12 ;  /* 0x7f0000010b137827 */ /* 0x000fe200078e000c */
[----:B------:R-:W-:-:S02]  /*19990*/  IADD3 R16, PT, PT, R16, R89, RZ ;  /* 0x0000005910107210 */ /* 0x000fc40007ffe0ff */
[----:B------:R-:W-:Y:S02]  /*199a0*/  @P3 IADD3 R226, PT, PT, R226, -0x7f000001, RZ ;  /* 0x80ffffffe2e23810 */ /* 0x000fe40007ffe0ff */
[----:B------:R-:W-:Y:S02]  /*199b0*/  @P0 IADD3 R17, PT, PT, R17, -0x7f000001, RZ ;  /* 0x80ffffff11110810 */ /* 0x000fe40007ffe0ff */
[----:B------:R-:W-:Y:S01]  /*199c0*/  IADD3 R79, PT, PT, R79, R106, RZ ;  /* 0x0000006a4f4f7210 */ /* 0x000fe20007ffe0ff */
[----:B------:R-:W-:Y:S01]  /*199d0*/  ISETP.GE.U32.AND P3, PT, R19, 0x7f000001, PT ;  /* 0x7f0000011300780c */ /* 0x000fe20003f66070 */
[----:B------:R-:W-:Y:S01]  /*199e0*/  ISETP.GE.U32.AND P0, PT, R16, 0x7f000001, PT ;  /* 0x7f0000011000780c */ /* 0x000fe20003f06070 */
[----:B------:R-:W-:Y:S02]  /*199f0*/  IADD3 R226, PT, PT, R17, R226, RZ ;  /* 0x000000e211e27210 */ /* 0x000fe40007ffe0ff */
[----:B------:R-:W-:Y:S02]  /*19a00*/  @P1 IADD3 R105, PT, PT, R105, -0x7f000001, RZ ;  /* 0x80ffffff69691810 */ /* 0x000fe40007ffe0ff */
[----:B------:R-:W-:Y:S01]  /*19a10*/  @P2 IADD3 R242, PT, PT, R242, -0x7f000001, RZ ;  /* 0x80fffffff2f22810 */ /* 0x000fe20007ffe0ff */
[----:B------:R-:W-:Y:S01]  /*19a20*/  ISETP.GE.U32.AND P2, PT, R79, 0x7f000001, PT ;  /* 0x7f0000014f00780c */ /* 0x000fe20003f46070 */
[----:B------:R-:W-:Y:S01]  /*19a30*/  IMAD.WIDE.U32 R12, R173, R14, RZ ;  /* 0x0000000ead0c7225 */ /* 0x000fe200078e00ff */
[----:B------:R-:W-:Y:S01]  /*19a40*/  ISETP.GE.U32.AND P1, PT, R226, 0x7f000001, PT ;  /* 0x7f000001e200780c */ /* 0x000fe20003f26070 */
[----:B------:R-:W-:-:S02]  /*19a50*/  IADD3 R242, PT, PT, R242, R105, RZ ;  /* 0x00000069f2f27210 */ /* 0x000fc40007ffe0ff */
[----:B------:R-:W-:Y:S01]  /*19a60*/  IMAD R85, R12, 0x7effffff, RZ ;  /* 0x7effffff0c557824 */ /* 0x000fe200078e02ff */
[----:B------:R-:W-:Y:S02]  /*19a70*/  @P3 IADD3 R19, PT, PT, R19, -0x7f000001, RZ ;  /* 0x80ffffff13133810 */ /* 0x000fe40007ffe0ff */
[----:B------:R-:W-:Y:S01]  /*19a80*/  @P0 IADD3 R16, PT, PT, R16, -0x7f000001, RZ ;  /* 0x80ffffff10100810 */ /* 0x000fe20007ffe0ff */
[----:B------:R-:W-:Y:S01]  /*19a90*/  IMAD.WIDE.U32 R14, R81, R94, RZ ;  /* 0x0000005e510e7225 */ /* 0x000fe200078e00ff */
[----:B------:R-:W-:-:S03]  /*19aa0*/  ISETP.GE.U32.AND P3, PT, R242, 0x7f000001, PT ;  /* 0x7f000001f200780c */ /* 0x000fc60003f66070 */
[----:B------:R-:W-:Y:S01]  /*19ab0*/  IMAD.WIDE.U32 R10, R96, R94, RZ ;  /* 0x0000005e600a7225 */ /* 0x000fe200078e00ff */
[----:B------:R-:W-:Y:S02]  /*19ac0*/  @P2 IADD3 R79, PT, PT, R79, -0x7f000001, RZ ;  /* 0x80ffffff4f4f2810 */ /* 0x000fe40007ffe0ff */
[----:B------:R-:W-:Y:S01]  /*19ad0*/  IADD3 R240, PT, PT, R16, R19, RZ ;  /* 0x0000001310f07210 */ /* 0x000fe20007ffe0ff */
[----:B------:R-:W-:-:S04]  /*19ae0*/  IMAD.HI.U32 R85, R85, 0x7f000001, R12 ;  /* 0x7f00000155557827 */ /* 0x000fc800078e000c */
[----:B------:R-:W-:Y:S02]  /*19af0*/  IMAD R101, R14, 0x7effffff, RZ ;  /* 0x7effffff0e657824 */ /* 0x000fe400078e02ff */
[----:B------:R-:W-:Y:S01]  /*19b00*/  IMAD R13, R10, 0x7effffff, RZ ;  /* 0x7effffff0a0d7824 */ /* 0x000fe200078e02ff */
[----:B------:R-:W-:Y:S01]  /*19b10*/  @P1 IADD3 R226, PT, PT, R226, -0x7f000001, RZ ;  /* 0x80ffffffe2e21810 */ /* 0x000fe20007ffe0ff */
[----:B------:R-:W-:Y:S01]  /*19b20*/  IMAD.HI.U32 R101, R101, 0x7f000001, R14 ;  /* 0x7f00000165657827 */ /* 0x000fe200078e000e */
[----:B------:R-:W-:-:S03]  /*19b30*/  ISETP.GE.U32.AND P0, PT, R240, 0x7f000001, PT ;  /* 0x7f000001f000780c */ /* 0x000fc60003f06070 */
[----:B------:R-:W-:-:S04]  /*19b40*/  IMAD.HI.U32 R118, R13, 0x7f000001, R10 ;  /* 0x7f0000010d767827 */ /* 0x000fc800078e000a */
[----:B------:R-:W-:-:S04]  /*19b50*/  IMAD.WIDE.U32 R134, R9, R94, RZ ;  /* 0x0000005e09867225 */ /* 0x000fc800078e00ff */
[----:B------:R-:W-:-:S04]  /*19b60*/  IMAD.WIDE.U32 R10, R252, R94, RZ ;  /* 0x0000005efc0a7225 */ /* 0x000fc800078e00ff */
[----:B------:R-:W-:Y:S01]  /*19b70*/  IMAD.WIDE.U32 R14, R79, R243, RZ ;  /* 0x000000f34f0e7225 */ /* 0x000fe200078e00ff */
[----:B------:R-:W-:-:S03]  /*19b80*/  @P3 IADD3 R242, PT, PT, R242, -0x7f000001, RZ ;  /* 0x80fffffff2f23810 */ /* 0x000fc60007ffe0ff */
[----:B------:R-:W-:Y:S02]  /*19b90*/  IMAD R19, R134, 0x7effffff, RZ ;  /* 0x7effffff86137824 */ /* 0x000fe400078e02ff */
[----:B------:R-:W-:Y:S02]  /*19ba0*/  IMAD R17, R10, 0x7effffff, RZ ;  /* 0x7effffff0a117824 */ /* 0x000fe400078e02ff */
[----:B------:R-:W-:-:S04]  /*19bb0*/  IMAD.WIDE.U32 R12, R226, R115, RZ ;  /* 0x00000073e20c7225 */ /* 0x000fc800078e00ff */
[----:B------:R-:W-:Y:S02]  /*19bc0*/  IMAD R89, R14, 0x7effffff, RZ ;  /* 0x7effffff0e597824 */ /* 0x000fe400078e02ff */
[----:B------:R-:W-:-:S04]  /*19bd0*/  IMAD.HI.U32 R134, R19, 0x7f000001, R134 ;  /* 0x7f00000113867827 */ /* 0x000fc800078e0086 */
[----:B------:R-:W-:Y:S02]  /*19be0*/  IMAD R19, R12, 0x7effffff, RZ ;  /* 0x7effffff0c137824 */ /* 0x000fe400078e02ff */
[----:B------:R-:W-:-:S04]  /*19bf0*/  IMAD.HI.U32 R11, R17, 0x7f000001, R10 ;  /* 0x7f000001110b7827 */ /* 0x000fc800078e000a */
[----:B------:R-:W-:-:S04]  /*19c00*/  IMAD.HI.U32 R111, R89, 0x7f000001, R14 ;  /* 0x7f000001596f7827 */ /* 0x000fc800078e000e */
[----:B------:R-:W-:-:S04]  /*19c10*/  IMAD.WIDE.U32 R16, R242, R233, RZ ;  /* 0x000000e9f2107225 */ /* 0x000fc800078e00ff */
[----:B------:R-:W-:Y:S01]  /*19c20*/  IMAD.WIDE.U32 R14, R226, R199, RZ ;  /* 0x000000c7e20e7225 */ /* 0x000fe200078e00ff */
[----:B------:R-:W-:-:S03]  /*19c30*/  @P0 IADD3 R240, PT, PT, R240, -0x7f000001, RZ ;  /* 0x80fffffff0f00810 */ /* 0x000fc60007ffe0ff */
[----:B------:R-:W-:-:S04]  /*19c40*/  IMAD.HI.U32 R98, R19, 0x7f000001, R12 ;  /* 0x7f00000113627827 */ /* 0x000fc800078e000c */
[----:B------:R-:W-:-:S04]  /*19c50*/  IMAD.WIDE.U32 R12, R79, R115, RZ ;  /* 0x000000734f0c7225 */ /* 0x000fc800078e00ff */
[----:B------:R-:W-:Y:S02]  /*19c60*/  IMAD R105, R16, 0x7effffff, RZ ;  /* 0x7effffff10697824 */ /* 0x000fe400078e02ff */
[----:B------:R-:W-:Y:S02]  /*19c70*/  IMAD R19, R14, 0x7effffff, RZ ;  /* 0x7effffff0e137824 */ /* 0x000fe400078e02ff */
[----:B------:R-:W-:Y:S02]  /*19c80*/  IMAD R89, R12, 0x7effffff, RZ ;  /* 0x7effffff0c597824 */ /* 0x000fe400078e02ff */
[----:B------:R-:W-:-:S04]  /*19c90*/  IMAD.HI.U32 R112, R105, 0x7f000001, R16 ;  /* 0x7f00000169707827 */ /* 0x000fc800078e0010 */
[----:B------:R-:W-:-:S04]  /*19ca0*/  IMAD.HI.U32 R10, R19, 0x7f000001, R14 ;  /* 0x7f000001130a7827 */ /* 0x000fc800078e000e */
[----:B------:R-:W-:-:S04]  /*19cb0*/  IMAD.WIDE.U32 R16, R242, R243, RZ ;  /* 0x000000f3f2107225 */ /* 0x000fc800078e00ff */
[----:B------:R-:W-:-:S04]  /*19cc0*/  IMAD.WIDE.U32 R14, R240, R199, RZ ;  /* 0x000000c7f00e7225 */ /* 0x000fc800078e00ff */
[----:B------:R-:W-:-:S04]  /*19cd0*/  IMAD.HI.U32 R113, R89, 0x7f000001, R12 ;  /* 0x7f00000159717827 */ /* 0x000fc800078e000c */
[----:B------:R-:W-:Y:S02]  /*19ce0*/  IMAD R89, R16, 0x7effffff, RZ ;  /* 0x7effffff10597824 */ /* 0x000fe400078e02ff */
[----:B------:R-:W-:Y:S02]  /*19cf0*/  IMAD R105, R14, 0x7effffff, RZ ;  /* 0x7effffff0e697824 */ /* 0x000fe400078e02ff */
[----:B------:R-:W-:Y:S01]  /*19d00*/  IMAD.WIDE.U32 R12, R240, R233, RZ ;  /* 0x000000e9f00c7225 */ /* 0x000fe200078e00ff */
[----:B------:R-:W-:-:S03]  /*19d10*/  ISETP.GE.U32.AND P3, PT, R10, 0x7f000001, PT ;  /* 0x7f0000010a00780c */ /* 0x000fc60003f66070 */
[----:B------:R-:W-:-:S04]  /*19d20*/  IMAD.WIDE.U32 R18, R226, R233, RZ ;  /* 0x000000e9e2127225 */ /* 0x000fc800078e00ff */
[----:B------:R-:W-:-:S04]  /*19d30*/  IMAD.HI.U32 R114, R89, 0x7f000001, R16 ;  /* 0x7f00000159727827 */ /* 0x000fc800078e0010 */
[----:B------:R-:W-:-:S04]  /*19d40*/  IMAD.HI.U32 R131, R105, 0x7f000001, R14 ;  /* 0x7f00000169837827 */ /* 0x000fc800078e000e */
[----:B------:R-:W-:Y:S02]  /*19d50*/  IMAD R89, R12, 0x7effffff, RZ ;  /* 0x7effffff0c597824 */ /* 0x000fe400078e02ff */
[----:B------:R-:W-:Y:S02]  /*19d60*/  IMAD R17, R18, 0x7effffff, RZ ;  /* 0x7effffff12117824 */ /* 0x000fe400078e02ff */
[----:B------:R-:W-:Y:S01]  /*19d70*/  IMAD.WIDE.U32 R14, R79, R199, RZ ;  /* 0x000000c74f0e7225 */ /* 0x000fe200078e00ff */
[----:B------:R-:W-:Y:S01]  /*19d80*/  ISETP.GE.U32.AND P6, PT, R111, 0x7f000001, PT ;  /* 0x7f0000016f00780c */ /* 0x000fe20003fc6070 */
[----:B------:R-:W-:Y:S02]  /*19d90*/  ISETP.GE.U32.AND P5, PT, R131, 0x7f000001, PT ;  /* 0x7f0000018300780c */ /* 0x000fe40003fa6070 */
[----:B------:R-:W-:Y:S01]  /*19da0*/  IMAD.HI.U32 R138, R89, 0x7f000001, R12 ;  /* 0x7f000001598a7827 */ /* 0x000fe200078e000c */
[----:B------:R-:W-:-:S03]  /*19db0*/  ISETP.GE.U32.AND P4, PT, R114, 0x7f000001, PT ;  /* 0x7f0000017200780c */ /* 0x000fc60003f86070 */
[----:B------:R-:W-:Y:S01]  /*19dc0*/  IMAD.HI.U32 R82, R17, 0x7f000001, R18 ;  /* 0x7f00000111527827 */ /* 0x000fe200078e0012 */
[----:B------:R-:W-:-:S03]  /*19dd0*/  ISETP.GE.U32.AND P0, PT, R112, 0x7f000001, PT ;  /* 0x7f0000017000780c */ /* 0x000fc60003f06070 */
[----:B------:R-:W-:Y:S02]  /*19de0*/  IMAD R89, R14, 0x7effffff, RZ ;  /* 0x7effffff0e597824 */ /* 0x000fe400078e02ff */
[----:B------:R-:W-:Y:S01]  /*19df0*/  IMAD.WIDE.U32 R18, R226, R243, RZ ;  /* 0x000000f3e2127225 */ /* 0x000fe200078e00ff */
[----:B------:R-:W-:-:S03]  /*19e00*/  ISETP.GE.U32.AND P2, PT, R113, 0x7f000001, PT ;  /* 0x7f0000017100780c */ /* 0x000fc60003f46070 */
[----:B------:R-:W-:-:S04]  /*19e10*/  IMAD.WIDE.U32 R16, R242, R115, RZ ;  /* 0x00000073f2107225 */ /* 0x000fc800078e00ff */
[----:B------:R-:W-:-:S04]  /*19e20*/  IMAD.WIDE.U32 R12, R240, R243, RZ ;  /* 0x000000f3f00c7225 */ /* 0x000fc800078e00ff */
[----:B------:R-:W-:Y:S01]  /*19e30*/  IMAD.HI.U32 R123, R89, 0x7f000001, R14 ;  /* 0x7f000001597b7827 */ /* 0x000fe200078e000e */
[----:B------:R-:W-:-:S03]  /*19e40*/  @P3 IADD3 R10, PT, PT, R10, -0x7f000001, RZ ;  /* 0x80ffffff0a0a3810 */ /* 0x000fc60007ffe0ff */
[----:B------:R-:W-:Y:S02]  /*19e50*/  IMAD R89, R18, 0x7effffff, RZ ;  /* 0x7effffff12597824 */ /* 0x000fe400078e02ff */
[----:B------:R-:W-:Y:S02]  /*19e60*/  IMAD R105, R16, 0x7effffff, RZ ;  /* 0x7effffff10697824 */ /* 0x000fe400078e02ff */
[----:B------:R-:W-:Y:S01]  /*19e70*/  IMAD.WIDE.U32 R14, R79, R233, RZ ;  /* 0x000000e94f0e7225 */ /* 0x000fe200078e00ff */
[----:B------:R-:W-:-:S03]  /*19e80*/  ISETP.GE.U32.AND P3, PT, R82, 0x7f000001, PT ;  /* 0x7f0000015200780c */ /* 0x000fc60003f66070 */
[----:B------:R-:W-:Y:S02]  /*19e90*/  IMAD R109, R12, 0x7effffff, RZ ;  /* 0x7effffff0c6d7824 */ /* 0x000fe400078e02ff */
[----:B------:R-:W-:Y:S01]  /*19ea0*/  IMAD.HI.U32 R106, R89, 0x7f000001, R18 ;  /* 0x7f000001596a7827 */ /* 0x000fe200078e0012 */
[----:B------:R-:W-:Y:S02]  /*19eb0*/  @P6 IADD3 R111, PT, PT, R111, -0x7f000001, RZ ;  /* 0x80ffffff6f6f6810 */ /* 0x000fe40007ffe0ff */
[----:B------:R-:W-:Y:S01]  /*19ec0*/  @P5 IADD3 R131, PT, PT, R131, -0x7f000001, RZ ;  /* 0x80ffffff83835810 */ /* 0x000fe20007ffe0ff */
[----:B------:R-:W-:Y:S01]  /*19ed0*/  IMAD.HI.U32 R133, R105, 0x7f000001, R16 ;  /* 0x7f00000169857827 */ /* 0x000fe200078e0010 */
[----:B------:R-:W-:-:S03]  /*19ee0*/  ISETP.GE.U32.AND P6, PT, R10, 0x7f000001, PT ;  /* 0x7f0000010a00780c */ /* 0x000fc60003fc6070 */
[----:B------:R-:W-:Y:S02]  /*19ef0*/  IMAD R19, R14, 0x7effffff, RZ ;  /* 0x7effffff0e137824 */ /* 0x000fe400078e02ff */
[----:B------:R-:W-:Y:S01]  /*19f00*/  IMAD.WIDE.U32 R16, R242, R199, RZ ;  /* 0x000000c7f2107225 */ /* 0x000fe200078e00ff */
[----:B------:R-:W-:-:S03]  /*19f10*/  ISETP.GE.U32.AND P5, PT, R85, 0x7f000001, PT ;  /* 0x7f0000015500780c */ /* 0x000fc60003fa6070 */
[----:B------:R-:W-:Y:S01]  /*19f20*/  IMAD.HI.U32 R139, R109, 0x7f000001, R12 ;  /* 0x7f0000016d8b7827 */ /* 0x000fe200078e000c */
[----:B------:R-:W-:Y:S02]  /*19f30*/  @P4 IADD3 R114, PT, PT, R114, -0x7f000001, RZ ;  /* 0x80ffffff72724810 */ /* 0x000fe40007ffe0ff */
[----:B------:R-:W-:Y:S01]  /*19f40*/  @P0 IADD3 R112, PT, PT, R112, -0x7f000001, RZ ;  /* 0x80ffffff70700810 */ /* 0x000fe20007ffe0ff */
[----:B------:R-:W-:Y:S01]  /*19f50*/  IMAD.HI.U32 R125, R19, 0x7f000001, R14 ;  /* 0x7f000001137d7827 */ /* 0x000fe200078e000e */
[----:B------:R-:W-:Y:S01]  /*19f60*/  ISETP.GE.U32.AND P1, PT, R138, 0x7f000001, PT ;  /* 0x7f0000018a00780c */ /* 0x000fe20003f26070 */
[----:B------:R-:W-:Y:S02]  /*19f70*/  ISETP.GE.U32.AND P0, PT, R139, 0x7f000001, PT ;  /* 0x7f0000018b00780c */ /* 0x000fe40003f06070 */
[----:B------:R-:W-:Y:S01]  /*19f80*/  IMAD R15, R16, 0x7effffff, RZ ;  /* 0x7effffff100f7824 */ /* 0x000fe200078e02ff */
[----:B------:R-:W-:Y:S01]  /*19f90*/  @P2 IADD3 R113, PT, PT, R113, -0x7f000001, RZ ;  /* 0x80ffffff71712810 */ /* 0x000fe20007ffe0ff */
[----:B------:R-:W-:Y:S01]  /*19fa0*/  ISETP.GE.U32.AND P2, PT, R106, 0x7f000001, PT ;  /* 0x7f0000016a00780c */ /* 0x000fe20003f46070 */
[----:B------:R-:W-:Y:S01]  /*19fb0*/  IMAD.WIDE.U32 R12, R240, R115, RZ ;  /* 0x00000073f00c7225 */ /* 0x000fe200078e00ff */
[----:B------:R-:W-:-:S03]  /*19fc0*/  @P3 IADD3 R82, PT, PT, R82, -0x7f000001, RZ ;  /* 0x80ffffff52523810 */ /* 0x000fc60007ffe0ff */
[----:B------:R-:W-:-:S04]  /*19fd0*/  IMAD.HI.U32 R135, R15, 0x7f000001, R16 ;  /* 0x7f0000010f877827 */ /* 0x000fc800078e0010 */
[----:B------:R-:W-:-:S04]  /*19fe0*/  IMAD.WIDE.U32 R14, R114, 0x5fffffa, RZ ;  /* 0x05fffffa720e7825 */ /* 0x000fc800078e00ff */
[----:B------:R-:W-:Y:S02]  /*19ff0*/  IMAD R109, R114, 0x6, RZ ;  /* 0x00000006726d7824 */ /* 0x000fe400078e02ff */
[----:B------:R-:W-:Y:S01]  /*1a000*/  IMAD R19, R12, 0x7effffff, RZ ;  /* 0x7effffff0c137824 */ /* 0x000fe200078e02ff */
[----:B------:R-:W-:Y:S01]  /*1a010*/  @P6 IADD3 R10, PT, PT, R10, -0x7f000001, RZ ;  /* 0x80ffffff0a0a6810 */ /* 0x000fe20007ffe0ff */
[----:B------:R-:W-:Y:S01]  /*1a020*/  IMAD.HI.U32 R109, R109, 0x7f000001, R14 ;  /* 0x7f0000016d6d7827 */ /* 0x000fe200078e000e */
[----:B------:R-:W-:Y:S01]  /*1a030*/  @P5 IADD3 R85, PT, PT, R85, -0x7f000001, RZ ;  /* 0x80ffffff55555810 */ /* 0x000fe20007ffe0ff */
[----:B------:R-:W-:Y:S01]  /*1a040*/  ISETP.GE.U32.AND P4, PT, R123, 0x7f000001, PT ;  /* 0x7f0000017b00780c */ /* 0x000fe20003f86070 */
[----:B------:R-:W-:Y:S01]  /*1a050*/  ISETP.GE.U32.AND P3, PT, R82, 0x7f000001, PT ;  /* 0x7f0000015200780c */ /* 0x000fe20003f66070 */
[----:B------:R-:W-:Y:S01]  /*1a060*/  IMAD.HI.U32 R136, R19, 0x7f000001, R12 ;  /* 0x7f00000113887827 */ /* 0x000fe200078e000c */
[----:B------:R-:W-:Y:S01]  /*1a070*/  ISETP.GE.U32.AND P5, PT, R98, 0x7f000001, PT ;  /* 0x7f0000016200780c */ /* 0x000fe20003fa6070 */
[----:B------:R-:W-:-:S02]  /*1a080*/  @P1 IADD3 R138, PT, PT, R138, -0x7f000001, RZ ;  /* 0x80ffffff8a8a1810 */ /* 0x000fc40007ffe0ff */
[----:B------:R-:W-:Y:S01]  /*1a090*/  IMAD.WIDE.U32 R12, R131, 0x5fffffa, RZ ;  /* 0x05fffffa830c7825 */ /* 0x000fe200078e00ff */
[----:B------:R-:W-:Y:S02]  /*1a0a0*/  @P0 IADD3 R139, PT, PT, R139, -0x7f000001, RZ ;  /* 0x80ffffff8b8b0810 */ /* 0x000fe40007ffe0ff */
[----:B------:R-:W-:Y:S01]  /*1a0b0*/  IADD3 R10, PT, PT, R10, R113, RZ ;  /* 0x000000710a0a7210 */ /* 0x000fe20007ffe0ff */
[C---:B------:R-:W-:Y:S02]  /*1a0c0*/  IMAD R89, R111.reuse, 0x6, RZ ;  /* 0x000000066f597824 */ /* 0x040fe400078e02ff */
[----:B------:R-:W-:Y:S01]  /*1a0d0*/  IMAD.WIDE.U32 R18, R111, 0x5fffffa, RZ ;  /* 0x05fffffa6f127825 */ /* 0x000fe200078e00ff */
[----:B------:R-:W-:Y:S01]  /*1a0e0*/  @P2 IADD3 R106, PT, PT, R106, -0x7f000001, RZ ;  /* 0x80ffffff6a6a2810 */ /* 0x000fe20007ffe0ff */
[----:B------:R-:W-:Y:S02]  /*1a0f0*/  ISETP.GE.U32.AND P1, PT, R109, 0x7f000001, PT ;  /* 0x7f0000016d00780c */ /* 0x000fe40003f26070 */
[----:B------:R-:W-:-:S02]  /*1a100*/  IMAD R111, R131, 0x6, RZ ;  /* 0x00000006836f7824 */ /* 0x000fc400078e02ff */
[----:B------:R-:W-:Y:S01]  /*1a110*/  IMAD.WIDE.U32 R16, R112, 0x5fffffa, RZ ;  /* 0x05fffffa70107825 */ /* 0x000fe200078e00ff */
[----:B------:R-:W-:Y:S01]  /*1a120*/  ISETP.GE.U32.AND P2, PT, R106, 0x7f000001, PT ;  /* 0x7f0000016a00780c */ /* 0x000fe20003f46070 */
[----:B------:R-:W-:Y:S02]  /*1a130*/  ISETP.GE.U32.AND P0, PT, R10, 0x7f000001, PT ;  /* 0x7f0000010a00780c */ /* 0x000fe40003f06070 */
[----:B------:R-:W-:-:S04]  /*1a140*/  IMAD.HI.U32 R137, R111, 0x7f000001, R12 ;  /* 0x7f0000016f897827 */ /* 0x000fc800078e000c */
[----:B------:R-:W-:-:S04]  /*1a150*/  IMAD.WIDE.U32 R12, R139, 0x5fffffa, RZ ;  /* 0x05fffffa8b0c7825 */ /* 0x000fc800078e00ff */
[----:B------:R-:W-:Y:S02]  /*1a160*/  IMAD R105, R112, 0x6, RZ ;  /* 0x0000000670697824 */ /* 0x000fe400078e02ff */
[----:B------:R-:W-:Y:S01]  /*1a170*/  IMAD.HI.U32 R131, R89, 0x7f000001, R18 ;  /* 0x7f00000159837827 */ /* 0x000fe200078e0012 */
[----:B------:R-:W-:-:S03]  /*1a180*/  @P4 IADD3 R123, PT, PT, R123, -0x7f000001, RZ ;  /* 0x80ffffff7b7b4810 */ /* 0x000fc60007ffe0ff */
[----:B------:R-:W-:Y:S01]  /*1a190*/  IMAD R19, R139, 0x6, RZ ;  /* 0x000000068b137824 */ /* 0x000fe200078e02ff */
[----:B------:R-:W-:Y:S01]  /*1a1a0*/  @P3 IADD3 R82, PT, PT, R82, -0x7f000001, RZ ;  /* 0x80ffffff52523810 */ /* 0x000fe20007ffe0ff */
[----:B------:R-:W-:Y:S01]  /*1a1b0*/  IMAD.WIDE.U32 R14, R138, 0x5fffffa, RZ ;  /* 0x05fffffa8a0e7825 */ /* 0x000fe200078e00ff */
[----:B------:R-:W-:-:S03]  /*1a1c0*/  @P5 IADD3 R98, PT, PT, R98, -0x7f000001, RZ ;  /* 0x80ffffff62625810 */ /* 0x000fc60007ffe0ff */
[----:B------:R-:W-:Y:S01]  /*1a1d0*/  IMAD.HI.U32 R250, R105, 0x7f000001, R16 ;  /* 0x7f00000169fa7827 */ /* 0x000fe200078e0010 */
[----:B------:R-:W-:-:S03]  /*1a1e0*/  @P1 IADD3 R109, PT, PT, R109, -0x7f000001, RZ ;  /* 0x80ffffff6d6d1810 */ /* 0x000fc60007ffe0ff */
[----:B------:R-:W-:Y:S02]  /*1a1f0*/  IMAD R17, R138, 0x6, RZ ;  /* 0x000000068a117824 */ /* 0x000fe400078e02ff */
[----:B------:R-:W-:Y:S01]  /*1a200*/  IMAD.HI.U32 R111, R19, 0x7f000001, R12 ;  /* 0x7f000001136f7827 */ /* 0x000fe200078e000c */
[----:B------:R-:W-:-:S03]  /*1a210*/  IADD3 R18, PT, PT, R82, R123, RZ ;  /* 0x0000007b52127210 */ /* 0x000fc60007ffe0ff */
[----:B--2---:R-:W-:Y:S01]  /*1a220*/  IMAD.WIDE.U32 R12, R84, R85, RZ ;  /* 0x00000055540c7225 */ /* 0x004fe200078e00ff */
[----:B------:R-:W-:Y:S01]  /*1a230*/  ISETP.GE.U32.AND P4, PT, R133, 0x7f000001, PT ;  /* 0x7f0000018500780c */ /* 0x000fe20003f86070 */
[----:B------:R-:W-:Y:S01]  /*1a240*/  ISETP.GE.U32.AND P5, PT, R135, 0x7f000001, PT ;  /* 0x7f0000018700780c */ /* 0x000fe20003fa6070 */
[----:B------:R-:W-:Y:S01]  /*1a250*/  ISETP.GE.U32.AND P1, PT, R98, 0x7f000001, PT ;  /* 0x7f0000016200780c */ /* 0x000fe20003f26070 */
[----:B------:R-:W-:Y:S01]  /*1a260*/  IMAD.HI.U32 R105, R17, 0x7f000001, R14 ;  /* 0x7f00000111697827 */ /* 0x000fe200078e000e */
[----:B------:R-:W-:-:S03]  /*1a270*/  ISETP.GE.U32.AND P6, PT, R125, 0x7f000001, PT ;  /* 0x7f0000017d00780c */ /* 0x000fc60003fc6070 */
[----:B------:R-:W-:Y:S02]  /*1a280*/  IMAD R15, R12, 0x7effffff, RZ ;  /* 0x7effffff0c0f7824 */ /* 0x000fe400078e02ff */
[----:B---3--:R-:W-:Y:S01]  /*1a290*/  IMAD.WIDE.U32 R16, R88, R85, RZ ;  /* 0x0000005558107225 */ /* 0x008fe200078e00ff */
[----:B------:R-:W-:Y:S02]  /*1a2a0*/  @P2 IADD3 R106, PT, PT, R106, -0x7f000001, RZ ;  /* 0x80ffffff6a6a2810 */ /* 0x000fe40007ffe0ff */
[----:B------:R-:W-:Y:S01]  /*1a2b0*/  @P0 IADD3 R10, PT, PT, R10, -0x7f000001, RZ ;  /* 0x80ffffff0a0a0810 */ /* 0x000fe20007ffe0ff */
[----:B------:R-:W-:Y:S01]  /*1a2c0*/  ISETP.GE.U32.AND P3, PT, R131, 0x7f000001, PT ;  /* 0x7f0000018300780c */ /* 0x000fe20003f66070 */
[----:B------:R-:W-:Y:S01]  /*1a2d0*/  IMAD.HI.U32 R89, R15, 0x7f000001, R12 ;  /* 0x7f0000010f597827 */ /* 0x000fe200078e000c */
[----:B------:R-:W-:-:S03]  /*1a2e0*/  ISETP.GE.U32.AND P2, PT, R18, 0x7f000001, PT ;  /* 0x7f0000011200780c */ /* 0x000fc60003f46070 */
[----:B------:R-:W-:Y:S02]  /*1a2f0*/  IMAD R19, R16, 0x7effffff, RZ ;  /* 0x7effffff10137824 */ /* 0x000fe400078e02ff */
[----:B----4-:R-:W-:Y:S01]  /*1a300*/  IMAD.WIDE.U32 R14, R86, R85, RZ ;  /* 0x00000055560e7225 */ /* 0x010fe200078e00ff */
[----:B------:R-:W-:-:S03]  /*1a310*/  IADD3 R10, PT, PT, R10, R109, RZ ;  /* 0x0000006d0a0a7210 */ /* 0x000fc60007ffe0ff */
[----:B------:R-:W-:-:S04]  /*1a320*/  IMAD.WIDE.U32 R12, R87, R85, RZ ;  /* 0x00000055570c7225 */ /* 0x000fc800078e00ff */
[----:B------:R-:W-:Y:S01]  /*1a330*/  IMAD.HI.U32 R17, R19, 0x7f000001, R16 ;  /* 0x7f00000113117827 */ /* 0x000fe200078e0010 */
[----:B------:R-:W-:-:S03]  /*1a340*/  @P4 IADD3 R133, PT, PT, R133, -0x7f000001, RZ ;  /* 0x80ffffff85854810 */ /* 0x000fc60007ffe0ff */
[----:B------:R-:W-:Y:S02]  /*1a350*/  IMAD R85, R14, 0x7effffff, RZ ;  /* 0x7effffff0e557824 */ /* 0x000fe400078e02ff */
[----:B------:R-:W-:Y:S01]  /*1a360*/  IMAD R87, R12, 0x7effffff, RZ ;  /* 0x7effffff0c577824 */ /* 0x000fe200078e02ff */
[----:B------:R-:W-:Y:S02]  /*1a370*/  @P5 IADD3 R135, PT, PT, R135, -0x7f000001, RZ ;  /* 0x80ffffff87875810 */ /* 0x000fe40007ffe0ff */
[----:B------:R-:W-:Y:S01]  /*1a380*/  @P1 IADD3 R98, PT, PT, R98, -0x7f000001, RZ ;  /* 0x80ffffff62621810 */ /* 0x000fe20007ffe0ff */
[----:B------:R-:W-:Y:S01]  /*1a390*/  IMAD.HI.U32 R85, R85, 0x7f000001, R14 ;  /* 0x7f00000155557827 */ /* 0x000fe200078e000e */
[----:B------:R-:W-:Y:S01]  /*1a3a0*/  ISETP.GE.U32.AND P1, PT, R10, 0x7f000001, PT ;  /* 0x7f0000010a00780c */ /* 0x000fe20003f26070 */
[----:B------:R-:W-:Y:S01]  /*1a3b0*/  ISETP.GE.U32.AND P5, PT, R105, 0x7f000001, PT ;  /* 0x7f0000016900780c */ /* 0x000fe20003fa6070 */
[----:B------:R-:W-:Y:S01]  /*1a3c0*/  ISETP.GE.U32.AND P4, PT, R17, 0x7f000001, PT ;  /* 0x7f0000011100780c */ /* 0x000fe20003f86070 */
[----:B------:R-:W-:Y:S01]  /*1a3d0*/  IMAD.HI.U32 R87, R87, 0x7f000001, R12 ;  /* 0x7f00000157577827 */ /* 0x000fe200078e000c */
[----:B------:R-:W-:-:S02]  /*1a3e0*/  @P6 IADD3 R125, PT, PT, R125, -0x7f000001, RZ ;  /* 0x80ffffff7d7d6810 */ /* 0x000fc40007ffe0ff */
[----:B------:R-:W-:Y:S02]  /*1a3f0*/  @P3 IADD3 R131, PT, PT, R131, -0x7f000001, RZ ;  /* 0x80ffffff83833810 */ /* 0x000fe40007ffe0ff */
[----:B------:R-:W-:Y:S01]  /*1a400*/  @P2 IADD3 R18, PT, PT, R18, -0x7f000001, RZ ;  /* 0x80ffffff12122810 */ /* 0x000fe20007ffe0ff */
[----:B------:R-:W-:Y:S01]  /*1a410*/  ISETP.GE.U32.AND P6, PT, R89, 0x7f000001, PT ;  /* 0x7f0000015900780c */ /* 0x000fe20003fc6070 */
[----:B------:R-:W-:Y:S01]  /*1a420*/  ISETP.GE.U32.AND P2, PT, R85, 0x7f000001, PT ;  /* 0x7f0000015500780c */ /* 0x000fe20003f46070 */
[----:B------:R-:W-:Y:S01]  /*1a430*/  ISETP.GE.U32.AND P3, PT, R87, 0x7f000001, PT ;  /* 0x7f0000015700780c */ /* 0x000fe20003f66070 */
[----:B------:R-:W-:Y:S02]  /*1a440*/  IADD3 R82, PT, PT, R106, R125, RZ ;  /* 0x0000007d6a527210 */ /* 0x000fe40007ffe0ff */
[----:B------:R-:W-:Y:S02]  /*1a450*/  IADD3 R13, PT, PT, R98, R131, RZ ;  /* 0x00000083620d7210 */ /* 0x000fe40007ffe0ff */
[----:B------:R-:W-:-:S02]  /*1a460*/  IADD3 R18, PT, PT, R18, R133, RZ ;  /* 0x0000008512127210 */ /* 0x000fc40007ffe0ff */
[----:B------:R-:W-:Y:S02]  /*1a470*/  @P1 IADD3 R10, PT, PT, R10, -0x7f000001, RZ ;  /* 0x80ffffff0a0a1810 */ /* 0x000fe40007ffe0ff */
[----:B------:R-:W-:Y:S01]  /*1a480*/  @P5 IADD3 R105, PT, PT, R105, -0x7f000001, RZ ;  /* 0x80ffffff69695810 */ /* 0x000fe20007ffe0ff */
[----:B------:R-:W-:Y:S01]  /*1a490*/  ISETP.GE.U32.AND P0, PT, R82, 0x7f000001, PT ;  /* 0x7f0000015200780c */ /* 0x000fe20003f06070 */
[----:B------:R-:W-:Y:S01]  /*1a4a0*/  @P4 IADD3 R17, PT, PT, R17, -0x7f000001, RZ ;  /* 0x80ffffff11114810 */ /* 0x000fe20007ffe0ff */
[----:B------:R-:W-:Y:S01]  /*1a4b0*/  ISETP.GE.U32.AND P1, PT, R111, 0x7f000001, PT ;  /* 0x7f0000016f00780c */ /* 0x000fe20003f26070 */
[----:B------:R-:W-:Y:S01]  /*1a4c0*/  ISETP.GE.U32.AND P5, PT, R13, 0x7f000001, PT ;  /* 0x7f0000010d00780c */ /* 0x000fe20003fa6070 */
[----:B------:R-:W-:Y:S01]  /*1a4d0*/  ISETP.GE.U32.AND P4, PT, R18, 0x7f000001, PT ;  /* 0x7f0000011200780c */ /* 0x000fe20003f86070 */
[----:B------:R-:W-:Y:S02]  /*1a4e0*/  @P6 IADD3 R89, PT, PT, R89, -0x7f000001, RZ ;  /* 0x80ffffff59596810 */ /* 0x000fe40007ffe0ff */
[----:B------:R-:W-:-:S02]  /*1a4f0*/  @P2 IADD3 R85, PT, PT, R85, -0x7f000001, RZ ;  /* 0x80ffffff55552810 */ /* 0x000fc40007ffe0ff */
[----:B------:R-:W-:Y:S02]  /*1a500*/  @P3 IADD3 R87, PT, PT, R87, -0x7f000001, RZ ;  /* 0x80ffffff57573810 */ /* 0x000fe40007ffe0ff */
[----:B------:R-:W-:Y:S02]  /*1a510*/  IADD3 R40, PT, PT, R17, R40, RZ ;  /* 0x0000002811287210 */ /* 0x000fe40007ffe0ff */
[----:B------:R-:W-:Y:S02]  /*1a520*/  IADD3 R12, PT, PT, R89, R90, RZ ;  /* 0x0000005a590c7210 */ /* 0x000fe40007ffe0ff */
[----:B------:R-:W-:Y:S02]  /*1a530*/  IADD3 R32, PT, PT, R85, R32, RZ ;  /* 0x0000002055207210 */ /* 0x000fe40007ffe0ff */
[----:B------:R-:W-:Y:S02]  /*1a540*/  IADD3 R78, PT, PT, R87, R78, RZ ;  /* 0x0000004e574e7210 */ /* 0x000fe40007ffe0ff */
[----:B------:R-:W-:Y:S01]  /*1a550*/  @P0 IADD3 R82, PT, PT, R82, -0x7f000001, RZ ;  /* 0x80ffffff52520810 */ /* 0x000fe20007ffe0ff */
[----:B------:R-:W-:Y:S01]  /*1a560*/  ISETP.GE.U32.AND P0, PT, R250, 0x7f000001, PT ;  /* 0x7f000001fa00780c */ /* 0x000fe20003f06070 */
[----:B------:R-:W-:-:S02]  /*1a570*/  @P1 IADD3 R111, PT, PT, R111, -0x7f000001, RZ ;  /* 0x80ffffff6f6f1810 */ /* 0x000fc40007ffe0ff */
[----:B------:R-:W-:Y:S02]  /*1a580*/  @P5 IADD3 R13, PT, PT, R13, -0x7f000001, RZ ;  /* 0x80ffffff0d0d5810 */ /* 0x000fe40007ffe0ff */
[----:B------:R-:W-:Y:S01]  /*1a590*/  @P4 IADD3 R18, PT, PT, R18, -0x7f000001, RZ ;  /* 0x80ffffff12124810 */ /* 0x000fe20007ffe0ff */
[----:B------:R-:W-:Y:S01]  /*1a5a0*/  ISETP.GE.U32.AND P1, PT, R12, 0x7f000001, PT ;  /* 0x7f0000010c00780c */ /* 0x000fe20003f26070 */
[----:B------:R-:W-:Y:S01]  /*1a5b0*/  ISETP.GE.U32.AND P4, PT, R40, 0x7f000001, PT ;  /* 0x7f0000012800780c */ /* 0x000fe20003f86070 */
[----:B------:R-:W-:Y:S01]  /*1a5c0*/  ISETP.GE.U32.AND P5, PT, R32, 0x7f000001, PT ;  /* 0x7f0000012000780c */ /* 0x000fe20003fa6070 */
[----:B------:R-:W-:Y:S01]  /*1a5d0*/  ISETP.GE.U32.AND P6, PT, R78, 0x7f000001, PT ;  /* 0x7f0000014e00780c */ /* 0x000fe20003fc6070 */
[----:B------:R-:W-:Y:S01]  /*1a5e0*/  IADD3 R15, PT, PT, R82, R135, RZ ;  /* 0x00000087520f7210 */ /* 0x000fe20007ffe0ff */
[----:B------:R-:W-:-:S04]  /*1a5f0*/  ISETP.GE.U32.AND P2, PT, R136, 0x7f000001, PT ;  /* 0x7f0000018800780c */ /* 0x000fc80003f46070 */
[----:B------:R-:W-:Y:S01]  /*1a600*/  ISETP.GE.U32.AND P3, PT, R15, 0x7f000001, PT ;  /* 0x7f0000010f00780c */ /* 0x000fe20003f66070 */
[----:B------:R-:W-:Y:S01]  /*1a610*/  @P0 IADD3 R250, PT, PT, R250, -0x7f000001, RZ ;  /* 0x80fffffffafa0810 */ /* 0x000fe20007ffe0ff */
[----:B------:R0:W-:Y:S01]  /*1a620*/  STL [R1+0x110], R12 ;  /* 0x0001100c01007387 */ /* 0x0001e20000100800 */
[----:B------:R-:W-:-:S03]  /*1a630*/  IADD3 R10, PT, PT, R10, R105, RZ ;  /* 0x000000690a0a7210 */ /* 0x000fc60007ffe0ff */
[----:B------:R1:W-:Y:S04]  /*1a640*/  STL [R1+0x114], R40 ;  /* 0x0001142801007387 */ /* 0x0003e80000100800 */
[----:B------:R2:W-:Y:S01]  /*1a650*/  STL [R1+0x118], R32 ;  /* 0x0001182001007387 */ /* 0x0005e20000100800 */
[----:B0-----:R-:W-:-:S03]  /*1a660*/  @P1 IADD3 R12, PT, PT, R12, -0x7f000001, RZ ;  /* 0x80ffffff0c0c1810 */ /* 0x001fc60007ffe0ff */
[----:B------:R0:W-:Y:S01]  /*1a670*/  STL [R1+0x11c], R78 ;  /* 0x00011c4e01007387 */ /* 0x0001e20000100800 */
[----:B-1----:R-:W-:Y:S02]  /*1a680*/  @P4 IADD3 R40, PT, PT, R40, -0x7f000001, RZ ;  /* 0x80ffffff28284810 */ /* 0x002fe40007ffe0ff */
[----:B------:R-:W-:Y:S02]  /*1a690*/  IADD3 R250, PT, PT, R13, R250, RZ ;  /* 0x000000fa0dfa7210 */ /* 0x000fe40007ffe0ff */
[----:B--2---:R-:W-:Y:S02]  /*1a6a0*/  @P5 IADD3 R32, PT, PT, R32, -0x7f000001, RZ ;  /* 0x80ffffff20205810 */ /* 0x004fe40007ffe0ff */
[----:B0-----:R-:W-:Y:S02]  /*1a6b0*/  @P6 IADD3 R78, PT, PT, R78, -0x7f000001, RZ ;  /* 0x80ffffff4e4e6810 */ /* 0x001fe40007ffe0ff */
[----:B------:R-:W-:Y:S01]  /*1a6c0*/  IADD3 R212, PT, PT, R18, R111, RZ ;  /* 0x0000006f12d47210 */ /* 0x000fe20007ffe0ff */
[----:B------:R-:W-:Y:S01]  /*1a6d0*/  STL [R1+0x110], R12 ;  /* 0x0001100c01007387 */ /* 0x000fe20000100800 */
[----:B------:R-:W-:Y:S01]  /*1a6e0*/  ISETP.GE.U32.AND P0, PT, R10, 0x7f000001, PT ;  /* 0x7f0000010a00780c */ /* 0x000fe20003f06070 */
[----:B------:R-:W-:-:S02]  /*1a6f0*/  @P3 IADD3 R15, PT, PT, R15, -0x7f000001, RZ ;  /* 0x80ffffff0f0f3810 */ /* 0x000fc40007ffe0ff */
[----:B------:R-:W-:Y:S01]  /*1a700*/  STL [R1+0x114], R40 ;  /* 0x0001142801007387 */ /* 0x000fe20000100800 */
[----:B------:R-:W-:-:S03]  /*1a710*/  ISETP.GE.U32.AND P3, PT, R137, 0x7f000001, PT ;  /* 0x7f0000018900780c */ /* 0x000fc60003f66070 */
[----:B------:R-:W-:Y:S01]  /*1a720*/  STL [R1+0x118], R32 ;  /* 0x0001182001007387 */ /* 0x000fe20000100800 */
[----:B------:R-:W-:-:S03]  /*1a730*/  ISETP.GE.U32.AND P1, PT, R250, 0x7f000001, PT ;  /* 0x7f000001fa00780c */ /* 0x000fc60003f26070 */
[----:B------:R0:W-:Y:S01]  /*1a740*/  STL [R1+0x11c], R78 ;  /* 0x00011c4e01007387 */ /* 0x0001e20000100800 */
[----:B------:R-:W-:-:S03]  /*1a750*/  @P2 IADD3 R136, PT, PT, R136, -0x7f000001, RZ ;  /* 0x80ffffff88882810 */ /* 0x000fc60007ffe0ff */
[----:B------:R-:W2:Y:S04]  /*1a760*/  LD.E R111, desc[UR10][R22.64+0x580] ;  /* 0x0005800a166f7980 */ /* 0x000ea8000c101900 */
[----:B------:R-:W3:Y:S01]  /*1a770*/  LD.E R109, desc[UR10][R22.64+0x584] ;  /* 0x0005840a166d7980 */ /* 0x000ee2000c101900 */
[----:B------:R-:W-:Y:S01]  /*1a780*/  IADD3 R15, PT, PT, R15, R136, RZ ;  /* 0x000000880f0f7210 */ /* 0x000fe20007ffe0ff */
[----:B------:R-:W-:Y:S02]  /*1a790*/  ISETP.GE.U32.AND P4, PT, R212, 0x7f000001, PT ;  /* 0x7f000001d400780c */ /* 0x000fe40003f86070 */
[----:B------:R-:W4:Y:S04]  /*1a7a0*/  LD.E R105, desc[UR10][R22.64+0x588] ;  /* 0x0005880a16697980 */ /* 0x000f28000c101900 */
[----:B------:R1:W2:Y:S01]  /*1a7b0*/  LD.E R87, desc[UR10][R22.64+0x58c] ;  /* 0x00058c0a16577980 */ /* 0x0002a2000c101900 */
[----:B------:R-:W-:Y:S01]  /*1a7c0*/  IMAD.WIDE.U32 R18, R226, R45, RZ ;  /* 0x0000002de2127225 */ /* 0x000fe200078e00ff */
[----:B------:R-:W-:Y:S01]  /*1a7d0*/  ISETP.GE.U32.AND P2, PT, R15, 0x7f000001, PT ;  /* 0x7f0000010f00780c */ /* 0x000fe20003f46070 */
[----:B------:R-:W-:-:S02]  /*1a7e0*/  @P0 IADD3 R10, PT, PT, R10, -0x7f000001, RZ ;  /* 0x80ffffff0a0a0810 */ /* 0x000fc40007ffe0ff */
[----:B------:R-:W-:Y:S02]  /*1a7f0*/  @P3 IADD3 R137, PT, PT, R137, -0x7f000001, RZ ;  /* 0x80ffffff89893810 */ /* 0x000fe40007ffe0ff */
[----:B------:R-:W-:Y:S01]  /*1a800*/  @P1 IADD3 R250, PT, PT, R250, -0x7f000001, RZ ;  /* 0x80fffffffafa1810 */ /* 0x000fe20007ffe0ff */
[----:B------:R-:W-:Y:S01]  /*1a810*/  IMAD R85, R18, 0x7effffff, RZ ;  /* 0x7effffff12557824 */ /* 0x000fe200078e02ff */
[----:B0-----:R-:W2:Y:S01]  /*1a820*/  LDL R78, [R1+0x110] ;  /* 0x00011000014e7983 */ /* 0x001ea20000100800 */
[----:B------:R-:W-:Y:S01]  /*1a830*/  IMAD.WIDE.U32 R12, R10, R243, RZ ;  /* 0x000000f30a0c7225 */ /* 0x000fe200078e00ff */
[----:B------:R-:W-:Y:S02]  /*1a840*/  IADD3 R250, PT, PT, R250, R137, RZ ;  /* 0x00000089fafa7210 */ /* 0x000fe40007ffe0ff */
[----:B------:R-:W-:Y:S01]  /*1a850*/  @P4 IADD3 R212, PT, PT, R212, -0x7f000001, RZ ;  /* 0x80ffffffd4d44810 */ /* 0x000fe20007ffe0ff */
[----:B------:R-:W-:Y:S01]  /*1a860*/  IMAD.HI.U32 R90, R85, 0x7f000001, R18 ;  /* 0x7f000001555a7827 */ /* 0x000fe200078e0012 */
[----:B------:R-:W2:Y:S03]  /*1a870*/  LDL R14, [R1+0x114] ;  /* 0x00011400010e7983 */ /* 0x000ea60000100800 */
[----:B------:R-:W-:Y:S01]  /*1a880*/  IMAD.WIDE.U32 R16, R79, R45, RZ ;  /* 0x0000002d4f107225 */ /* 0x000fe200078e00ff */
[----:B------:R-:W-:Y:S01]  /*1a890*/  ISETP.GE.U32.AND P0, PT, R250, 0x7f000001, PT ;  /* 0x7f000001fa00780c */ /* 0x000fe20003f06070 */
[----:B------:R-:W2:Y:S02]  /*1a8a0*/  LDL R32, [R1+0x118] ;  /* 0x0001180001207983 */ /* 0x000ea40000100800 */
[----:B------:R-:W-:Y:S01]  /*1a8b0*/  IMAD R19, R12, 0x7effffff, RZ ;  /* 0x7effffff0c137824 */ /* 0x000fe200078e02ff */
[----:B------:R-:W-:Y:S01]  /*1a8c0*/  @P2 IADD3 R15, PT, PT, R15, -0x7f000001, RZ ;  /* 0x80ffffff0f0f2810 */ /* 0x000fe20007ffe0ff */
[----:B------:R-:W-:Y:S01]  /*1a8d0*/  IMAD R89, R16, 0x7effffff, RZ ;  /* 0x7effffff10597824 */ /* 0x000fe200078e02ff */
[----:B------:R-:W2:Y:S01]  /*1a8e0*/  LDL R40, [R1+0x11c] ;  /* 0x00011c0001287983 */ /* 0x000ea20000100800 */
[----:B------:R-:W-:-:S04]  /*1a8f0*/  IMAD.HI.U32 R84, R19, 0x7f000001, R12 ;  /* 0x7f00000113547827 */ /* 0x000fc800078e000c */
[----:B-1----:R-:W-:-:S04]  /*1a900*/  IMAD.WIDE.U32 R22, R10, R115, RZ ;  /* 0x000000730a167225 */ /* 0x002fc800078e00ff */
[----:B------:R-:W-:-:S04]  /*1a910*/  IMAD.WIDE.U32 R18, R212, R233, RZ ;  /* 0x000000e9d4127225 */ /* 0x000fc800078e00ff */
[----:B------:R-:W-:-:S04]  /*1a920*/  IMAD.HI.U32 R114, R89, 0x7f000001, R16 ;  /* 0x7f00000159727827 */ /* 0x000fc800078e0010 */
[----:B------:R-:W-:-:S04]  /*1a930*/  IMAD.WIDE.U32 R12, R212, R243, RZ ;  /* 0x000000f3d40c7225 */ /* 0x000fc800078e00ff */
[----:B------:R-:W-:Y:S02]  /*1a940*/  IMAD R85, R22, 0x7effffff, RZ ;  /* 0x7effffff16557824 */ /* 0x000fe400078e02ff */
[----:B------:R-:W-:Y:S02]  /*1a950*/  IMAD R89, R18, 0x7effffff, RZ ;  /* 0x7effffff12597824 */ /* 0x000fe400078e02ff */
[----:B------:R-:W-:-:S04]  /*1a960*/  IMAD.WIDE.U32 R16, R15, R199, RZ ;  /* 0x000000c70f107225 */ /* 0x000fc800078e00ff */
[----:B------:R-:W-:Y:S02]  /*1a970*/  IMAD R113, R12, 0x7effffff, RZ ;  /* 0x7effffff0c717824 */ /* 0x000fe400078e02ff */
[----:B------:R-:W-:Y:S01]  /*1a980*/  IMAD.HI.U32 R131, R85, 0x7f000001, R22 ;  /* 0x7f00000155837827 */ /* 0x000fe200078e0016 */
[----:B------:R-:W-:-:S03]  /*1a990*/  @P0 IADD3 R250, PT, PT, R250, -0x7f000001, RZ ;  /* 0x80fffffffafa0810 */ /* 0x000fc60007ffe0ff */
[----:B------:R-:W-:-:S04]  /*1a9a0*/  IMAD.HI.U32 R88, R89, 0x7f000001, R18 ;  /* 0x7f00000159587827 */ /* 0x000fc800078e0012 */
[----:B------:R-:W-:Y:S02]  /*1a9b0*/  IMAD R85, R16, 0x7effffff, RZ ;  /* 0x7effffff10557824 */ /* 0x000fe400078e02ff */
[----:B------:R-:W-:Y:S01]  /*1a9c0*/  IMAD.WIDE.U32 R22, R10, R199, RZ ;  /* 0x000000c70a167225 */ /* 0x000fe200078e00ff */
[----:B------:R-:W-:-:S03]  /*1a9d0*/  ISETP.GE.U32.AND P0, PT, R84, 0x7f000001, PT ;  /* 0x7f0000015400780c */ /* 0x000fc60003f06070 */
[----:B------:R-:W-:-:S04]  /*1a9e0*/  IMAD.WIDE.U32 R18, R212, R115, RZ ;  /* 0x00000073d4127225 */ /* 0x000fc800078e00ff */
[----:B------:R-:W-:-:S04]  /*1a9f0*/  IMAD.HI.U32 R106, R113, 0x7f000001, R12 ;  /* 0x7f000001716a7827 */ /* 0x000fc800078e000c */
[----:B------:R-:W-:-:S04]  /*1aa00*/  IMAD.WIDE.U32 R12, R15, R233, RZ ;  /* 0x000000e90f0c7225 */ /* 0x000fc800078e00ff */
[----:B------:R-:W-:-:S04]  /*1aa10*/  IMAD.HI.U32 R112, R85, 0x7f000001, R16 ;  /* 0x7f00000155707827 */ /* 0x000fc800078e0010 */
[----:B------:R-:W-:Y:S02]  /*1aa20*/  IMAD R17, R22, 0x7effffff, RZ ;  /* 0x7effffff16117824 */ /* 0x000fe400078e02ff */
[----:B------:R-:W-:Y:S02]  /*1aa30*/  IMAD R85, R18, 0x7effffff, RZ ;  /* 0x7effffff12557824 */ /* 0x000fe400078e02ff */
[----:B------:R-:W-:Y:S01]  /*1aa40*/  IMAD R89, R12, 0x7effffff, RZ ;  /* 0x7effffff0c597824 */ /* 0x000fe200078e02ff */
[----:B------:R-:W-:Y:S01]  /*1aa50*/  ISETP.GE.U32.AND P3, PT, R88, 0x7f000001, PT ;  /* 0x7f0000015800780c */ /* 0x000fe20003f66070 */
[----:B------:R-:W-:-:S04]  /*1aa60*/  IMAD.HI.U32 R98, R17, 0x7f000001, R22 ;  /* 0x7f00000111627827 */ /* 0x000fc800078e0016 */
[----:B------:R-:W-:-:S04]  /*1aa70*/  IMAD.HI.U32 R210, R85, 0x7f000001, R18 ;  /* 0x7f00000155d27827 */ /* 0x000fc800078e0012 */
[----:B------:R-:W-:-:S04]  /*1aa80*/  IMAD.WIDE.U32 R18, R250, R199, RZ ;  /* 0x000000c7fa127225 */ /* 0x000fc800078e00ff */
[----:B------:R-:W-:-:S04]  /*1aa90*/  IMAD.WIDE.U32 R16, R250, R233, RZ ;  /* 0x000000e9fa107225 */ /* 0x000fc800078e00ff */
[----:B------:R-:W-:-:S04]  /*1aaa0*/  IMAD.HI.U32 R135, R89, 0x7f000001, R12 ;  /* 0x7f00000159877827 */ /* 0x000fc800078e000c */
[----:B------:R-:W-:Y:S01]  /*1aab0*/  IMAD.WIDE.U32 R12, R15, R243, RZ ;  /* 0x000000f30f0c7225 */ /* 0x000fe200078e00ff */
[----:B------:R-:W-:-:S03]  /*1aac0*/  @P0 IADD3 R84, PT, PT, R84, -0x7f000001, RZ ;  /* 0x80ffffff54540810 */ /* 0x000fc60007ffe0ff */
[----:B------:R-:W-:-:S04]  /*1aad0*/  IMAD.WIDE.U32 R22, R250, R115, RZ ;  /* 0x00000073fa167225 */ /* 0x000fc800078e00ff */
[----:B------:R-:W-:Y:S02]  /*1aae0*/  IMAD R89, R18, 0x7effffff, RZ ;  /* 0x7effffff12597824 */ /* 0x000fe400078e02ff */
[----:B------:R-:W-:Y:S02]  /*1aaf0*/  IMAD R113, R16, 0x7effffff, RZ ;  /* 0x7effffff10717824 */ /* 0x000fe400078e02ff */
[----:B------:R-:W-:Y:S02]  /*1ab00*/  IMAD R123, R12, 0x7effffff, RZ ;  /* 0x7effffff0c7b7824 */ /* 0x000fe400078e02ff */
[----:B------:R-:W-:Y:S02]  /*1ab10*/  IMAD R85, R22, 0x7effffff, RZ ;  /* 0x7effffff16557824 */ /* 0x000fe400078e02ff */
[----:B------:R-:W-:-:S04]  /*1ab20*/  IMAD.HI.U32 R82, R89, 0x7f000001, R18 ;  /* 0x7f00000159527827 */ /* 0x000fc800078e0012 */
[----:B------:R-:W-:-:S04]  /*1ab30*/  IMAD.HI.U32 R113, R113, 0x7f000001, R16 ;  /* 0x7f00000171717827 */ /* 0x000fc800078e0010 */
[----:B------:R-:W-:-:S04]  /*1ab40*/  IMAD.WIDE.U32 R16, R10, R233, RZ ;  /* 0x000000e90a107225 */ /* 0x000fc800078e00ff */
[----:B------:R-:W-:Y:S01]  /*1ab50*/  IMAD.WIDE.U32 R18, R250, R243, RZ ;  /* 0x000000f3fa127225 */ /* 0x000fe200078e00ff */
[----:B------:R-:W-:-:S03]  /*1ab60*/  @P3 IADD3 R88, PT, PT, R88, -0x7f000001, RZ ;  /* 0x80ffffff58583810 */ /* 0x000fc60007ffe0ff */
[----:B------:R-:W-:-:S04]  /*1ab70*/  IMAD.HI.U32 R123, R123, 0x7f000001, R12 ;  /* 0x7f0000017b7b7827 */ /* 0x000fc800078e000c */
[----:B------:R-:W-:-:S04]  /*1ab80*/  IMAD.HI.U32 R22, R85, 0x7f000001, R22 ;  /* 0x7f00000155167827 */ /* 0x000fc800078e0016 */
[----:B------:R-:W-:-:S04]  /*1ab90*/  IMAD.WIDE.U32 R12, R84, 0x5fffffa, RZ ;  /* 0x05fffffa540c7825 */ /* 0x000fc800078e00ff */
[----:B------:R-:W-:Y:S02]  /*1aba0*/  IMAD R85, R16, 0x7effffff, RZ ;  /* 0x7effffff10557824 */ /* 0x000fe400078e02ff */
[----:B------:R-:W-:Y:S02]  /*1abb0*/  IMAD R23, R18, 0x7effffff, RZ ;  /* 0x7effffff12177824 */ /* 0x000fe400078e02ff */
[----:B------:R-:W-:Y:S02]  /*1abc0*/  IMAD R89, R84, 0x6, RZ ;  /* 0x0000000654597824 */ /* 0x000fe400078e02ff */
[----:B------:R-:W-:-:S04]  /*1abd0*/  IMAD.HI.U32 R137, R85, 0x7f000001, R16 ;  /* 0x7f00000155897827 */ /* 0x000fc800078e0010 */
[----:B------:R-:W-:-:S04]  /*1abe0*/  IMAD.HI.U32 R86, R23, 0x7f000001, R18 ;  /* 0x7f00000117567827 */ /* 0x000fc800078e0012 */
[----:B------:R-:W-:-:S04]  /*1abf0*/  IMAD.HI.U32 R23, R89, 0x7f000001, R12 ;  /* 0x7f00000159177827 */ /* 0x000fc800078e000c */
[C---:B------:R-:W-:Y:S02]  /*1ac00*/  IMAD R85, R88.reuse, 0x6, RZ ;  /* 0x0000000658557824 */ /* 0x040fe400078e02ff */
[----:B------:R-:W-:Y:S02]  /*1ac10*/  IMAD.WIDE.U32 R16, R88, 0x5fffffa, RZ ;  /* 0x05fffffa58107825 */ /* 0x000fe400078e00ff */
[----:B------:R-:W2:Y:S01]  /*1ac20*/  LDL.64 R88, [R1+0x100] ;  /* 0x0001000001587983 */ /* 0x000ea20000100a00 */
[----:B------:R-:W-:Y:S01]  /*1ac30*/  ISETP.GE.U32.AND P2, PT, R82, 0x7f000001, PT ;  /* 0x7f0000015200780c */ /* 0x000fe20003f46070 */
[----:B------:R-:W-:Y:S01]  /*1ac40*/  ISETP.GE.U32.AND P0, PT, R22, 0x7f000001, PT ;  /* 0x7f0000011600780c */ /* 0x000fe20003f06070 */
[----:B------:R-:W-:Y:S01]  /*1ac50*/  ISETP.GE.U32.AND P1, PT, R113, 0x7f000001, PT ;  /* 0x7f0000017100780c */ /* 0x000fe20003f26070 */
[----:B------:R-:W-:Y:S01]  /*1ac60*/  ISETP.GE.U32.AND P4, PT, R106, 0x7f000001, PT ;  /* 0x7f0000016a00780c */ /* 0x000fe20003f86070 */
[----:B------:R-:W-:-:S09]  /*1ac70*/  ISETP.GE.U32.AND P5, PT, R131, 0x7f000001, PT ;  /* 0x7f0000018300780c */ /* 0x000fd20003fa6070 */
[----:B------:R-:W-:Y:S02]  /*1ac80*/  @P2 IADD3 R82, PT, PT, R82, -0x7f000001, RZ ;  /* 0x80ffffff52522810 */ /* 0x000fe40007ffe0ff */
[----:B------:R-:W-:Y:S01]  /*1ac90*/  @P0 IADD3 R22, PT, PT, R22, -0x7f000001, RZ ;  /* 0x80ffffff16160810 */ /* 0x000fe20007ffe0ff */
[----:B------:R-:W-:-:S04]  /*1aca0*/  ISETP.GE.U32.AND P2, PT, R23, 0x7f000001, PT ;  /* 0x7f0000011700780c */ /* 0x000fc80003f46070 */
[----:B------:R-:W-:Y:S01]  /*1acb0*/  ISETP.GE.U32.AND P0, PT, R22, 0x7f000001, PT ;  /* 0x7f0000011600780c */ /* 0x000fe20003f06070 */
[----:B------:R-:W-:Y:S01]  /*1acc0*/  ISETP.GE.U32.AND P6, PT, R82, 0x7f000001, PT ;  /* 0x7f0000015200780c */ /* 0x000fe20003fc6070 */
[----:B------:R-:W-:Y:S01]  /*1acd0*/  ISETP.GE.U32.AND P3, PT, R86, 0x7f000001, PT ;  /* 0x7f0000015600780c */ /* 0x000fe20003f66070 */
[----:B------:R-:W-:Y:S02]  /*1ace0*/  @P1 IADD3 R113, PT, PT, R113, -0x7f000001, RZ ;  /* 0x80ffffff71711810 */ /* 0x000fe40007ffe0ff */
[----:B------:R-:W-:-:S04]  /*1acf0*/  @P4 IADD3 R106, PT, PT, R106, -0x7f000001, RZ ;  /* 0x80ffffff6a6a4810 */ /* 0x000fc80007ffe0ff */
[----:B------:R-:W-:Y:S01]  /*1ad00*/  @P2 IADD3 R23, PT, PT, R23, -0x7f000001, RZ ;  /* 0x80ffffff17172810 */ /* 0x000fe20007ffe0ff */
[----:B------:R-:W-:Y:S01]  /*1ad10*/  ISETP.GE.U32.AND P2, PT, R112, 0x7f000001, PT ;  /* 0x7f0000017000780c */ /* 0x000fe20003f46070 */
[----:B------:R-:W-:Y:S01]  /*1ad20*/  @P5 IADD3 R131, PT, PT, R131, -0x7f000001, RZ ;  /* 0x80ffffff83835810 */ /* 0x000fe20007ffe0ff */
[----:B------:R-:W-:Y:S01]  /*1ad30*/  ISETP.GE.U32.AND P1, PT, R98, 0x7f000001, PT ;  /* 0x7f0000016200780c */ /* 0x000fe20003f26070 */
[----:B------:R-:W-:Y:S01]  /*1ad40*/  @P0 IADD3 R22, PT, PT, R22, -0x7f000001, RZ ;  /* 0x80ffffff16160810 */ /* 0x000fe20007ffe0ff */
[----:B------:R-:W-:Y:S01]  /*1ad50*/  ISETP.GE.U32.AND P4, PT, R113, 0x7f000001, PT ;  /* 0x7f0000017100780c */ /* 0x000fe20003f86070 */
[----:B------:R-:W-:Y:S01]  /*1ad60*/  ISETP.GE.U32.AND P0, PT, R135, 0x7f000001, PT ;  /* 0x7f0000018700780c */ /* 0x000fe20003f06070 */
[----:B------:R-:W-:Y:S01]  /*1ad70*/  ISETP.GE.U32.AND P5, PT, R137, 0x7f000001, PT ;  /* 0x7f0000018900780c */ /* 0x000fe20003fa6070 */
[----:B------:R-:W-:Y:S01]  /*1ad80*/  IMAD.WIDE.U32 R12, R106, 0x5fffffa, RZ ;  /* 0x05fffffa6a0c7825 */ /* 0x000fe200078e00ff */
[----:B------:R-:W-:Y:S02]  /*1ad90*/  @P6 IADD3 R82, PT, PT, R82, -0x7f000001, RZ ;  /* 0x80ffffff52526810 */ /* 0x000fe40007ffe0ff */
[----:B------:R-:W-:Y:S01]  /*1ada0*/  @P3 IADD3 R86, PT, PT, R86, -0x7f000001, RZ ;  /* 0x80ffffff56563810 */ /* 0x000fe20007ffe0ff */
[----:B------:R-:W-:-:S02]  /*1adb0*/  IMAD R19, R106, 0x6, RZ ;  /* 0x000000066a137824 */ /* 0x000fc400078e02ff */
[----:B------:R-:W-:Y:S01]  /*1adc0*/  IMAD.HI.U32 R84, R85, 0x7f000001, R16 ;  /* 0x7f00000155547827 */ /* 0x000fe200078e0010 */
[----:B------:R-:W-:Y:S02]  /*1add0*/  @P2 IADD3 R112, PT, PT, R112, -0x7f000001, RZ ;  /* 0x80ffffff70702810 */ /* 0x000fe40007ffe0ff */
[----:B------:R-:W-:Y:S01]  /*1ade0*/  IADD3 R82, PT, PT, R82, R131, RZ ;  /* 0x0000008352527210 */ /* 0x000fe20007ffe0ff */
[----:B------:R-:W-:Y:S01]  /*1adf0*/  ISETP.GE.U32.AND P2, PT, R86, 0x7f000001, PT ;  /* 0x7f0000015600780c */ /* 0x000fe20003f46070 */
[----:B------:R-:W-:Y:S01]  /*1ae00*/  IMAD.HI.U32 R85, R19, 0x7f000001, R12 ;  /* 0x7f00000113557827 */ /* 0x000fe200078e000c */
[----:B------:R-:W-:Y:S02]  /*1ae10*/  @P1 IADD3 R98, PT, PT, R98, -0x7f000001, RZ ;  /* 0x80ffffff62621810 */ /* 0x000fe40007ffe0ff */
[----:B------:R-:W-:Y:S02]  /*1ae20*/  @P4 IADD3 R113, PT, PT, R113, -0x7f000001, RZ ;  /* 0x80ffffff71714810 */ /* 0x000fe40007ffe0ff */
[----:B------:R-:W-:-:S02]  /*1ae30*/  @P0 IADD3 R135, PT, PT, R135, -0x7f000001, RZ ;  /* 0x80ffffff87870810 */ /* 0x000fc40007ffe0ff */
[----:B------:R-:W-:Y:S02]  /*1ae40*/  @P5 IADD3 R137, PT, PT, R137, -0x7f000001, RZ ;  /* 0x80ffffff89895810 */ /* 0x000fe40007ffe0ff */
[----:B------:R-:W-:Y:S01]  /*1ae50*/  IADD3 R125, PT, PT, R22, R23, RZ ;  /* 0x00000017167d7210 */ /* 0x000fe20007ffe0ff */
[----:B------:R-:W-:Y:S01]  /*1ae60*/  ISETP.GE.U32.AND P5, PT, R85, 0x7f000001, PT ;  /* 0x7f0000015500780c */ /* 0x000fe20003fa6070 */
[----:B------:R-:W-:Y:S01]  /*1ae70*/  ISETP.GE.U32.AND P0, PT, R82, 0x7f000001, PT ;  /* 0x7f0000015200780c */ /* 0x000fe20003f06070 */
[----:B------:R-:W-:Y:S01]  /*1ae80*/  IADD3 R113, PT, PT, R113, R98, RZ ;  /* 0x0000006271717210 */ /* 0x000fe20007ffe0ff */
[----:B------:R-:W-:Y:S01]  /*1ae90*/  ISETP.GE.U32.AND P1, PT, R210, 0x7f000001, PT ;  /* 0x7f000001d200780c */ /* 0x000fe20003f26070 */
[----:B------:R-:W-:Y:S01]  /*1aea0*/  ISETP.GE.U32.AND P4, PT, R84, 0x7f000001, PT ;  /* 0x7f0000015400780c */ /* 0x000fe20003f86070 */
[----:B------:R-:W-:Y:S01]  /*1aeb0*/  ISETP.GE.U32.AND P3, PT, R125, 0x7f000001, PT ;  /* 0x7f0000017d00780c */ /* 0x000fe20003f66070 */
[----:B------:R-:W-:Y:S01]  /*1aec0*/  IMAD.WIDE.U32 R18, R112, 0x5fffffa, RZ ;  /* 0x05fffffa70127825 */ /* 0x000fe200078e00ff */
[----:B------:R-:W-:Y:S01]  /*1aed0*/  ISETP.GE.U32.AND P6, PT, R123, 0x7f000001, PT ;  /* 0x7f0000017b00780c */ /* 0x000fe20003fc6070 */
[----:B------:R-:W-:Y:S01]  /*1aee0*/  @P2 IADD3 R86, PT, PT, R86, -0x7f000001, RZ ;  /* 0x80ffffff56562810 */ /* 0x000fe20007ffe0ff */
[----:B------:R-:W-:Y:S01]  /*1aef0*/  ISETP.GE.U32.AND P2, PT, R113, 0x7f000001, PT ;  /* 0x7f0000017100780c */ /* 0x000fe20003f46070 */
[----:B------:R-:W-:-:S02]  /*1af00*/  IMAD R133, R112, 0x6, RZ ;  /* 0x0000000670857824 */ /* 0x000fc400078e02ff */
[----:B------:R-:W-:Y:S01]  /*1af10*/  IMAD.WIDE.U32 R16, R135, 0x5fffffa, RZ ;  /* 0x05fffffa87107825 */ /* 0x000fe200078e00ff */
[----:B------:R-:W-:Y:S02]  /*1af20*/  @P5 IADD3 R85, PT, PT, R85, -0x7f000001, RZ ;  /* 0x80ffffff55555810 */ /* 0x000fe40007ffe0ff */
[----:B------:R-:W-:Y:S01]  /*1af30*/  @P0 IADD3 R82, PT, PT, R82, -0x7f000001, RZ ;  /* 0x80ffffff52520810 */ /* 0x000fe20007ffe0ff */
[----:B------:R-:W-:Y:S01]  /*1af40*/  IMAD.HI.U32 R133, R133, 0x7f000001, R18 ;  /* 0x7f00000185857827 */ /* 0x000fe200078e0012 */
[----:B------:R-:W-:-:S03]  /*1af50*/  IADD3 R18, PT, PT, R86, R137, RZ ;  /* 0x0000008956127210 */ /* 0x000fc60007ffe0ff */
[----:B------:R-:W-:Y:S01]  /*1af60*/  IMAD.WIDE.U32 R22, R212, R199, RZ ;  /* 0x000000c7d4167225 */ /* 0x000fe200078e00ff */
[----:B------:R-:W-:-:S03]  /*1af70*/  @P1 IADD3 R210, PT, PT, R210, -0x7f000001, RZ ;  /* 0x80ffffffd2d21810 */ /* 0x000fc60007ffe0ff */
[----:B------:R-:W-:Y:S01]  /*1af80*/  IMAD R135, R135, 0x6, RZ ;  /* 0x0000000687877824 */ /* 0x000fe200078e02ff */
[----:B------:R-:W-:Y:S01]  /*1af90*/  @P4 IADD3 R84, PT, PT, R84, -0x7f000001, RZ ;  /* 0x80ffffff54544810 */ /* 0x000fe20007ffe0ff */
[----:B------:R-:W-:Y:S01]  /*1afa0*/  IMAD R131, R22, 0x7effffff, RZ ;  /* 0x7effffff16837824 */ /* 0x000fe200078e02ff */
[----:B------:R-:W-:Y:S01]  /*1afb0*/  @P3 IADD3 R125, PT, PT, R125, -0x7f000001, RZ ;  /* 0x80ffffff7d7d3810 */ /* 0x000fe20007ffe0ff */
[----:B------:R-:W-:Y:S01]  /*1afc0*/  IMAD.HI.U32 R135, R135, 0x7f000001, R16 ;  /* 0x7f00000187877827 */ /* 0x000fe200078e0010 */
[----:B------:R-:W-:Y:S01]  /*1afd0*/  ISETP.GE.U32.AND P1, PT, R18, 0x7f000001, PT ;  /* 0x7f0000011200780c */ /* 0x000fe20003f26070 */
[----:B------:R-:W-:Y:S02]  /*1afe0*/  IADD3 R82, PT, PT, R82, R85, RZ ;  /* 0x0000005552527210 */ /* 0x000fe40007ffe0ff */
[----:B------:R-:W-:Y:S01]  /*1aff0*/  @P6 IADD3 R123, PT, PT, R123, -0x7f000001, RZ ;  /* 0x80ffffff7b7b6810 */ /* 0x000fe20007ffe0ff */
[----:B------:R-:W-:Y:S01]  /*1b000*/  IMAD.HI.U32 R131, R131, 0x7f000001, R22 ;  /* 0x7f00000183837827 */ /* 0x000fe200078e0016 */
[----:B------:R-:W-:-:S02]  /*1b010*/  @P2 IADD3 R113, PT, PT, R113, -0x7f000001, RZ ;  /* 0x80ffffff71712810 */ /* 0x000fc40007ffe0ff */
[----:B------:R-:W-:Y:S01]  /*1b020*/  IADD3 R84, PT, PT, R125, R84, RZ ;  /* 0x000000547d547210 */ /* 0x000fe20007ffe0ff */
[----:B------:R-:W-:Y:S01]  /*1b030*/  ISETP.GE.U32.AND P5, PT, R135, 0x7f000001, PT ;  /* 0x7f0000018700780c */ /* 0x000fe20003fa6070 */
[----:B------:R-:W-:Y:S01]  /*1b040*/  ISETP.GE.U32.AND P6, PT, R82, 0x7f000001, PT ;  /* 0x7f0000015200780c */ /* 0x000fe20003fc6070 */
[----:B------:R-:W-:Y:S01]  /*1b050*/  IMAD.WIDE.U32 R12, R123, 0x5fffffa, RZ ;  /* 0x05fffffa7b0c7825 */ /* 0x000fe200078e00ff */
[----:B------:R-:W-:Y:S01]  /*1b060*/  ISETP.GE.U32.AND P4, PT, R131, 0x7f000001, PT ;  /* 0x7f0000018300780c */ /* 0x000fe20003f86070 */
[----:B------:R-:W-:Y:S01]  /*1b070*/  IADD3 R210, PT, PT, R113, R210, RZ ;  /* 0x000000d271d27210 */ /* 0x000fe20007ffe0ff */
[----:B------:R-:W-:Y:S01]  /*1b080*/  ISETP.GE.U32.AND P3, PT, R133, 0x7f000001, PT ;  /* 0x7f0000018500780c */ /* 0x000fe20003f66070 */
[----:B------:R-:W-:Y:S01]  /*1b090*/  IMAD R123, R123, 0x6, RZ ;  /* 0x000000067b7b7824 */ /* 0x000fe200078e02ff */
[----:B------:R-:W-:Y:S01]  /*1b0a0*/  ISETP.GE.U32.AND P2, PT, R84, 0x7f000001, PT ;  /* 0x7f0000015400780c */ /* 0x000fe20003f46070 */
[----:B------:R-:W-:Y:S01]  /*1b0b0*/  @P1 IADD3 R18, PT, PT, R18, -0x7f000001, RZ ;  /* 0x80ffffff12121810 */ /* 0x000fe20007ffe0ff */
[----:B------:R-:W-:Y:S01]  /*1b0c0*/  ISETP.GE.U32.AND P1, PT, R210, 0x7f000001, PT ;  /* 0x7f000001d200780c */ /* 0x000fe20003f26070 */
[----:B------:R-:W-:-:S03]  /*1b0d0*/  IMAD.HI.U32 R123, R123, 0x7f000001, R12 ;  /* 0x7f0000017b7b7827 */ /* 0x000fc600078e000c */
[----:B------:R-:W-:Y:S02]  /*1b0e0*/  @P5 IADD3 R135, PT, PT, R135, -0x7f000001, RZ ;  /* 0x80ffffff87875810 */ /* 0x000fe40007ffe0ff */
[----:B------:R-:W-:Y:S01]  /*1b0f0*/  @P6 IADD3 R82, PT, PT, R82, -0x7f000001, RZ ;  /* 0x80ffffff52526810 */ /* 0x000fe20007ffe0ff */
[----:B------:R-:W-:Y:S01]  /*1b100*/  IMAD.WIDE.U32 R12, R15, R115, RZ ;  /* 0x000000730f0c7225 */ /* 0x000fe200078e00ff */
[----:B------:R-:W-:Y:S01]  /*1b110*/  ISETP.GE.U32.AND P0, PT, R123, 0x7f000001, PT ;  /* 0x7f0000017b00780c */ /* 0x000fe20003f06070 */
[----:B------:R-:W-:Y:S02]  /*1b120*/  @P4 IADD3 R131, PT, PT, R131, -0x7f000001, RZ ;  /* 0x80ffffff83834810 */ /* 0x000fe40007ffe0ff */
[----:B------:R-:W-:Y:S01]  /*1b130*/  @P3 IADD3 R133, PT, PT, R133, -0x7f000001, RZ ;  /* 0x80ffffff85853810 */ /* 0x000fe20007ffe0ff */
[----:B------:R-:W-:Y:S01]  /*1b140*/  IMAD R23, R12, 0x7effffff, RZ ;  /* 0x7effffff0c177824 */ /* 0x000fe200078e02ff */
[----:B------:R-:W-:Y:S02]  /*1b150*/  @P2 IADD3 R84, PT, PT, R84, -0x7f000001, RZ ;  /* 0x80ffffff54542810 */ /* 0x000fe40007ffe0ff */
[----:B------:R-:W-:-:S02]  /*1b160*/  IADD3 R82, PT, PT, R82, R135, RZ ;  /* 0x0000008752527210 */ /* 0x000fc40007ffe0ff */
[----:B------:R-:W-:Y:S01]  /*1b170*/  IADD3 R248, PT, PT, R18, R131, RZ ;  /* 0x0000008312f87210 */ /* 0x000fe20007ffe0ff */
[----:B------:R-:W-:Y:S01]  /*1b180*/  IMAD.HI.U32 R23, R23, 0x7f000001, R12 ;  /* 0x7f00000117177827 */ /* 0x000fe200078e000c */
[----:B------:R-:W-:Y:S02]  /*1b190*/  @P1 IADD3 R210, PT, PT, R210, -0x7f000001, RZ ;  /* 0x80ffffffd2d21810 */ /* 0x000fe40007ffe0ff */
[----:B------:R-:W-:Y:S01]  /*1b1a0*/  IADD3 R162, PT, PT, R84, R133, RZ ;  /* 0x0000008554a27210 */ /* 0x000fe20007ffe0ff */
[----:B------:R-:W-:Y:S01]  /*1b1b0*/  ISETP.GE.U32.AND P1, PT, R82, 0x7f000001, PT ;  /* 0x7f0000015200780c */ /* 0x000fe20003f26070 */
[----:B------:R-:W-:Y:S01]  /*1b1c0*/  IMAD.WIDE.U32 R16, R242, R45, RZ ;  /* 0x0000002df2107225 */ /* 0x000fe200078e00ff */
[----:B------:R-:W-:Y:S01]  /*1b1d0*/  ISETP.GE.U32.AND P4, PT, R23, 0x7f000001, PT ;  /* 0x7f0000011700780c */ /* 0x000fe20003f86070 */
[----:B------:R-:W-:Y:S01]  /*1b1e0*/  ISETP.GE.U32.AND P2, PT, R248, 0x7f000001, PT ;  /* 0x7f000001f800780c */ /* 0x000fe20003f46070 */
[----:B------:R-:W-:Y:S01]  /*1b1f0*/  @P0 IADD3 R123, PT, PT, R123, -0x7f000001, RZ ;  /* 0x80ffffff7b7b0810 */ /* 0x000fe20007ffe0ff */
[----:B------:R-:W-:Y:S01]  /*1b200*/  ISETP.GE.U32.AND P0, PT, R162, 0x7f000001, PT ;  /* 0x7f000001a200780c */ /* 0x000fe20003f06070 */
[----:B------:R-:W-:-:S02]  /*1b210*/  IMAD R19, R16, 0x7effffff, RZ ;  /* 0x7effffff10137824 */ /* 0x000fc400078e02ff */
[----:B------:R-:W-:-:S04]  /*1b220*/  IMAD.WIDE.U32 R12, R10, R99, RZ ;  /* 0x000000630a0c7225 */ /* 0x000fc800078e00ff */
[----:B------:R-:W-:Y:S01]  /*1b230*/  IMAD.WIDE.U32 R112, R240, R45, RZ ;  /* 0x0000002df0707225 */ /* 0x000fe200078e00ff */
[----:B------:R-:W-:Y:S02]  /*1b240*/  @P1 IADD3 R82, PT, PT, R82, -0x7f000001, RZ ;  /* 0x80ffffff52521810 */ /* 0x000fe40007ffe0ff */
[----:B------:R-:W-:Y:S01]  /*1b250*/  IADD3 R210, PT, PT, R210, R123, RZ ;  /* 0x0000007bd2d27210 */ /* 0x000fe20007ffe0ff */
[----:B------:R-:W-:-:S04]  /*1b260*/  IMAD.HI.U32 R106, R19, 0x7f000001, R16 ;  /* 0x7f000001136a7827 */ /* 0x000fc800078e0010 */
[----:B------:R-:W-:Y:S02]  /*1b270*/  IMAD R19, R12, 0x7effffff, RZ ;  /* 0x7effffff0c137824 */ /* 0x000fe400078e02ff */
[----:B------:R-:W-:Y:S01]  /*1b280*/  IMAD R17, R112, 0x7effffff, RZ ;  /* 0x7effffff70117824 */ /* 0x000fe200078e02ff */
[----:B------:R-:W-:Y:S02]  /*1b290*/  @P4 IADD3 R23, PT, PT, R23, -0x7f000001, RZ ;  /* 0x80ffffff17174810 */ /* 0x000fe40007ffe0ff */
[----:B------:R-:W-:Y:S01]  /*1b2a0*/  @P2 IADD3 R248, PT, PT, R248, -0x7f000001, RZ ;  /* 0x80fffffff8f82810 */ /* 0x000fe20007ffe0ff */
[----:B------:R-:W-:Y:S01]  /*1b2b0*/  IMAD.HI.U32 R232, R19, 0x7f000001, R12 ;  /* 0x7f00000113e87827 */ /* 0x000fe200078e000c */
[----:B------:R-:W-:Y:S01]  /*1b2c0*/  @P0 IADD3 R162, PT, PT, R162, -0x7f000001, RZ ;  /* 0x80ffffffa2a20810 */ /* 0x000fe20007ffe0ff */
[----:B------:R-:W-:Y:S02]  /*1b2d0*/  ISETP.GE.U32.AND P3, PT, R210, 0x7f000001, PT ;  /* 0x7f000001d200780c */ /* 0x000fe40003f66070 */
[----:B------:R-:W-:-:S04]  /*1b2e0*/  IMAD.HI.U32 R112, R17, 0x7f000001, R112 ;  /* 0x7f00000111707827 */ /* 0x000fc800078e0070 */
[----:B------:R-:W-:Y:S01]  /*1b2f0*/  IMAD.WIDE.U32 R12, R82, R243, RZ ;  /* 0x000000f3520c7225 */ /* 0x000fe200078e00ff */
[----:B------:R-:W-:-:S03]  /*1b300*/  IADD3 R248, PT, PT, R248, R23, RZ ;  /* 0x00000017f8f87210 */ /* 0x000fc60007ffe0ff */
[----:B------:R-:W-:-:S04]  /*1b310*/  IMAD.WIDE.U32 R16, R15, R99, RZ ;  /* 0x000000630f107225 */ /* 0x000fc800078e00ff */
[----:B------:R-:W-:Y:S02]  /*1b320*/  IMAD R113, R12, 0x7effffff, RZ ;  /* 0x7effffff0c717824 */ /* 0x000fe400078e02ff */
[----:B------:R-:W-:Y:S02]  /*1b330*/  IMAD R23, R16, 0x7effffff, RZ ;  /* 0x7effffff10177824 */ /* 0x000fe400078e02ff */
[----:B------:R-:W-:Y:S01]  /*1b340*/  IMAD.WIDE.U32 R84, R162, R115, RZ ;  /* 0x00000073a2547225 */ /* 0x000fe200078e00ff */
[----:B------:R-:W-:-:S03]  /*1b350*/  ISETP.GE.U32.AND P0, PT, R248, 0x7f000001, PT ;  /* 0x7f000001f800780c */ /* 0x000fc60003f06070 */
[----:B------:R-:W-:-:S04]  /*1b360*/  IMAD.HI.U32 R135, R113, 0x7f000001, R12 ;  /* 0x7f00000171877827 */ /* 0x000fc800078e000c */
[----:B------:R-:W-:-:S04]  /*1b370*/  IMAD.HI.U32 R17, R23, 0x7f000001, R16 ;  /* 0x7f00000117117827 */ /* 0x000fc800078e0010 */
[----:B------:R-:W-:Y:S02]  /*1b380*/  IMAD R113, R84, 0x7effffff, RZ ;  /* 0x7effffff54717824 */ /* 0x000fe400078e02ff */
[----:B------:R-:W-:-:S04]  /*1b390*/  IMAD.WIDE.U32 R18, R212, R99, RZ ;  /* 0x00000063d4127225 */ /* 0x000fc800078e00ff */
[----:B------:R-:W-:Y:S01]  /*1b3a0*/  IMAD.WIDE.U32 R22, R162, R199, RZ ;  /* 0x000000c7a2167225 */ /* 0x000fe200078e00ff */
[----:B------:R-:W-:-:S03]  /*1b3b0*/  @P3 IADD3 R210, PT, PT, R210, -0x7f000001, RZ ;  /* 0x80ffffffd2d23810 */ /* 0x000fc60007ffe0ff */
[----:B------:R-:W-:-:S04]  /*1b3c0*/  IMAD.HI.U32 R246, R113, 0x7f000001, R84 ;  /* 0x7f00000171f67827 */ /* 0x000fc800078e0054 */
[----:B------:R-:W-:Y:S02]  /*1b3d0*/  IMAD R175, R18, 0x7effffff, RZ ;  /* 0x7effffff12af7824 */ /* 0x000fe400078e02ff */
[----:B------:R-:W-:Y:S02]  /*1b3e0*/  IMAD R85, R22, 0x7effffff, RZ ;  /* 0x7effffff16557824 */ /* 0x000fe400078e02ff */
[----:B------:R-:W-:-:S04]  /*1b3f0*/  IMAD.HI.U32 R175, R175, 0x7f000001, R18 ;  /* 0x7f000001afaf7827 */ /* 0x000fc800078e0012 */
[----:B------:R-:W-:Y:S01]  /*1b400*/  IMAD.HI.U32 R16, R85, 0x7f000001, R22 ;  /* 0x7f00000155107827 */ /* 0x000fe200078e0016 */
[----:B------:R-:W-:-:S03]  /*1b410*/  @P0 IADD3 R248, PT, PT, R248, -0x7f000001, RZ ;  /* 0x80fffffff8f80810 */ /* 0x000fc60007ffe0ff */
[----:B------:R-:W-:-:S04]  /*1b420*/  IMAD.WIDE.U32 R12, R210, R233, RZ ;  /* 0x000000e9d20c7225 */ /* 0x000fc800078e00ff */
[----:B------:R-:W-:Y:S01]  /*1b430*/  IMAD.WIDE.U32 R18, R82, R115, RZ ;  /* 0x0000007352127225 */ /* 0x000fe200078e00ff */
[----:B------:R-:W-:Y:S01]  /*1b440*/  ISETP.GE.U32.AND P0, PT, R16, 0x7f000001, PT ;  /* 0x7f0000011000780c */ /* 0x000fe20003f06070 */
[----:B------:R-:W-:Y:S02]  /*1b450*/  ISETP.GE.U32.AND P4, PT, R135, 0x7f000001, PT ;  /* 0x7f0000018700780c */ /* 0x000fe40003f86070 */
[----:B------:R-:W-:Y:S02]  /*1b460*/  IMAD R123, R12, 0x7effffff, RZ ;  /* 0x7effffff0c7b7824 */ /* 0x000fe400078e02ff */
[----:B------:R-:W-:Y:S02]  /*1b470*/  IMAD R113, R18, 0x7effffff, RZ ;  /* 0x7effffff12717824 */ /* 0x000fe400078e02ff */
[----:B------:R-:W-:-:S04]  /*1b480*/  IMAD.WIDE.U32 R22, R210, R243, RZ ;  /* 0x000000f3d2167225 */ /* 0x000fc800078e00ff */
[----:B------:R-:W-:-:S04]  /*1b490*/  IMAD.WIDE.U32 R84, R162, R233, RZ ;  /* 0x000000e9a2547225 */ /* 0x000fc800078e00ff */
[----:B------:R-:W-:-:S04]  /*1b4a0*/  IMAD.HI.U32 R136, R123, 0x7f000001, R12 ;  /* 0x7f0000017b887827 */ /* 0x000fc800078e000c */
[----:B------:R-:W-:-:S04]  /*1b4b0*/  IMAD.HI.U32 R133, R113, 0x7f000001, R18 ;  /* 0x7f00000171857827 */ /* 0x000fc800078e0012 */
[----:B------:R-:W-:Y:S02]  /*1b4c0*/  IMAD R123, R22, 0x7effffff, RZ ;  /* 0x7effffff167b7824 */ /* 0x000fe400078e02ff */
[----:B------:R-:W-:Y:S02]  /*1b4d0*/  IMAD R113, R84, 0x7effffff, RZ ;  /* 0x7effffff54717824 */ /* 0x000fe400078e02ff */
[----:B------:R-:W-:-:S04]  /*1b4e0*/  IMAD.WIDE.U32 R12, R248, R233, RZ ;  /* 0x000000e9f80c7225 */ /* 0x000fc800078e00ff */
[----:B------:R-:W-:-:S04]  /*1b4f0*/  IMAD.HI.U32 R138, R123, 0x7f000001, R22 ;  /* 0x7f0000017b8a7827 */ /* 0x000fc800078e0016 */
[----:B------:R-:W-:Y:S01]  /*1b500*/  IMAD.HI.U32 R86, R113, 0x7f000001, R84 ;  /* 0x7f00000171567827 */ /* 0x000fe200078e0054 */
[----:B------:R-:W-:-:S03]  /*1b510*/  @P0 IADD3 R16, PT, PT, R16, -0x7f000001, RZ ;  /* 0x80ffffff10100810 */ /* 0x000fc60007ffe0ff */
[-C--:B------:R-:W-:Y:S01]  /*1b520*/  IMAD.WIDE.U32 R22, R82, R199.reuse, RZ ;  /* 0x000000c752167225 */ /* 0x080fe200078e00ff */
[----:B------:R-:W-:Y:S01]  /*1b530*/  @P4 IADD3 R135, PT, PT, R135, -0x7f000001, RZ ;  /* 0x80ffffff87874810 */ /* 0x000fe20007ffe0ff */
[----:B------:R-:W-:Y:S01]  /*1b540*/  ISETP.GE.U32.AND P5, PT, R138, 0x7f000001, PT ;  /* 0x7f0000018a00780c */ /* 0x000fe20003fa6070 */
[----:B------:R-:W-:Y:S01]  /*1b550*/  ISETP.GE.U32.AND P4, PT, R86, 0x7f000001, PT ;  /* 0x7f0000015600780c */ /* 0x000fe20003f86070 */
[----:B------:R-:W-:Y:S02]  /*1b560*/  IMAD R131, R12, 0x7effffff, RZ ;  /* 0x7effffff0c837824 */ /* 0x000fe400078e02ff */
[----:B------:R-:W-:-:S04]  /*1b570*/  IMAD.WIDE.U32 R18, R248, R199, RZ ;  /* 0x000000c7f8127225 */ /* 0x000fc800078e00ff */
[----:B------:R-:W-:Y:S02]  /*1b580*/  IMAD R113, R22, 0x7effffff, RZ ;  /* 0x7effffff16717824 */ /* 0x000fe400078e02ff */
[----:B------:R-:W-:Y:S01]  /*1b590*/  IMAD.WIDE.U32 R84, R162, R243, RZ ;  /* 0x000000f3a2547225 */ /* 0x000fe200078e00ff */
[----:B------:R-:W-:Y:S01]  /*1b5a0*/  ISETP.GE.U32.AND P1, PT, R133, 0x7f000001, PT ;  /* 0x7f0000018500780c */ /* 0x000fe20003f26070 */
[----:B------:R-:W-:Y:S02]  /*1b5b0*/  ISETP.GE.U32.AND P6, PT, R16, 0x7f000001, PT ;  /* 0x7f0000011000780c */ /* 0x000fe40003fc6070 */
[----:B------:R-:W-:Y:S01]  /*1b5c0*/  IMAD.HI.U32 R143, R131, 0x7f000001, R12 ;  /* 0x7f000001838f7827 */ /* 0x000fe200078e000c */
[----:B------:R-:W-:-:S03]  /*1b5d0*/  ISETP.GE.U32.AND P3, PT, R136, 0x7f000001, PT ;  /* 0x7f0000018800780c */ /* 0x000fc60003f66070 */
[----:B------:R-:W-:Y:S02]  /*1b5e0*/  IMAD R125, R18, 0x7effffff, RZ ;  /* 0x7effffff127d7824 */ /* 0x000fe400078e02ff */
[----:B------:R-:W-:-:S04]  /*1b5f0*/  IMAD.HI.U32 R131, R113, 0x7f000001, R22 ;  /* 0x7f00000171837827 */ /* 0x000fc800078e0016 */
[----:B------:R-:W-:-:S04]  /*1b600*/  IMAD.WIDE.U32 R12, R248, R243, RZ ;  /* 0x000000f3f80c7225 */ /* 0x000fc800078e00ff */
[----:B------:R-:W-:Y:S02]  /*1b610*/  IMAD R23, R84, 0x7effffff, RZ ;  /* 0x7effffff54177824 */ /* 0x000fe400078e02ff */
[----:B------:R-:W-:-:S04]  /*1b620*/  IMAD.HI.U32 R140, R125, 0x7f000001, R18 ;  /* 0x7f0000017d8c7827 */ /* 0x000fc800078e0012 */
[----:B------:R-:W-:Y:S02]  /*1b630*/  IMAD R125, R12, 0x7effffff, RZ ;  /* 0x7effffff0c7d7824 */ /* 0x000fe400078e02ff */
[----:B------:R-:W-:Y:S01]  /*1b640*/  IMAD.HI.U32 R98, R23, 0x7f000001, R84 ;  /* 0x7f00000117627827 */ /* 0x000fe200078e0054 */
[----:B------:R-:W-:Y:S01]  /*1b650*/  ISETP.GE.U32.AND P0, PT, R8, 0x7f000001, PT ;  /* 0x7f0000010800780c */ /* 0x000fe20003f06070 */
[----:B------:R-:W-:Y:S02]  /*1b660*/  @P5 IADD3 R138, PT, PT, R138, -0x7f000001, RZ ;  /* 0x80ffffff8a8a5810 */ /* 0x000fe40007ffe0ff */
[----:B------:R-:W-:Y:S01]  /*1b670*/  @P4 IADD3 R86, PT, PT, R86, -0x7f000001, RZ ;  /* 0x80ffffff56564810 */ /* 0x000fe20007ffe0ff */
[----:B------:R-:W-:Y:S01]  /*1b680*/  IMAD.HI.U32 R144, R125, 0x7f000001, R12 ;  /* 0x7f0000017d907827 */ /* 0x000fe200078e000c */
[----:B------:R-:W-:-:S03]  /*1b690*/  ISETP.GE.U32.AND P5, PT, R98, 0x7f000001, PT ;  /* 0x7f0000016200780c */ /* 0x000fc60003fa6070 */
[----:B------:R-:W-:Y:S01]  /*1b6a0*/  IMAD.WIDE.U32 R18, R210, R115, RZ ;  /* 0x00000073d2127225 */ /* 0x000fe200078e00ff */
[----:B------:R-:W-:-:S03]  /*1b6b0*/  @P1 IADD3 R133, PT, PT, R133, -0x7f000001, RZ ;  /* 0x80ffffff85851810 */ /* 0x000fc60007ffe0ff */
[----:B------:R-:W-:Y:S01]  /*1b6c0*/  IMAD.WIDE.U32 R12, R82, R233, RZ ;  /* 0x000000e9520c7225 */ /* 0x000fe200078e00ff */
[----:B------:R-:W-:Y:S01]  /*1b6d0*/  @P6 IADD3 R16, PT, PT, R16, -0x7f000001, RZ ;  /* 0x80ffffff10106810 */ /* 0x000fe20007ffe0ff */
[----:B------:R-:W-:Y:S02]  /*1b6e0*/  ISETP.GE.U32.AND P2, PT, R246, 0x7f000001, PT ;  /* 0x7f000001f600780c */ /* 0x000fe40003f46070 */
[----:B------:R-:W-:Y:S01]  /*1b6f0*/  IMAD.WIDE.U32 R22, R210, R199, RZ ;  /* 0x000000c7d2167225 */ /* 0x000fe200078e00ff */
[----:B------:R-:W-:Y:S01]  /*1b700*/  @P3 IADD3 R136, PT, PT, R136, -0x7f000001, RZ ;  /* 0x80ffffff88883810 */ /* 0x000fe20007ffe0ff */
[----:B------:R-:W-:Y:S01]  /*1b710*/  ISETP.GE.U32.AND P1, PT, R131, 0x7f000001, PT ;  /* 0x7f0000018300780c */ /* 0x000fe20003f26070 */
[----:B------:R-:W-:Y:S01]  /*1b720*/  ISETP.GE.U32.AND P6, PT, R86, 0x7f000001, PT ;  /* 0x7f0000015600780c */ /* 0x000fe20003fc6070 */
[----:B------:R-:W-:Y:S01]  /*1b730*/  IMAD R123, R18, 0x7effffff, RZ ;  /* 0x7effffff127b7824 */ /* 0x000fe200078e02ff */
[----:B------:R-:W-:Y:S01]  /*1b740*/  ISETP.GE.U32.AND P3, PT, R143, 0x7f000001, PT ;  /* 0x7f0000018f00780c */ /* 0x000fe20003f66070 */
[----:B------:R-:W-:-:S02]  /*1b750*/  IMAD R85, R12, 0x7effffff, RZ ;  /* 0x7effffff0c557824 */ /* 0x000fc400078e02ff */
[----:B------:R-:W-:Y:S02]  /*1b760*/  IMAD R113, R22, 0x7effffff, RZ ;  /* 0x7effffff16717824 */ /* 0x000fe400078e02ff */
[----:B------:R-:W-:-:S04]  /*1b770*/  IMAD.HI.U32 R137, R123, 0x7f000001, R18 ;  /* 0x7f0000017b897827 */ /* 0x000fc800078e0012 */
[----:B------:R-:W-:Y:S01]  /*1b780*/  IMAD.HI.U32 R125, R85, 0x7f000001, R12 ;  /* 0x7f000001557d7827 */ /* 0x000fe200078e000c */
[----:B------:R-:W-:-:S03]  /*1b790*/  ISETP.GE.U32.AND P4, PT, R144, 0x7f000001, PT ;  /* 0x7f0000019000780c */ /* 0x000fc60003f86070 */
[----:B------:R-:W-:Y:S01]  /*1b7a0*/  IMAD.WIDE.U32 R18, R248, R115, RZ ;  /* 0x00000073f8127225 */ /* 0x000fe200078e00ff */
[----:B------:R-:W-:-:S03]  /*1b7b0*/  @P0 IADD3 R8, PT, PT, R8, -0x7f000001, RZ ;  /* 0x80ffffff08080810 */ /* 0x000fc60007ffe0ff */
[----:B------:R-:W-:Y:S01]  /*1b7c0*/  IMAD.HI.U32 R139, R113, 0x7f000001, R22 ;  /* 0x7f000001718b7827 */ /* 0x000fe200078e0016 */
[----:B------:R-:W-:Y:S01]  /*1b7d0*/  @P5 IADD3 R98, PT, PT, R98, -0x7f000001, RZ ;  /* 0x80ffffff62625810 */ /* 0x000fe20007ffe0ff */
[----:B------:R-:W-:Y:S02]  /*1b7e0*/  ISETP.GE.U32.AND P0, PT, R125, 0x7f000001, PT ;  /* 0x7f0000017d00780c */ /* 0x000fe40003f06070 */
[----:B------:R-:W-:-:S04]  /*1b7f0*/  IMAD.WIDE.U32 R22, R135, 0x5fffffa, RZ ;  /* 0x05fffffa87167825 */ /* 0x000fc800078e00ff */
[----:B------:R-:W-:Y:S02]  /*1b800*/  IMAD R123, R18, 0x7effffff, RZ ;  /* 0x7effffff127b7824 */ /* 0x000fe400078e02ff */
[----:B------:R-:W-:Y:S01]  /*1b810*/  IMAD R85, R135, 0x6, RZ ;  /* 0x0000000687557824 */ /* 0x000fe200078e02ff */
[----:B------:R-:W-:Y:S01]  /*1b820*/  @P2 IADD3 R246, PT, PT, R246, -0x7f000001, RZ ;  /* 0x80fffffff6f62810 */ /* 0x000fe20007ffe0ff */
[----:B------:R-:W-:Y:S01]  /*1b830*/  IMAD.WIDE.U32 R12, R138, 0x5fffffa, RZ ;  /* 0x05fffffa8a0c7825 */ /* 0x000fe200078e00ff */
[----:B------:R-:W-:Y:S02]  /*1b840*/  @P1 IADD3 R131, PT, PT, R131, -0x7f000001, RZ ;  /* 0x80ffffff83831810 */ /* 0x000fe40007ffe0ff */
[----:B------:R-:W-:Y:S02]  /*1b850*/  @P6 IADD3 R86, PT, PT, R86, -0x7f000001, RZ ;  /* 0x80ffffff56566810 */ /* 0x000fe40007ffe0ff */
[----:B------:R-:W-:Y:S01]  /*1b860*/  @P3 IADD3 R143, PT, PT, R143, -0x7f000001, RZ ;  /* 0x80ffffff8f8f3810 */ /* 0x000fe20007ffe0ff */
[----:B------:R-:W-:Y:S01]  /*1b870*/  IMAD.HI.U32 R141, R123, 0x7f000001, R18 ;  /* 0x7f0000017b8d7827 */ /* 0x000fe200078e0012 */
[----:B------:R-:W-:-:S03]  /*1b880*/  ISETP.GE.U32.AND P2, PT, R98, 0x7f000001, PT ;  /* 0x7f0000016200780c */ /* 0x000fc60003f46070 */
[----:B------:R-:W-:-:S04]  /*1b890*/  IMAD.HI.U32 R85, R85, 0x7f000001, R22 ;  /* 0x7f00000155557827 */ /* 0x000fc800078e0016 */
[----:B------:R-:W-:-:S04]  /*1b8a0*/  IMAD.WIDE.U32 R18, R136, 0x5fffffa, RZ ;  /* 0x05fffffa88127825 */ /* 0x000fc800078e00ff */
[----:B------:R-:W-:Y:S02]  /*1b8b0*/  IMAD R123, R138, 0x6, RZ ;  /* 0x000000068a7b7824 */ /* 0x000fe400078e02ff */
[----:B------:R-:W-:Y:S01]  /*1b8c0*/  IMAD R113, R136, 0x6, RZ ;  /* 0x0000000688717824 */ /* 0x000fe200078e02ff */
[----:B------:R-:W-:Y:S01]  /*1b8d0*/  ISETP.GE.U32.AND P3, PT, R246, 0x7f000001, PT ;  /* 0x7f000001f600780c */ /* 0x000fe20003f66070 */
[----:B------:R-:W-:Y:S01]  /*1b8e0*/  IMAD.HI.U32 R123, R123, 0x7f000001, R12 ;  /* 0x7f0000017b7b7827 */ /* 0x000fe200078e000c */
[----:B------:R-:W-:Y:S01]  /*1b8f0*/  ISETP.GE.U32.AND P1, PT, R85, 0x7f000001, PT ;  /* 0x7f0000015500780c */ /* 0x000fe20003f26070 */
[----:B------:R-:W-:Y:S02]  /*1b900*/  IADD3 R84, PT, PT, R86, R131, RZ ;  /* 0x0000008356547210 */ /* 0x000fe40007ffe0ff */
[----:B------:R-:W-:Y:S01]  /*1b910*/  IMAD.WIDE.U32 R12, R143, 0x5fffffa, RZ ;  /* 0x05fffffa8f0c7825 */ /* 0x000fe200078e00ff */
[----:B------:R-:W-:Y:S02]  /*1b920*/  @P4 IADD3 R144, PT, PT, R144, -0x7f000001, RZ ;  /* 0x80ffffff90904810 */ /* 0x000fe40007ffe0ff */
[----:B------:R-:W-:Y:S01]  /*1b930*/  @P0 IADD3 R125, PT, PT, R125, -0x7f000001, RZ ;  /* 0x80ffffff7d7d0810 */ /* 0x000fe20007ffe0ff */
[----:B------:R-:W-:Y:S01]  /*1b940*/  IMAD.HI.U32 R113, R113, 0x7f000001, R18 ;  /* 0x7f00000171717827 */ /* 0x000fe200078e0012 */
[----:B------:R-:W-:-:S03]  /*1b950*/  ISETP.GE.U32.AND P0, PT, R84, 0x7f000001, PT ;  /* 0x7f0000015400780c */ /* 0x000fc60003f06070 */
[----:B------:R-:W-:Y:S01]  /*1b960*/  IMAD R19, R143, 0x6, RZ ;  /* 0x000000068f137824 */ /* 0x000fe200078e02ff */
[----:B------:R-:W-:Y:S02]  /*1b970*/  IADD3 R16, PT, PT, R16, R133, RZ ;  /* 0x0000008510107210 */ /* 0x000fe40007ffe0ff */
[----:B------:R-:W-:Y:S01]  /*1b980*/  @P2 IADD3 R98, PT, PT, R98, -0x7f000001, RZ ;  /* 0x80ffffff62622810 */ /* 0x000fe20007ffe0ff */
[----:B------:R-:W-:-:S04]  /*1b990*/  IMAD.HI.U32 R133, R19, 0x7f000001, R12 ;  /* 0x7f00000113857827 */ /* 0x000fc800078e000c */
[----:B------:R-:W-:Y:S01]  /*1b9a0*/  IMAD.WIDE.U32 R12, R144, 0x5fffffa, RZ ;  /* 0x05fffffa900c7825 */ /* 0x000fe200078e00ff */
[----:B------:R-:W-:-:S03]  /*1b9b0*/  @P3 IADD3 R246, PT, PT, R246, -0x7f000001, RZ ;  /* 0x80fffffff6f63810 */ /* 0x000fc60007ffe0ff */
[----:B------:R-:W-:Y:S02]  /*1b9c0*/  IMAD R23, R144, 0x6, RZ ;  /* 0x0000000690177824 */ /* 0x000fe400078e02ff */
[----:B--2---:R-:W-:Y:S01]  /*1b9d0*/  IMAD.WIDE.U32 R18, R111, R8, RZ ;  /* 0x000000086f127225 */ /* 0x004fe200078e00ff */
[----:B------:R-:W-:Y:S01]  /*1b9e0*/  @P1 IADD3 R85, PT, PT, R85, -0x7f000001, RZ ;  /* 0x80ffffff55551810 */ /* 0x000fe20007ffe0ff */
[----:B------:R-:W-:Y:S01]  /*1b9f0*/  ISETP.GE.U32.AND P6, PT, R123, 0x7f000001, PT ;  /* 0x7f0000017b00780c */ /* 0x000fe20003fc6070 */
[----:B------:R-:W-:Y:S01]  /*1ba00*/  ISETP.GE.U32.AND P5, PT, R16, 0x7f000001, PT ;  /* 0x7f0000011000780c */ /* 0x000fe20003fa6070 */
[----:B------:R-:W-:Y:S01]  /*1ba10*/  ISETP.GE.U32.AND P4, PT, R137, 0x7f000001, PT ;  /* 0x7f0000018900780c */ /* 0x000fe20003f86070 */
[----:B------:R-:W-:Y:S01]  /*1ba20*/  IMAD.HI.U32 R131, R23, 0x7f000001, R12 ;  /* 0x7f00000117837827 */ /* 0x000fe200078e000c */
[----:B------:R-:W-:-:S03]  /*1ba30*/  IADD3 R86, PT, PT, R98, R125, RZ ;  /* 0x0000007d62567210 */ /* 0x000fc60007ffe0ff */
[----:B------:R-:W-:Y:S02]  /*1ba40*/  IMAD R13, R18, 0x7effffff, RZ ;  /* 0x7effffff120d7824 */ /* 0x000fe400078e02ff */
[----:B---3--:R-:W-:Y:S01]  /*1ba50*/  IMAD.WIDE.U32 R22, R109, R8, RZ ;  /* 0x000000086d167225 */ /* 0x008fe200078e00ff */
[----:B------:R-:W-:Y:S02]  /*1ba60*/  IADD3 R246, PT, PT, R246, R85, RZ ;  /* 0x00000055f6f67210 */ /* 0x000fe40007ffe0ff */
[----:B------:R-:W-:Y:S01]  /*1ba70*/  @P0 IADD3 R84, PT, PT, R84, -0x7f000001, RZ ;  /* 0x80ffffff54540810 */ /* 0x000fe20007ffe0ff */
[----:B------:R-:W-:Y:S01]  /*1ba80*/  ISETP.GE.U32.AND P2, PT, R139, 0x7f000001, PT ;  /* 0x7f0000018b00780c */ /* 0x000fe20003f46070 */
[----:B------:R-:W-:Y:S01]  /*1ba90*/  IMAD.HI.U32 R111, R13, 0x7f000001, R18 ;  /* 0x7f0000010d6f7827 */ /* 0x000fe200078e0012 */
[----:B------:R-:W-:Y:S01]  /*1baa0*/  ISETP.GE.U32.AND P1, PT, R86, 0x7f000001, PT ;  /* 0x7f0000015600780c */ /* 0x000fe20003f26070 */
[----:B------:R-:W-:Y:S02]  /*1bab0*/  ISETP.GE.U32.AND P0, PT, R140, 0x7f000001, PT ;  /* 0x7f0000018c00780c */ /* 0x000fe40003f06070 */
[----:B------:R-:W-:-:S02]  /*1bac0*/  IMAD R85, R22, 0x7effffff, RZ ;  /* 0x7effffff16557824 */ /* 0x000fc400078e02ff */
[----:B----4-:R-:W-:-:S04]  /*1bad0*/  IMAD.WIDE.U32 R18, R105, R8, RZ ;  /* 0x0000000869127225 */ /* 0x010fc800078e00ff */
        /* <DEDUP_REMOVED lines=20> */
[----:B------:R-:W-:-:S02]  /*1bc20*/  @P6 IADD3 R246, PT, PT, R246, -0x7f000001, RZ ;  /* 0x80fffffff6f66810 */ /* 0x000fc40007ffe0ff */
[----:B------:R-:W-:Y:S02]  /*1bc30*/  @P5 IADD3 R113, PT, PT, R113, -0x7f000001, RZ ;  /* 0x80ffffff71715810 */ /* 0x000fe40007ffe0ff */
[----:B------:R-:W-:Y:S01]  /*1bc40*/  @P4 IADD3 R23, PT, PT, R23, -0x7f000001, RZ ;  /* 0x80ffffff17174810 */ /* 0x000fe20007ffe0ff */
[----:B------:R-:W-:Y:S01]  /*1bc50*/  ISETP.GE.U32.AND P6, PT, R131, 0x7f000001, PT ;  /* 0x7f0000018300780c */ /* 0x000fe20003fc6070 */
[----:B------:R-:W-:Y:S01]  /*1bc60*/  ISETP.GE.U32.AND P4, PT, R16, 0x7f000001, PT ;  /* 0x7f0000011000780c */ /* 0x000fe20003f86070 */
[----:B------:R-:W-:Y:S01]  /*1bc70*/  ISETP.GE.U32.AND P5, PT, R86, 0x7f000001, PT ;  /* 0x7f0000015600780c */ /* 0x000fe20003fa6070 */
[----:B------:R-:W-:Y:S02]  /*1bc80*/  @P3 IADD3 R111, PT, PT, R111, -0x7f000001, RZ ;  /* 0x80ffffff6f6f3810 */ /* 0x000fe40007ffe0ff */
[----:B------:R-:W-:Y:S02]  /*1bc90*/  @P2 IADD3 R19, PT, PT, R19, -0x7f000001, RZ ;  /* 0x80ffffff13132810 */ /* 0x000fe40007ffe0ff */
[----:B------:R-:W-:Y:S01]  /*1bca0*/  @P0 IADD3 R105, PT, PT, R105, -0x7f000001, RZ ;  /* 0x80ffffff69690810 */ /* 0x000fe20007ffe0ff */
[----:B------:R-:W-:Y:S01]  /*1bcb0*/  ISETP.GE.U32.AND P3, PT, R133, 0x7f000001, PT ;  /* 0x7f0000018500780c */ /* 0x000fe20003f66070 */
[----:B------:R-:W-:-:S02]  /*1bcc0*/  IADD3 R84, PT, PT, R84, R137, RZ ;  /* 0x0000008954547210 */ /* 0x000fc40007ffe0ff */
[----:B------:R-:W-:Y:S02]  /*1bcd0*/  IADD3 R78, PT, PT, R111, R78, RZ ;  /* 0x0000004e6f4e7210 */ /* 0x000fe40007ffe0ff */
[----:B------:R-:W-:Y:S02]  /*1bce0*/  IADD3 R8, PT, PT, R23, R14, RZ ;  /* 0x0000000e17087210 */ /* 0x000fe40007ffe0ff */
[----:B------:R-:W-:Y:S02]  /*1bcf0*/  IADD3 R32, PT, PT, R19, R32, RZ ;  /* 0x0000002013207210 */ /* 0x000fe40007ffe0ff */
[----:B------:R-:W-:Y:S02]  /*1bd00*/  IADD3 R40, PT, PT, R105, R40, RZ ;  /* 0x0000002869287210 */ /* 0x000fe40007ffe0ff */
[----:B------:R-:W-:Y:S02]  /*1bd10*/  @P6 IADD3 R131, PT, PT, R131, -0x7f000001, RZ ;  /* 0x80ffffff83836810 */ /* 0x000fe40007ffe0ff */
[----:B------:R-:W-:-:S02]  /*1bd20*/  @P4 IADD3 R16, PT, PT, R16, -0x7f000001, RZ ;  /* 0x80ffffff10104810 */ /* 0x000fc40007ffe0ff */
[----:B------:R-:W-:Y:S01]  /*1bd30*/  @P5 IADD3 R86, PT, PT, R86, -0x7f000001, RZ ;  /* 0x80ffffff56565810 */ /* 0x000fe20007ffe0ff */
[----:B------:R-:W-:Y:S01]  /*1bd40*/  ISETP.GE.U32.AND P2, PT, R84, 0x7f000001, PT ;  /* 0x7f0000015400780c */ /* 0x000fe20003f46070 */
[----:B------:R-:W-:Y:S01]  /*1bd50*/  ISETP.GE.U32.AND P0, PT, R78, 0x7f000001, PT ;  /* 0x7f0000014e00780c */ /* 0x000fe20003f06070 */
[----:B------:R-:W-:Y:S01]  /*1bd60*/  ISETP.GE.U32.AND P4, PT, R8, 0x7f000001, PT ;  /* 0x7f0000010800780c */ /* 0x000fe20003f86070 */
[----:B------:R-:W-:Y:S01]  /*1bd70*/  ISETP.GE.U32.AND P5, PT, R32, 0x7f000001, PT ;  /* 0x7f0000012000780c */ /* 0x000fe20003fa6070 */
[----:B------:R-:W-:Y:S01]  /*1bd80*/  ISETP.GE.U32.AND P6, PT, R40, 0x7f000001, PT ;  /* 0x7f0000012800780c */ /* 0x000fe20003fc6070 */
[----:B------:R-:W-:Y:S01]  /*1bd90*/  @P3 IADD3 R133, PT, PT, R133, -0x7f000001, RZ ;  /* 0x80ffffff85853810 */ /* 0x000fe20007ffe0ff */
[----:B------:R-:W-:Y:S01]  /*1bda0*/  ISETP.GE.U32.AND P1, PT, R141, 0x7f000001, PT ;  /* 0x7f0000018d00780c */ /* 0x000fe20003f26070 */
[----:B------:R-:W-:Y:S02]  /*1bdb0*/  IMAD.WIDE.U32 R12, R140, 0x5fffffa, RZ ;  /* 0x05fffffa8c0c7825 */ /* 0x000fe400078e00ff */
[----:B------:R-:W-:-:S02]  /*1bdc0*/  IADD3 R14, PT, PT, R16, R133, RZ ;  /* 0x00000085100e7210 */ /* 0x000fc40007ffe0ff */
[----:B------:R-:W-:Y:S01]  /*1bdd0*/  IMAD R85, R140, 0x6, RZ ;  /* 0x000000068c557824 */ /* 0x000fe200078e02ff */
[----:B------:R0:W-:Y:S01]  /*1bde0*/  STL [R1+0x110], R78 ;  /* 0x0001104e01007387 */ /* 0x0001e20000100800 */
[----:B------:R-:W-:Y:S02]  /*1bdf0*/  @P2 IADD3 R84, PT, PT, R84, -0x7f000001, RZ ;  /* 0x80ffffff54542810 */ /* 0x000fe40007ffe0ff */
[----:B------:R-:W-:Y:S01]  /*1be00*/  IADD3 R246, PT, PT, R246, R113, RZ ;  /* 0x00000071f6f67210 */ /* 0x000fe20007ffe0ff */
[----:B------:R1:W-:Y:S01]  /*1be10*/  STL [R1+0x114], R8 ;  /* 0x0001140801007387 */ /* 0x0003e20000100800 */
[----:B------:R-:W-:Y:S01]  /*1be20*/  IMAD.HI.U32 R85, R85, 0x7f000001, R12 ;  /* 0x7f00000155557827 */ /* 0x000fe200078e000c */
[----:B------:R-:W-:Y:S02]  /*1be30*/  ISETP.GE.U32.AND P3, PT, R14, 0x7f000001, PT ;  /* 0x7f0000010e00780c */ /* 0x000fe40003f66070 */
[----:B------:R2:W-:Y:S01]  /*1be40*/  STL [R1+0x118], R32 ;  /* 0x0001182001007387 */ /* 0x0005e20000100800 */
[----:B0-----:R-:W-:-:S03]  /*1be50*/  @P0 IADD3 R78, PT, PT, R78, -0x7f000001, RZ ;  /* 0x80ffffff4e4e0810 */ /* 0x001fc60007ffe0ff */
[----:B------:R0:W-:Y:S01]  /*1be60*/  STL [R1+0x11c], R40 ;  /* 0x00011c2801007387 */ /* 0x0001e20000100800 */
[----:B-1----:R-:W-:Y:S02]  /*1be70*/  @P4 IADD3 R8, PT, PT, R8, -0x7f000001, RZ ;  /* 0x80ffffff08084810 */ /* 0x002fe40007ffe0ff */
[----:B--2---:R-:W-:Y:S02]  /*1be80*/  @P5 IADD3 R32, PT, PT, R32, -0x7f000001, RZ ;  /* 0x80ffffff20205810 */ /* 0x004fe40007ffe0ff */
[----:B0-----:R-:W-:Y:S02]  /*1be90*/  @P6 IADD3 R40, PT, PT, R40, -0x7f000001, RZ ;  /* 0x80ffffff28286810 */ /* 0x001fe40007ffe0ff */
[----:B------:R-:W-:Y:S02]  /*1bea0*/  @P1 IADD3 R141, PT, PT, R141, -0x7f000001, RZ ;  /* 0x80ffffff8d8d1810 */ /* 0x000fe40007ffe0ff */
[----:B------:R-:W-:Y:S01]  /*1beb0*/  IADD3 R206, PT, PT, R84, R131, RZ ;  /* 0x0000008354ce7210 */ /* 0x000fe20007ffe0ff */
[----:B------:R-:W-:Y:S01]  /*1bec0*/  STL [R1+0x110], R78 ;  /* 0x0001104e01007387 */ /* 0x000fe20000100800 */
[----:B------:R-:W-:Y:S01]  /*1bed0*/  ISETP.GE.U32.AND P2, PT, R85, 0x7f000001, PT ;  /* 0x7f0000015500780c */ /* 0x000fe20003f46070 */
[----:B------:R-:W-:-:S02]  /*1bee0*/  ISETP.GE.U32.AND P1, PT, R246, 0x7f000001, PT ;  /* 0x7f000001f600780c */ /* 0x000fc40003f26070 */
[----:B------:R-:W-:Y:S04]  /*1bef0*/  STL [R1+0x114], R8 ;  /* 0x0001140801007387 */ /* 0x000fe80000100800 */
[----:B------:R0:W-:Y:S04]  /*1bf00*/  STL [R1+0x118], R32 ;  /* 0x0001182001007387 */ /* 0x0001e80000100800 */
[----:B------:R1:W-:Y:S04]  /*1bf10*/  STL [R1+0x11c], R40 ;  /* 0x00011c2801007387 */ /* 0x0003e80000100800 */
[----:B------:R-:W2:Y:S04]  /*1bf20*/  LD.E R131, desc[UR10][R88.64+0x594] ;  /* 0x0005940a58837980 */ /* 0x000ea8000c101900 */
[----:B------:R-:W3:Y:S04]  /*1bf30*/  LD.E R123, desc[UR10][R88.64+0x598] ;  /* 0x0005980a587b7980 */ /* 0x000ee8000c101900 */
[----:B------:R-:W4:Y:S01]  /*1bf40*/  LD.E R111, desc[UR10][R88.64+0x59c] ;  /* 0x00059c0a586f7980 */ /* 0x000f22000c101900 */
[----:B------:R-:W-:Y:S01]  /*1bf50*/  IADD3 R164, PT, PT, R86, R141, RZ ;  /* 0x0000008d56a47210 */ /* 0x000fe20007ffe0ff */
[----:B------:R-:W-:-:S02]  /*1bf60*/  ISETP.GE.U32.AND P4, PT, R206, 0x7f000001, PT ;  /* 0x7f000001ce00780c */ /* 0x000fc40003f86070 */
[----:B------:R1:W2:Y:S01]  /*1bf70*/  LD.E R133, desc[UR10][R88.64+0x590] ;  /* 0x0005900a58857980 */ /* 0x0002a2000c101900 */
[----:B------:R-:W-:Y:S01]  /*1bf80*/  @P3 IADD3 R14, PT, PT, R14, -0x7f000001, RZ ;  /* 0x80ffffff0e0e3810 */ /* 0x000fe20007ffe0ff */
[----:B------:R-:W-:Y:S01]  /*1bf90*/  ISETP.GE.U32.AND P0, PT, R164, 0x7f000001, PT ;  /* 0x7f000001a400780c */ /* 0x000fe20003f06070 */
[----:B------:R-:W-:Y:S02]  /*1bfa0*/  @P2 IADD3 R85, PT, PT, R85, -0x7f000001, RZ ;  /* 0x80ffffff55552810 */ /* 0x000fe40007ffe0ff */
[----:B------:R-:W-:Y:S01]  /*1bfb0*/  @P1 IADD3 R246, PT, PT, R246, -0x7f000001, RZ ;  /* 0x80fffffff6f61810 */ /* 0x000fe20007ffe0ff */
[----:B------:R-:W-:Y:S01]  /*1bfc0*/  IMAD.WIDE.U32 R22, R10, R94, RZ ;  /* 0x0000005e0a167225 */ /* 0x000fe200078e00ff */
[----:B0-----:R-:W2:Y:S03]  /*1bfd0*/  LDL R32, [R1+0x114] ;  /* 0x0001140001207983 */ /* 0x001ea60000100800 */
[----:B------:R-:W-:Y:S01]  /*1bfe0*/  IMAD.WIDE.U32 R12, R14, R243, RZ ;  /* 0x000000f30e0c7225 */ /* 0x000fe200078e00ff */
[----:B------:R-:W-:-:S02]  /*1bff0*/  IADD3 R246, PT, PT, R246, R85, RZ ;  /* 0x00000055f6f67210 */ /* 0x000fc40007ffe0ff */
[----:B------:R-:W-:Y:S01]  /*1c000*/  @P4 IADD3 R206, PT, PT, R206, -0x7f000001, RZ ;  /* 0x80ffffffcece4810 */ /* 0x000fe20007ffe0ff */
[----:B-1----:R-:W2:Y:S01]  /*1c010*/  LDL R40, [R1+0x118] ;  /* 0x0001180001287983 */ /* 0x002ea20000100800 */
[----:B------:R-:W-:Y:S02]  /*1c020*/  IMAD R87, R12, 0x7effffff, RZ ;  /* 0x7effffff0c577824 */ /* 0x000fe400078e02ff */
[----:B------:R-:W-:Y:S01]  /*1c030*/  IMAD R19, R22, 0x7effffff, RZ ;  /* 0x7effffff16137824 */ /* 0x000fe200078e02ff */
[----:B------:R-:W-:Y:S01]  /*1c040*/  @P0 IADD3 R164, PT, PT, R164, -0x7f000001, RZ ;  /* 0x80ffffffa4a40810 */ /* 0x000fe20007ffe0ff */
[----:B------:R-:W-:Y:S01]  /*1c050*/  IMAD.HI.U32 R98, R87, 0x7f000001, R12 ;  /* 0x7f00000157627827 */ /* 0x000fe200078e000c */
[----:B------:R-:W-:Y:S01]  /*1c060*/  ISETP.GE.U32.AND P0, PT, R246, 0x7f000001, PT ;  /* 0x7f000001f600780c */ /* 0x000fe20003f06070 */
[----:B------:R-:W2:Y:S02]  /*1c070*/  LDL R78, [R1+0x11c] ;  /* 0x00011c00014e7983 */ /* 0x000ea40000100800 */
[----:B------:R-:W-:-:S04]  /*1c080*/  IMAD.WIDE.U32 R86, R14, R115, RZ ;  /* 0x000000730e567225 */ /* 0x000fc800078e00ff */
[----:B------:R-:W-:-:S04]  /*1c090*/  IMAD.HI.U32 R22, R19, 0x7f000001, R22 ;  /* 0x7f00000113167827 */ /* 0x000fc800078e0016 */
[----:B------:R-:W-:-:S04]  /*1c0a0*/  IMAD.WIDE.U32 R84, R206, R233, RZ ;  /* 0x000000e9ce547225 */ /* 0x000fc800078e00ff */
[----:B------:R-:W-:-:S04]  /*1c0b0*/  IMAD.WIDE.U32 R18, R206, R243, RZ ;  /* 0x000000f3ce127225 */ /* 0x000fc800078e00ff */
[----:B------:R-:W-:Y:S02]  /*1c0c0*/  IMAD R23, R86, 0x7effffff, RZ ;  /* 0x7effffff56177824 */ /* 0x000fe400078e02ff */
[----:B------:R-:W-:Y:S02]  /*1c0d0*/  IMAD R89, R84, 0x7effffff, RZ ;  /* 0x7effffff54597824 */ /* 0x000fe400078e02ff */
[----:B------:R-:W-:-:S04]  /*1c0e0*/  IMAD.WIDE.U32 R12, R164, R199, RZ ;  /* 0x000000c7a40c7225 */ /* 0x000fc800078e00ff */
[----:B------:R-:W-:Y:S02]  /*1c0f0*/  IMAD R105, R18, 0x7effffff, RZ ;  /* 0x7effffff12697824 */ /* 0x000fe400078e02ff */
[----:B------:R-:W-:-:S04]  /*1c100*/  IMAD.HI.U32 R16, R23, 0x7f000001, R86 ;  /* 0x7f00000117107827 */ /* 0x000fc800078e0056 */
[----:B------:R-:W-:-:S04]  /*1c110*/  IMAD.HI.U32 R135, R89, 0x7f000001, R84 ;  /* 0x7f00000159877827 */ /* 0x000fc800078e0054 */
[----:B------:R-:W-:Y:S02]  /*1c120*/  IMAD R23, R12, 0x7effffff, RZ ;  /* 0x7effffff0c177824 */ /* 0x000fe400078e02ff */
[----:B------:R-:W-:Y:S01]  /*1c130*/  IMAD.HI.U32 R88, R105, 0x7f000001, R18 ;  /* 0x7f00000169587827 */ /* 0x000fe200078e0012 */
[----:B------:R-:W-:Y:S01]  /*1c140*/  @P0 IADD3 R246, PT, PT, R246, -0x7f000001, RZ ;  /* 0x80fffffff6f60810 */ /* 0x000fe20007ffe0ff */
[----:B------:R-:W2:Y:S02]  /*1c150*/  LDL R105, [R1+0x110] ;  /* 0x0001100001697983 */ /* 0x000ea40000100800 */
[----:B------:R-:W-:-:S04]  /*1c160*/  IMAD.WIDE.U32 R84, R14, R199, RZ ;  /* 0x000000c70e547225 */ /* 0x000fc800078e00ff */
[----:B------:R-:W-:-:S04]  /*1c170*/  IMAD.WIDE.U32 R18, R164, R233, RZ ;  /* 0x000000e9a4127225 */ /* 0x000fc800078e00ff */
[----:B------:R-:W-:-:S04]  /*1c180*/  IMAD.HI.U32 R138, R23, 0x7f000001, R12 ;  /* 0x7f000001178a7827 */ /* 0x000fc800078e000c */
[----:B------:R-:W-:Y:S02]  /*1c190*/  IMAD R23, R84, 0x7effffff, RZ ;  /* 0x7effffff54177824 */ /* 0x000fe400078e02ff */
[----:B------:R-:W-:-:S04]  /*1c1a0*/  IMAD.WIDE.U32 R12, R206, R115, RZ ;  /* 0x00000073ce0c7225 */ /* 0x000fc800078e00ff */
[----:B------:R-:W-:Y:S02]  /*1c1b0*/  IMAD R89, R18, 0x7effffff, RZ ;  /* 0x7effffff12597824 */ /* 0x000fe400078e02ff */
[----:B------:R-:W-:-:S04]  /*1c1c0*/  IMAD.HI.U32 R125, R23, 0x7f000001, R84 ;  /* 0x7f000001177d7827 */ /* 0x000fc800078e0054 */
[----:B------:R-:W-:Y:S02]  /*1c1d0*/  IMAD R87, R12, 0x7effffff, RZ ;  /* 0x7effffff0c577824 */ /* 0x000fe400078e02ff */
[----:B------:R-:W-:-:S04]  /*1c1e0*/  IMAD.HI.U32 R140, R89, 0x7f000001, R18 ;  /* 0x7f000001598c7827 */ /* 0x000fc800078e0012 */
[----:B------:R-:W-:-:S04]  /*1c1f0*/  IMAD.WIDE.U32 R84, R246, R115, RZ ;  /* 0x00000073f6547225 */ /* 0x000fc800078e00ff */
[----:B------:R-:W-:-:S04]  /*1c200*/  IMAD.WIDE.U32 R18, R164, R243, RZ ;  /* 0x000000f3a4127225 */ /* 0x000fc800078e00ff */
[----:B------:R-:W-:-:S04]  /*1c210*/  IMAD.HI.U32 R139, R87, 0x7f000001, R12 ;  /* 0x7f000001578b7827 */ /* 0x000fc800078e000c */
[----:B------:R-:W-:Y:S02]  /*1c220*/  IMAD R23, R84, 0x7effffff, RZ ;  /* 0x7effffff54177824 */ /* 0x000fe400078e02ff */
[----:B------:R-:W-:Y:S02]  /*1c230*/  IMAD R113, R18, 0x7effffff, RZ ;  /* 0x7effffff12717824 */ /* 0x000fe400078e02ff */
[----:B------:R-:W-:-:S04]  /*1c240*/  IMAD.WIDE.U32 R86, R246, R199, RZ ;  /* 0x000000c7f6567225 */ /* 0x000fc800078e00ff */
[----:B------:R-:W-:-:S04]  /*1c250*/  IMAD.HI.U32 R8, R23, 0x7f000001, R84 ;  /* 0x7f00000117087827 */ /* 0x000fc800078e0054 */
[----:B------:R-:W-:-:S04]  /*1c260*/  IMAD.HI.U32 R113, R113, 0x7f000001, R18 ;  /* 0x7f00000171717827 */ /* 0x000fc800078e0012 */
[----:B------:R-:W-:Y:S02]  /*1c270*/  IMAD R23, R86, 0x7effffff, RZ ;  /* 0x7effffff56177824 */ /* 0x000fe400078e02ff */
[----:B------:R-:W-:-:S04]  /*1c280*/  IMAD.WIDE.U32 R18, R246, R243, RZ ;  /* 0x000000f3f6127225 */ /* 0x000fc800078e00ff */
[----:B------:R-:W-:-:S04]  /*1c290*/  IMAD.HI.U32 R87, R23, 0x7f000001, R86 ;  /* 0x7f00000117577827 */ /* 0x000fc800078e0056 */
[----:B------:R-:W-:-:S04]  /*1c2a0*/  IMAD R23, R18, 0x7effffff, RZ ;  /* 0x7effffff12177824 */ /* 0x000fc800078e02ff */
[----:B------:R-:W-:Y:S02]  /*1c2b0*/  IMAD.HI.U32 R136, R23, 0x7f000001, R18 ;  /* 0x7f00000117887827 */ /* 0x000fe400078e0012 */
[----:B------:R-:W2:Y:S01]  /*1c2c0*/  LDL.64 R18, [R1+0x100] ;  /* 0x0001000001127983 */ /* 0x000ea20000100a00 */
[----:B------:R-:W-:Y:S01]  /*1c2d0*/  ISETP.GE.U32.AND P0, PT, R98, 0x7f000001, PT ;  /* 0x7f0000016200780c */ /* 0x000fe20003f06070 */
[----:B------:R-:W-:-:S04]  /*1c2e0*/  IMAD.WIDE.U32 R84, R246, R233, RZ ;  /* 0x000000e9f6547225 */ /* 0x000fc800078e00ff */
[----:B------:R-:W-:Y:S01]  /*1c2f0*/  IMAD R89, R84, 0x7effffff, RZ ;  /* 0x7effffff54597824 */ /* 0x000fe200078e02ff */
[----:B------:R-:W-:-:S03]  /*1c300*/  ISETP.GE.U32.AND P1, PT, R87, 0x7f000001, PT ;  /* 0x7f0000015700780c */ /* 0x000fc60003f26070 */
[----:B------:R-:W-:-:S04]  /*1c310*/  IMAD.HI.U32 R84, R89, 0x7f000001, R84 ;  /* 0x7f00000159547827 */ /* 0x000fc800078e0054 */
[----:B------:R-:W-:Y:S01]  /*1c320*/  @P0 IADD3 R98, PT, PT, R98, -0x7f000001, RZ ;  /* 0x80ffffff62620810 */ /* 0x000fe20007ffe0ff */
[----:B------:R-:W-:Y:S01]  /*1c330*/  IMAD.WIDE.U32 R12, R14, R233, RZ ;  /* 0x000000e90e0c7225 */ /* 0x000fe200078e00ff */
[----:B------:R-:W-:Y:S01]  /*1c340*/  ISETP.GE.U32.AND P0, PT, R8, 0x7f000001, PT ;  /* 0x7f0000010800780c */ /* 0x000fe20003f06070 */
[----:B------:R-:W-:Y:S02]  /*1c350*/  ISETP.GE.U32.AND P2, PT, R84, 0x7f000001, PT ;  /* 0x7f0000015400780c */ /* 0x000fe40003f46070 */
[----:B------:R-:W-:Y:S01]  /*1c360*/  IMAD R109, R12, 0x7effffff, RZ ;  /* 0x7effffff0c6d7824 */ /* 0x000fe200078e02ff */
[----:B------:R-:W-:Y:S01]  /*1c370*/  ISETP.GE.U32.AND P3, PT, R135, 0x7f000001, PT ;  /* 0x7f0000018700780c */ /* 0x000fe20003f66070 */
[----:B------:R-:W-:Y:S02]  /*1c380*/  @P1 IADD3 R87, PT, PT, R87, -0x7f000001, RZ ;  /* 0x80ffffff57571810 */ /* 0x000fe40007ffe0ff */
[----:B------:R-:W-:-:S04]  /*1c390*/  IMAD.HI.U32 R137, R109, 0x7f000001, R12 ;  /* 0x7f0000016d897827 */ /* 0x000fc800078e000c */
[----:B------:R-:W-:Y:S02]  /*1c3a0*/  IMAD.WIDE.U32 R12, R98, 0x5fffffa, RZ ;  /* 0x05fffffa620c7825 */ /* 0x000fe400078e00ff */
[----:B------:R-:W-:Y:S02]  /*1c3b0*/  @P0 IADD3 R8, PT, PT, R8, -0x7f000001, RZ ;  /* 0x80ffffff08080810 */ /* 0x000fe40007ffe0ff */
[----:B------:R-:W-:Y:S01]  /*1c3c0*/  IMAD R85, R98, 0x6, RZ ;  /* 0x0000000662557824 */ /* 0x000fe200078e02ff */
[----:B------:R-:W-:Y:S01]  /*1c3d0*/  @P2 IADD3 R84, PT, PT, R84, -0x7f000001, RZ ;  /* 0x80ffffff54542810 */ /* 0x000fe20007ffe0ff */
[----:B------:R-:W-:Y:S02]  /*1c3e0*/  ISETP.GE.U32.AND P2, PT, R87, 0x7f000001, PT ;  /* 0x7f0000015700780c */ /* 0x000fe40003f46070 */
[----:B------:R-:W-:Y:S01]  /*1c3f0*/  IMAD.HI.U32 R23, R85, 0x7f000001, R12 ;  /* 0x7f00000155177827 */ /* 0x000fe200078e000c */
[----:B------:R-:W-:Y:S01]  /*1c400*/  ISETP.GE.U32.AND P0, PT, R8, 0x7f000001, PT ;  /* 0x7f0000010800780c */ /* 0x000fe20003f06070 */
[----:B------:R-:W-:Y:S01]  /*1c410*/  ISETP.GE.U32.AND P5, PT, R88, 0x7f000001, PT ;  /* 0x7f0000015800780c */ /* 0x000fe20003fa6070 */
[----:B------:R-:W-:-:S02]  /*1c420*/  @P3 IADD3 R135, PT, PT, R135, -0x7f000001, RZ ;  /* 0x80ffffff87873810 */ /* 0x000fc40007ffe0ff */
[----:B------:R-:W-:Y:S01]  /*1c430*/  ISETP.GE.U32.AND P6, PT, R23, 0x7f000001, PT ;  /* 0x7f0000011700780c */ /* 0x000fe20003fc6070 */
[----:B------:R-:W-:Y:S02]  /*1c440*/  ISETP.GE.U32.AND P3, PT, R16, 0x7f000001, PT ;  /* 0x7f0000011000780c */ /* 0x000fe40003f66070 */
[----:B------:R-:W-:-:S03]  /*1c450*/  IMAD.WIDE.U32 R12, R135, 0x5fffffa, RZ ;  /* 0x05fffffa870c7825 */ /* 0x000fc600078e00ff */
[----:B------:R-:W-:Y:S01]  /*1c460*/  @P2 IADD3 R87, PT, PT, R87, -0x7f000001, RZ ;  /* 0x80ffffff57572810 */ /* 0x000fe20007ffe0ff */
[----:B------:R-:W-:Y:S01]  /*1c470*/  ISETP.GE.U32.AND P2, PT, R136, 0x7f000001, PT ;  /* 0x7f0000018800780c */ /* 0x000fe20003f46070 */
[----:B------:R-:W-:Y:S01]  /*1c480*/  IMAD R85, R135, 0x6, RZ ;  /* 0x0000000687557824 */ /* 0x000fe200078e02ff */
[----:B------:R-:W-:Y:S01]  /*1c490*/  @P0 IADD3 R8, PT, PT, R8, -0x7f000001, RZ ;  /* 0x80ffffff08080810 */ /* 0x000fe20007ffe0ff */
[----:B------:R-:W-:Y:S01]  /*1c4a0*/  ISETP.GE.U32.AND P1, PT, R125, 0x7f000001, PT ;  /* 0x7f0000017d00780c */ /* 0x000fe20003f26070 */
[----:B------:R-:W-:Y:S01]  /*1c4b0*/  @P5 IADD3 R88, PT, PT, R88, -0x7f000001, RZ ;  /* 0x80ffffff58585810 */ /* 0x000fe20007ffe0ff */
[----:B------:R-:W-:Y:S01]  /*1c4c0*/  ISETP.GE.U32.AND P0, PT, R113, 0x7f000001, PT ;  /* 0x7f0000017100780c */ /* 0x000fe20003f06070 */
[----:B------:R-:W-:Y:S01]  /*1c4d0*/  @P6 IADD3 R23, PT, PT, R23, -0x7f000001, RZ ;  /* 0x80ffffff17176810 */ /* 0x000fe20007ffe0ff */
[----:B------:R-:W-:Y:S01]  /*1c4e0*/  ISETP.GE.U32.AND P6, PT, R139, 0x7f000001, PT ;  /* 0x7f0000018b00780c */ /* 0x000fe20003fc6070 */
[----:B------:R-:W-:Y:S01]  /*1c4f0*/  IMAD.HI.U32 R98, R85, 0x7f000001, R12 ;  /* 0x7f00000155627827 */ /* 0x000fe200078e000c */
[----:B------:R-:W-:Y:S01]  /*1c500*/  @P3 IADD3 R16, PT, PT, R16, -0x7f000001, RZ ;  /* 0x80ffffff10103810 */ /* 0x000fe20007ffe0ff */
[----:B------:R-:W-:Y:S01]  /*1c510*/  ISETP.GE.U32.AND P3, PT, R84, 0x7f000001, PT ;  /* 0x7f0000015400780c */ /* 0x000fe20003f66070 */
[----:B------:R-:W-:Y:S01]  /*1c520*/  ISETP.GE.U32.AND P4, PT, R138, 0x7f000001, PT ;  /* 0x7f0000018a00780c */ /* 0x000fe20003f86070 */
[----:B------:R-:W-:Y:S01]  /*1c530*/  IMAD.WIDE.U32 R12, R88, 0x5fffffa, RZ ;  /* 0x05fffffa580c7825 */ /* 0x000fe200078e00ff */
[----:B------:R-:W-:Y:S01]  /*1c540*/  ISETP.GE.U32.AND P5, PT, R140, 0x7f000001, PT ;  /* 0x7f0000018c00780c */ /* 0x000fe20003fa6070 */
[----:B------:R-:W-:-:S02]  /*1c550*/  @P2 IADD3 R136, PT, PT, R136, -0x7f000001, RZ ;  /* 0x80ffffff88882810 */ /* 0x000fc40007ffe0ff */
[----:B------:R-:W-:Y:S01]  /*1c560*/  IMAD R85, R88, 0x6, RZ ;  /* 0x0000000658557824 */ /* 0x000fe200078e02ff */
[----:B------:R-:W-:Y:S02]  /*1c570*/  IADD3 R16, PT, PT, R87, R16, RZ ;  /* 0x0000001057107210 */ /* 0x000fe40007ffe0ff */
[----:B------:R-:W-:Y:S01]  /*1c580*/  @P1 IADD3 R125, PT, PT, R125, -0x7f000001, RZ ;  /* 0x80ffffff7d7d1810 */ /* 0x000fe20007ffe0ff */
[----:B------:R-:W-:Y:S01]  /*1c590*/  IMAD.HI.U32 R141, R85, 0x7f000001, R12 ;  /* 0x7f000001558d7827 */ /* 0x000fe200078e000c */
[----:B------:R-:W-:Y:S01]  /*1c5a0*/  @P0 IADD3 R113, PT, PT, R113, -0x7f000001, RZ ;  /* 0x80ffffff71710810 */ /* 0x000fe20007ffe0ff */
[----:B------:R-:W-:Y:S01]  /*1c5b0*/  ISETP.GE.U32.AND P1, PT, R137, 0x7f000001, PT ;  /* 0x7f0000018900780c */ /* 0x000fe20003f26070 */
[----:B------:R-:W-:Y:S01]  /*1c5c0*/  ISETP.GE.U32.AND P0, PT, R136, 0x7f000001, PT ;  /* 0x7f0000018800780c */ /* 0x000fe20003f06070 */
[----:B------:R-:W-:Y:S02]  /*1c5d0*/  @P6 IADD3 R139, PT, PT, R139, -0x7f000001, RZ ;  /* 0x80ffffff8b8b6810 */ /* 0x000fe40007ffe0ff */
[----:B------:R-:W-:Y:S01]  /*1c5e0*/  IADD3 R23, PT, PT, R8, R23, RZ ;  /* 0x0000001708177210 */ /* 0x000fe20007ffe0ff */
[----:B------:R-:W-:Y:S01]  /*1c5f0*/  ISETP.GE.U32.AND P6, PT, R141, 0x7f000001, PT ;  /* 0x7f0000018d00780c */ /* 0x000fe20003fc6070 */
[----:B------:R-:W-:Y:S01]  /*1c600*/  ISETP.GE.U32.AND P2, PT, R16, 0x7f000001, PT ;  /* 0x7f0000011000780c */ /* 0x000fe20003f46070 */
[----:B------:R-:W-:Y:S01]  /*1c610*/  IMAD.WIDE.U32 R88, R206, R199, RZ ;  /* 0x000000c7ce587225 */ /* 0x000fe200078e00ff */
[----:B------:R-:W-:-:S02]  /*1c620*/  @P3 IADD3 R84, PT, PT, R84, -0x7f000001, RZ ;  /* 0x80ffffff54543810 */ /* 0x000fc40007ffe0ff */
[----:B------:R-:W-:Y:S02]  /*1c630*/  @P4 IADD3 R138, PT, PT, R138, -0x7f000001, RZ ;  /* 0x80ffffff8a8a4810 */ /* 0x000fe40007ffe0ff */
[----:B------:R-:W-:Y:S01]  /*1c640*/  @P5 IADD3 R140, PT, PT, R140, -0x7f000001, RZ ;  /* 0x80ffffff8c8c5810 */ /* 0x000fe20007ffe0ff */
[----:B------:R-:W-:Y:S01]  /*1c650*/  IMAD R109, R88, 0x7effffff, RZ ;  /* 0x7effffff586d7824 */ /* 0x000fe200078e02ff */
[----:B------:R-:W-:Y:S01]  /*1c660*/  ISETP.GE.U32.AND P5, PT, R98, 0x7f000001, PT ;  /* 0x7f0000016200780c */ /* 0x000fe20003fa6070 */
[----:B------:R-:W-:Y:S01]  /*1c670*/  ISETP.GE.U32.AND P4, PT, R23, 0x7f000001, PT ;  /* 0x7f0000011700780c */ /* 0x000fe20003f86070 */
[----:B------:R-:W-:Y:S01]  /*1c680*/  IADD3 R8, PT, PT, R84, R125, RZ ;  /* 0x0000007d54087210 */ /* 0x000fe20007ffe0ff */
[C---:B------:R-:W-:Y:S02]  /*1c690*/  IMAD R125, R138.reuse, 0x6, RZ ;  /* 0x000000068a7d7824 */ /* 0x040fe400078e02ff */
[----:B------:R-:W-:Y:S01]  /*1c6a0*/  IMAD.WIDE.U32 R86, R138, 0x5fffffa, RZ ;  /* 0x05fffffa8a567825 */ /* 0x000fe200078e00ff */
[----:B------:R-:W-:-:S02]  /*1c6b0*/  @P1 IADD3 R137, PT, PT, R137, -0x7f000001, RZ ;  /* 0x80ffffff89891810 */ /* 0x000fc40007ffe0ff */
[----:B------:R-:W-:Y:S01]  /*1c6c0*/  @P0 IADD3 R136, PT, PT, R136, -0x7f000001, RZ ;  /* 0x80ffffff88880810 */ /* 0x000fe20007ffe0ff */
[----:B------:R-:W-:Y:S01]  /*1c6d0*/  IMAD.WIDE.U32 R12, R113, 0x5fffffa, RZ ;  /* 0x05fffffa710c7825 */ /* 0x000fe200078e00ff */
[----:B------:R-:W-:-:S03]  /*1c6e0*/  ISETP.GE.U32.AND P3, PT, R8, 0x7f000001, PT ;  /* 0x7f0000010800780c */ /* 0x000fc60003f66070 */
[----:B------:R-:W-:Y:S01]  /*1c6f0*/  IMAD.HI.U32 R138, R109, 0x7f000001, R88 ;  /* 0x7f0000016d8a7827 */ /* 0x000fe200078e0058 */
[----:B------:R-:W-:Y:S02]  /*1c700*/  @P6 IADD3 R141, PT, PT, R141, -0x7f000001, RZ ;  /* 0x80ffffff8d8d6810 */ /* 0x000fe40007ffe0ff */
[----:B------:R-:W-:Y:S01]  /*1c710*/  @P2 IADD3 R16, PT, PT, R16, -0x7f000001, RZ ;  /* 0x80ffffff10102810 */ /* 0x000fe20007ffe0ff */
[----:B------:R-:W-:Y:S01]  /*1c720*/  IMAD.WIDE.U32 R84, R140, 0x5fffffa, RZ ;  /* 0x05fffffa8c547825 */ /* 0x000fe200078e00ff */
[----:B------:R-:W-:-:S03]  /*1c730*/  ISETP.GE.U32.AND P0, PT, R138, 0x7f000001, PT ;  /* 0x7f0000018a00780c */ /* 0x000fc60003f06070 */
[----:B------:R-:W-:Y:S02]  /*1c740*/  IMAD R113, R113, 0x6, RZ ;  /* 0x0000000671717824 */ /* 0x000fe400078e02ff */
[----:B------:R-:W-:Y:S02]  /*1c750*/  IMAD R135, R140, 0x6, RZ ;  /* 0x000000068c877824 */ /* 0x000fe400078e02ff */
[----:B------:R-:W-:Y:S01]  /*1c760*/  IMAD.HI.U32 R193, R113, 0x7f000001, R12 ;  /* 0x7f00000171c17827 */ /* 0x000fe200078e000c */
[----:B------:R-:W-:Y:S02]  /*1c770*/  IADD3 R113, PT, PT, R136, R137, RZ ;  /* 0x0000008988717210 */ /* 0x000fe40007ffe0ff */
[----:B------:R-:W-:Y:S02]  /*1c780*/  @P5 IADD3 R98, PT, PT, R98, -0x7f000001, RZ ;  /* 0x80ffffff62625810 */ /* 0x000fe40007ffe0ff */
[----:B------:R-:W-:Y:S01]  /*1c790*/  @P4 IADD3 R23, PT, PT, R23, -0x7f000001, RZ ;  /* 0x80ffffff17174810 */ /* 0x000fe20007ffe0ff */
[----:B------:R-:W-:Y:S01]  /*1c7a0*/  IMAD.HI.U32 R140, R135, 0x7f000001, R84 ;  /* 0x7f000001878c7827 */ /* 0x000fe200078e0054 */
[----:B------:R-:W-:Y:S01]  /*1c7b0*/  IADD3 R135, PT, PT, R16, R141, RZ ;  /* 0x0000008d10877210 */ /* 0x000fe20007ffe0ff */
[----:B------:R-:W-:-:S02]  /*1c7c0*/  ISETP.GE.U32.AND P5, PT, R113, 0x7f000001, PT ;  /* 0x7f0000017100780c */ /* 0x000fc40003fa6070 */
[----:B------:R-:W-:Y:S01]  /*1c7d0*/  IMAD.HI.U32 R143, R125, 0x7f000001, R86 ;  /* 0x7f0000017d8f7827 */ /* 0x000fe200078e0056 */
[----:B------:R-:W-:Y:S01]  /*1c7e0*/  IADD3 R98, PT, PT, R23, R98, RZ ;  /* 0x0000006217627210 */ /* 0x000fe20007ffe0ff */
[----:B------:R-:W-:Y:S01]  /*1c7f0*/  ISETP.GE.U32.AND P1, PT, R140, 0x7f000001, PT ;  /* 0x7f0000018c00780c */ /* 0x000fe20003f26070 */
[----:B------:R-:W-:Y:S01]  /*1c800*/  ISETP.GE.U32.AND P4, PT, R135, 0x7f000001, PT ;  /* 0x7f0000018700780c */ /* 0x000fe20003f86070 */
[----:B------:R-:W-:Y:S02]  /*1c810*/  @P3 IADD3 R8, PT, PT, R8, -0x7f000001, RZ ;  /* 0x80ffffff08083810 */ /* 0x000fe40007ffe0ff */
[----:B------:R-:W-:Y:S01]  /*1c820*/  @P0 IADD3 R138, PT, PT, R138, -0x7f000001, RZ ;  /* 0x80ffffff8a8a0810 */ /* 0x000fe20007ffe0ff */
[----:B------:R-:W-:Y:S01]  /*1c830*/  ISETP.GE.U32.AND P0, PT, R143, 0x7f000001, PT ;  /* 0x7f0000018f00780c */ /* 0x000fe20003f06070 */
[----:B------:R-:W-:Y:S01]  /*1c840*/  ISETP.GE.U32.AND P2, PT, R98, 0x7f000001, PT ;  /* 0x7f0000016200780c */ /* 0x000fe20003f46070 */
[----:B------:R-:W-:Y:S01]  /*1c850*/  IMAD.WIDE.U32 R84, R15, R94, RZ ;  /* 0x0000005e0f547225 */ /* 0x000fe200078e00ff */
[----:B------:R-:W-:-:S03]  /*1c860*/  IADD3 R8, PT, PT, R8, R139, RZ ;  /* 0x0000008b08087210 */ /* 0x000fc60007ffe0ff */
[----:B------:R-:W-:Y:S01]  /*1c870*/  IMAD.WIDE.U32 R88, R164, R115, RZ ;  /* 0x00000073a4587225 */ /* 0x000fe200078e00ff */
[----:B------:R-:W-:Y:S01]  /*1c880*/  @P5 IADD3 R113, PT, PT, R113, -0x7f000001, RZ ;  /* 0x80ffffff71715810 */ /* 0x000fe20007ffe0ff */
[----:B------:R-:W-:Y:S01]  /*1c890*/  ISETP.GE.U32.AND P3, PT, R193, 0x7f000001, PT ;  /* 0x7f000001c100780c */ /* 0x000fe20003f66070 */
[----:B------:R-:W-:Y:S01]  /*1c8a0*/  ISETP.GE.U32.AND P6, PT, R8, 0x7f000001, PT ;  /* 0x7f0000010800780c */ /* 0x000fe20003fc6070 */
[----:B------:R-:W-:Y:S01]  /*1c8b0*/  IMAD.WIDE.U32 R12, R250, R99, RZ ;  /* 0x00000063fa0c7225 */ /* 0x000fe200078e00ff */
[----:B------:R-:W-:Y:S02]  /*1c8c0*/  @P1 IADD3 R140, PT, PT, R140, -0x7f000001, RZ ;  /* 0x80ffffff8c8c1810 */ /* 0x000fe40007ffe0ff */
[----:B------:R-:W-:Y:S01]  /*1c8d0*/  @P4 IADD3 R135, PT, PT, R135, -0x7f000001, RZ ;  /* 0x80ffffff87874810 */ /* 0x000fe20007ffe0ff */
[----:B------:R-:W-:Y:S02]  /*1c8e0*/  IMAD R109, R84, 0x7effffff, RZ ;  /* 0x7effffff546d7824 */ /* 0x000fe400078e02ff */
[----:B------:R-:W-:-:S02]  /*1c8f0*/  IMAD R99, R88, 0x7effffff, RZ ;  /* 0x7effffff58637824 */ /* 0x000fc400078e02ff */
[----:B------:R-:W-:Y:S01]  /*1c900*/  IMAD.WIDE.U32 R86, R212, R94, RZ ;  /* 0x0000005ed4567225 */ /* 0x000fe200078e00ff */
[----:B------:R-:W-:Y:S02]  /*1c910*/  IADD3 R113, PT, PT, R113, R138, RZ ;  /* 0x0000008a71717210 */ /* 0x000fe40007ffe0ff */
[----:B------:R-:W-:Y:S01]  /*1c920*/  @P0 IADD3 R143, PT, PT, R143, -0x7f000001, RZ ;  /* 0x80ffffff8f8f0810 */ /* 0x000fe20007ffe0ff */
[----:B------:R-:W-:Y:S01]  /*1c930*/  IMAD.HI.U32 R244, R99, 0x7f000001, R88 ;  /* 0x7f00000163f47827 */ /* 0x000fe200078e0058 */
[----:B------:R-:W-:-:S03]  /*1c940*/  @P2 IADD3 R98, PT, PT, R98, -0x7f000001, RZ ;  /* 0x80ffffff62622810 */ /* 0x000fc60007ffe0ff */
[----:B------:R-:W-:-:S04]  /*1c950*/  IMAD.HI.U32 R109, R109, 0x7f000001, R84 ;  /* 0x7f0000016d6d7827 */ /* 0x000fc800078e0054 */
[----:B------:R-:W-:Y:S01]  /*1c960*/  IMAD.WIDE.U32 R84, R250, R94, RZ ;  /* 0x0000005efa547225 */ /* 0x000fe200078e00ff */
[----:B------:R-:W-:-:S03]  /*1c970*/  IADD3 R94, PT, PT, R135, R140, RZ ;  /* 0x0000008c875e7210 */ /* 0x000fc60007ffe0ff */
[----:B------:R-:W-:Y:S01]  /*1c980*/  IMAD R125, R86, 0x7effffff, RZ ;  /* 0x7effffff567d7824 */ /* 0x000fe200078e02ff */
[----:B------:R-:W-:Y:S01]  /*1c990*/  ISETP.GE.U32.AND P5, PT, R244, 0x7f000001, PT ;  /* 0x7f000001f400780c */ /* 0x000fe20003fa6070 */
[----:B------:R-:W-:Y:S01]  /*1c9a0*/  ISETP.GE.U32.AND P0, PT, R113, 0x7f000001, PT ;  /* 0x7f0000017100780c */ /* 0x000fe20003f06070 */
[----:B------:R-:W-:Y:S01]  /*1c9b0*/  ISETP.GE.U32.AND P2, PT, R94, 0x7f000001, PT ;  /* 0x7f0000015e00780c */ /* 0x000fe20003f46070 */
[----:B------:R-:W-:Y:S01]  /*1c9c0*/  IMAD.HI.U32 R125, R125, 0x7f000001, R86 ;  /* 0x7f0000017d7d7827 */ /* 0x000fe200078e0056 */
[----:B------:R-:W-:Y:S02]  /*1c9d0*/  IADD3 R87, PT, PT, R98, R143, RZ ;  /* 0x0000008f62577210 */ /* 0x000fe40007ffe0ff */
[----:B------:R-:W-:Y:S02]  /*1c9e0*/  @P3 IADD3 R193, PT, PT, R193, -0x7f000001, RZ ;  /* 0x80ffffffc1c13810 */ /* 0x000fe40007ffe0ff */
[----:B------:R-:W-:Y:S01]  /*1c9f0*/  @P6 IADD3 R8, PT, PT, R8, -0x7f000001, RZ ;  /* 0x80ffffff08086810 */ /* 0x000fe20007ffe0ff */
[----:B------:R-:W-:Y:S01]  /*1ca00*/  IMAD R23, R12, 0x7effffff, RZ ;  /* 0x7effffff0c177824 */ /* 0x000fe200078e02ff */
[----:B------:R-:W-:Y:S01]  /*1ca10*/  ISETP.GE.U32.AND P1, PT, R87, 0x7f000001, PT ;  /* 0x7f0000015700780c */ /* 0x000fe20003f26070 */
[----:B------:R-:W-:Y:S01]  /*1ca20*/  IMAD R89, R84, 0x7effffff, RZ ;  /* 0x7effffff54597824 */ /* 0x000fe200078e02ff */
[----:B------:R-:W-:Y:S01]  /*1ca30*/  IADD3 R193, PT, PT, R8, R193, RZ ;  /* 0x000000c108c17210 */ /* 0x000fe20007ffe0ff */
[----:B------:R-:W-:Y:S01]  /*1ca40*/  IMAD.HI.U32 R16, R23, 0x7f000001, R12 ;  /* 0x7f00000117107827 */ /* 0x000fe200078e000c */
[----:B------:R-:W-:-:S03]  /*1ca50*/  @P5 IADD3 R244, PT, PT, R244, -0x7f000001, RZ ;  /* 0x80fffffff4f45810 */ /* 0x000fc60007ffe0ff */
[----:B------:R-:W-:Y:S01]  /*1ca60*/  IMAD.WIDE.U32 R12, R162, R21, RZ ;  /* 0x00000015a20c7225 */ /* 0x000fe200078e00ff */
[----:B------:R-:W-:-:S03]  /*1ca70*/  @P0 IADD3 R113, PT, PT, R113, -0x7f000001, RZ ;  /* 0x80ffffff71710810 */ /* 0x000fc60007ffe0ff */
[----:B------:R-:W-:Y:S01]  /*1ca80*/  IMAD.WIDE.U32 R136, R82, R21, RZ ;  /* 0x0000001552887225 */ /* 0x000fe200078e00ff */
[----:B------:R-:W-:Y:S01]  /*1ca90*/  ISETP.GE.U32.AND P3, PT, R193, 0x7f000001, PT ;  /* 0x7f000001c100780c */ /* 0x000fe20003f66070 */
[----:B------:R-:W-:Y:S02]  /*1caa0*/  @P2 IADD3 R94, PT, PT, R94, -0x7f000001, RZ ;  /* 0x80ffffff5e5e2810 */ /* 0x000fe40007ffe0ff */
[----:B------:R-:W-:Y:S02]  /*1cab0*/  IMAD R23, R12, 0x7effffff, RZ ;  /* 0x7effffff0c177824 */ /* 0x000fe400078e02ff */
[----:B------:R-:W-:Y:S01]  /*1cac0*/  IMAD.HI.U32 R8, R89, 0x7f000001, R84 ;  /* 0x7f00000159087827 */ /* 0x000fe200078e0054 */
[----:B------:R-:W-:-:S03]  /*1cad0*/  IADD3 R244, PT, PT, R113, R244, RZ ;  /* 0x000000f471f47210 */ /* 0x000fc60007ffe0ff */
[----:B------:R-:W-:Y:S02]  /*1cae0*/  IMAD R85, R136, 0x7effffff, RZ ;  /* 0x7effffff88557824 */ /* 0x000fe400078e02ff */
[----:B------:R-:W-:Y:S01]  /*1caf0*/  IMAD.WIDE.U32 R88, R210, R21, RZ ;  /* 0x00000015d2587225 */ /* 0x000fe200078e00ff */
[----:B------:R-:W-:-:S03]  /*1cb00*/  @P1 IADD3 R87, PT, PT, R87, -0x7f000001, RZ ;  /* 0x80ffffff57571810 */ /* 0x000fc60007ffe0ff */
[----:B------:R-:W-:-:S04]  /*1cb10*/  IMAD.HI.U32 R23, R23, 0x7f000001, R12 ;  /* 0x7f00000117177827 */ /* 0x000fc800078e000c */
[----:B------:R-:W-:-:S04]  /*1cb20*/  IMAD.WIDE.U32 R12, R248, R21, RZ ;  /* 0x00000015f80c7225 */ /* 0x000fc800078e00ff */
[----:B------:R-:W-:Y:S01]  /*1cb30*/  IMAD.HI.U32 R136, R85, 0x7f000001, R136 ;  /* 0x7f00000155887827 */ /* 0x000fe200078e0088 */
[----:B------:R-:W-:-:S03]  /*1cb40*/  ISETP.GE.U32.AND P0, PT, R244, 0x7f000001, PT ;  /* 0x7f000001f400780c */ /* 0x000fc60003f06070 */
[----:B------:R-:W-:Y:S02]  /*1cb50*/  IMAD R21, R88, 0x7effffff, RZ ;  /* 0x7effffff58157824 */ /* 0x000fe400078e02ff */
[----:B------:R-:W-:Y:S01]  /*1cb60*/  IMAD.WIDE.U32 R84, R94, R243, RZ ;  /* 0x000000f35e547225 */ /* 0x000fe200078e00ff */
[----:B------:R-:W-:-:S03]  /*1cb70*/  @P3 IADD3 R193, PT, PT, R193, -0x7f000001, RZ ;  /* 0x80ffffffc1c13810 */ /* 0x000fc60007ffe0ff */
[----:B------:R-:W-:-:S04]  /*1cb80*/  IMAD.HI.U32 R21, R21, 0x7f000001, R88 ;  /* 0x7f00000115157827 */ /* 0x000fc800078e0058 */
[----:B------:R-:W-:Y:S02]  /*1cb90*/  IMAD R137, R84, 0x7effffff, RZ ;  /* 0x7effffff54897824 */ /* 0x000fe400078e02ff */
[----:B------:R-:W-:-:S04]  /*1cba0*/  IMAD.WIDE.U32 R88, R87, R199, RZ ;  /* 0x000000c757587225 */ /* 0x000fc800078e00ff */
[----:B------:R-:W-:Y:S02]  /*1cbb0*/  IMAD R113, R12, 0x7effffff, RZ ;  /* 0x7effffff0c717824 */ /* 0x000fe400078e02ff */
[----:B------:R-:W-:-:S04]  /*1cbc0*/  IMAD.WIDE.U32 R98, R87, R115, RZ ;  /* 0x0000007357627225 */ /* 0x000fc800078e00ff */
[----:B------:R-:W-:-:S04]  /*1cbd0*/  IMAD.HI.U32 R148, R137, 0x7f000001, R84 ;  /* 0x7f00000189947827 */ /* 0x000fc800078e0054 */
[----:B------:R-:W-:Y:S02]  /*1cbe0*/  IMAD R85, R88, 0x7effffff, RZ ;  /* 0x7effffff58557824 */ /* 0x000fe400078e02ff */
[----:B------:R-:W-:-:S04]  /*1cbf0*/  IMAD.HI.U32 R113, R113, 0x7f000001, R12 ;  /* 0x7f00000171717827 */ /* 0x000fc800078e000c */
[----:B------:R-:W-:-:S04]  /*1cc00*/  IMAD.WIDE.U32 R12, R193, R233, RZ ;  /* 0x000000e9c10c7225 */ /* 0x000fc800078e00ff */
[----:B------:R-:W-:Y:S02]  /*1cc10*/  IMAD R135, R98, 0x7effffff, RZ ;  /* 0x7effffff62877824 */ /* 0x000fe400078e02ff */
[----:B------:R-:W-:Y:S01]  /*1cc20*/  IMAD.HI.U32 R140, R85, 0x7f000001, R88 ;  /* 0x7f000001558c7827 */ /* 0x000fe200078e0058 */
[----:B------:R-:W-:-:S03]  /*1cc30*/  @P0 IADD3 R244, PT, PT, R244, -0x7f000001, RZ ;  /* 0x80fffffff4f40810 */ /* 0x000fc60007ffe0ff */
[----:B------:R-:W-:Y:S02]  /*1cc40*/  IMAD R137, R12, 0x7effffff, RZ ;  /* 0x7effffff0c897824 */ /* 0x000fe400078e02ff */
[----:B------:R-:W-:Y:S01]  /*1cc50*/  IMAD.HI.U32 R138, R135, 0x7f000001, R98 ;  /* 0x7f000001878a7827 */ /* 0x000fe200078e0062 */
[----:B------:R-:W-:-:S03]  /*1cc60*/  ISETP.GE.U32.AND P0, PT, R140, 0x7f000001, PT ;  /* 0x7f0000018c00780c */ /* 0x000fc60003f06070 */
[----:B------:R-:W-:-:S04]  /*1cc70*/  IMAD.WIDE.U32 R98, R94, R115, RZ ;  /* 0x000000735e627225 */ /* 0x000fc800078e00ff */
[----:B------:R-:W-:-:S04]  /*1cc80*/  IMAD.HI.U32 R149, R137, 0x7f000001, R12 ;  /* 0x7f00000189957827 */ /* 0x000fc800078e000c */
[----:B------:R-:W-:-:S04]  /*1cc90*/  IMAD.WIDE.U32 R12, R244, R233, RZ ;  /* 0x000000e9f40c7225 */ /* 0x000fc800078e00ff */
[----:B------:R-:W-:Y:S01]  /*1cca0*/  IMAD R135, R98, 0x7effffff, RZ ;  /* 0x7effffff62877824 */ /* 0x000fe200078e02ff */
[----:B------:R-:W-:Y:S01]  /*1ccb0*/  ISETP.GE.U32.AND P3, PT, R148, 0x7f000001, PT ;  /* 0x7f0000019400780c */ /* 0x000fe20003f66070 */
[----:B------:R-:W-:-:S04]  /*1ccc0*/  IMAD.WIDE.U32 R88, R193, R243, RZ ;  /* 0x000000f3c1587225 */ /* 0x000fc800078e00ff */
[----:B------:R-:W-:Y:S02]  /*1ccd0*/  IMAD R141, R12, 0x7effffff, RZ ;  /* 0x7effffff0c8d7824 */ /* 0x000fe400078e02ff */
[----:B------:R-:W-:-:S04]  /*1cce0*/  IMAD.HI.U32 R145, R135, 0x7f000001, R98 ;  /* 0x7f00000187917827 */ /* 0x000fc800078e0062 */
[----:B------:R-:W-:Y:S01]  /*1ccf0*/  IMAD.WIDE.U32 R98, R87, R233, RZ ;  /* 0x000000e957627225 */ /* 0x000fe200078e00ff */
[----:B------:R-:W-:-:S03]  /*1cd00*/  @P0 IADD3 R140, PT, PT, R140, -0x7f000001, RZ ;  /* 0x80ffffff8c8c0810 */ /* 0x000fc60007ffe0ff */
[----:B------:R-:W-:Y:S02]  /*1cd10*/  IMAD R137, R88, 0x7effffff, RZ ;  /* 0x7effffff58897824 */ /* 0x000fe400078e02ff */
[----:B------:R-:W-:Y:S01]  /*1cd20*/  IMAD.HI.U32 R153, R141, 0x7f000001, R12 ;  /* 0x7f0000018d997827 */ /* 0x000fe200078e000c */
[----:B------:R-:W-:-:S03]  /*1cd30*/  ISETP.GE.U32.AND P4, PT, R138, 0x7f000001, PT ;  /* 0x7f0000018a00780c */ /* 0x000fc60003f86070 */
[----:B------:R-:W-:-:S04]  /*1cd40*/  IMAD.WIDE.U32 R12, R244, R243, RZ ;  /* 0x000000f3f40c7225 */ /* 0x000fc800078e00ff */
[----:B------:R-:W-:Y:S02]  /*1cd50*/  IMAD R135, R98, 0x7effffff, RZ ;  /* 0x7effffff62877824 */ /* 0x000fe400078e02ff */
[----:B------:R-:W-:Y:S01]  /*1cd60*/  IMAD.HI.U32 R151, R137, 0x7f000001, R88 ;  /* 0x7f00000189977827 */ /* 0x000fe200078e0058 */
[----:B------:R-:W-:-:S03]  /*1cd70*/  ISETP.GE.U32.AND P0, PT, R140, 0x7f000001, PT ;  /* 0x7f0000018c00780c */ /* 0x000fc60003f06070 */
[----:B------:R-:W-:Y:S01]  /*1cd80*/  IMAD.WIDE.U32 R88, R94, R199, RZ ;  /* 0x000000c75e587225 */ /* 0x000fe200078e00ff */
[----:B------:R-:W-:-:S03]  /*1cd90*/  ISETP.GE.U32.AND P6, PT, R151, 0x7f000001, PT ;  /* 0x7f0000019700780c */ /* 0x000fc60003fc6070 */
[----:B------:R-:W-:Y:S02]  /*1cda0*/  IMAD R141, R12, 0x7effffff, RZ ;  /* 0x7effffff0c8d7824 */ /* 0x000fe400078e02ff */
[----:B------:R-:W-:Y:S01]  /*1cdb0*/  IMAD.HI.U32 R143, R135, 0x7f000001, R98 ;  /* 0x7f000001878f7827 */ /* 0x000fe200078e0062 */
[----:B------:R-:W-:-:S03]  /*1cdc0*/  @P3 IADD3 R148, PT, PT, R148, -0x7f000001, RZ ;  /* 0x80ffffff94943810 */ /* 0x000fc60007ffe0ff */
[----:B------:R-:W-:Y:S01]  /*1cdd0*/  IMAD R137, R88, 0x7effffff, RZ ;  /* 0x7effffff58897824 */ /* 0x000fe200078e02ff */
[----:B------:R-:W-:Y:S01]  /*1cde0*/  ISETP.GE.U32.AND P3, PT, R143, 0x7f000001, PT ;  /* 0x7f0000018f00780c */ /* 0x000fe20003f66070 */
[----:B------:R-:W-:Y:S01]  /*1cdf0*/  IMAD.HI.U32 R154, R141, 0x7f000001, R12 ;  /* 0x7f0000018d9a7827 */ /* 0x000fe200078e000c */
[----:B------:R-:W-:-:S03]  /*1ce00*/  ISETP.GE.U32.AND P5, PT, R145, 0x7f000001, PT ;  /* 0x7f0000019100780c */ /* 0x000fc60003fa6070 */
[----:B------:R-:W-:Y:S01]  /*1ce10*/  IMAD.WIDE.U32 R12, R87, R243, RZ ;  /* 0x000000f3570c7225 */ /* 0x000fe200078e00ff */
[----:B------:R-:W-:-:S03]  /*1ce20*/  ISETP.GE.U32.AND P2, PT, R153, 0x7f000001, PT ;  /* 0x7f0000019900780c */ /* 0x000fc60003f46070 */
[----:B------:R-:W-:Y:S01]  /*1ce30*/  IMAD.WIDE.U32 R84, R244, R199, RZ ;  /* 0x000000c7f4547225 */ /* 0x000fe200078e00ff */
[----:B------:R-:W-:-:S03]  /*1ce40*/  @P4 IADD3 R138, PT, PT, R138, -0x7f000001, RZ ;  /* 0x80ffffff8a8a4810 */ /* 0x000fc60007ffe0ff */
[----:B------:R-:W-:-:S04]  /*1ce50*/  IMAD.HI.U32 R144, R137, 0x7f000001, R88 ;  /* 0x7f00000189907827 */ /* 0x000fc800078e0058 */
[----:B------:R-:W-:Y:S02]  /*1ce60*/  IMAD R89, R12, 0x7effffff, RZ ;  /* 0x7effffff0c597824 */ /* 0x000fe400078e02ff */
[----:B------:R-:W-:Y:S02]  /*1ce70*/  IMAD R139, R84, 0x7effffff, RZ ;  /* 0x7effffff548b7824 */ /* 0x000fe400078e02ff */
[----:B------:R-:W-:Y:S01]  /*1ce80*/  IMAD.HI.U32 R227, R89, 0x7f000001, R12 ;  /* 0x7f00000159e37827 */ /* 0x000fe200078e000c */
[----:B------:R-:W-:Y:S02]  /*1ce90*/  @P0 IADD3 R140, PT, PT, R140, -0x7f000001, RZ ;  /* 0x80ffffff8c8c0810 */ /* 0x000fe40007ffe0ff */
[----:B------:R-:W-:Y:S01]  /*1cea0*/  @P6 IADD3 R151, PT, PT, R151, -0x7f000001, RZ ;  /* 0x80ffffff97976810 */ /* 0x000fe20007ffe0ff */
[----:B------:R-:W-:Y:S01]  /*1ceb0*/  ISETP.GE.U32.AND P0, PT, R138, 0x7f000001, PT ;  /* 0x7f0000018a00780c */ /* 0x000fe20003f06070 */
[----:B------:R-:W-:Y:S01]  /*1cec0*/  IMAD.HI.U32 R86, R139, 0x7f000001, R84 ;  /* 0x7f0000018b567827 */ /* 0x000fe200078e0054 */
[----:B------:R-:W-:Y:S01]  /*1ced0*/  ISETP.GE.U32.AND P4, PT, R144, 0x7f000001, PT ;  /* 0x7f0000019000780c */ /* 0x000fe20003f86070 */
[----:B------:R-:W-:-:S02]  /*1cee0*/  ISETP.GE.U32.AND P6, PT, R227, 0x7f000001, PT ;  /* 0x7f000001e300780c */ /* 0x000fc40003fc6070 */
[----:B------:R-:W-:Y:S01]  /*1cef0*/  IMAD.WIDE.U32 R84, R193, R115, RZ ;  /* 0x00000073c1547225 */ /* 0x000fe200078e00ff */
[----:B------:R-:W-:Y:S01]  /*1cf00*/  @P3 IADD3 R143, PT, PT, R143, -0x7f000001, RZ ;  /* 0x80ffffff8f8f3810 */ /* 0x000fe20007ffe0ff */
[----:B------:R-:W-:Y:S02]  /*1cf10*/  ISETP.GE.U32.AND P1, PT, R149, 0x7f000001, PT ;  /* 0x7f0000019500780c */ /* 0x000fe40003f26070 */
[----:B------:R-:W-:Y:S01]  /*1cf20*/  IMAD.WIDE.U32 R98, R94, R233, RZ ;  /* 0x000000e95e627225 */ /* 0x000fe200078e00ff */
[----:B------:R-:W-:Y:S01]  /*1cf30*/  @P5 IADD3 R145, PT, PT, R145, -0x7f000001, RZ ;  /* 0x80ffffff91915810 */ /* 0x000fe20007ffe0ff */
[----:B------:R-:W-:Y:S02]  /*1cf40*/  ISETP.GE.U32.AND P5, PT, R154, 0x7f000001, PT ;  /* 0x7f0000019a00780c */ /* 0x000fe40003fa6070 */
[----:B------:R-:W-:Y:S01]  /*1cf50*/  IMAD R139, R84, 0x7effffff, RZ ;  /* 0x7effffff548b7824 */ /* 0x000fe200078e02ff */
[----:B------:R-:W-:Y:S01]  /*1cf60*/  @P2 IADD3 R153, PT, PT, R153, -0x7f000001, RZ ;  /* 0x80ffffff99992810 */ /* 0x000fe20007ffe0ff */
[----:B------:R-:W-:Y:S01]  /*1cf70*/  IMAD.WIDE.U32 R12, R151, 0x5fffffa, RZ ;  /* 0x05fffffa970c7825 */ /* 0x000fe200078e00ff */
[----:B------:R-:W-:-:S03]  /*1cf80*/  ISETP.GE.U32.AND P2, PT, R143, 0x7f000001, PT ;  /* 0x7f0000018f00780c */ /* 0x000fc60003f46070 */
[----:B------:R-:W-:Y:S02]  /*1cf90*/  IMAD R135, R98, 0x7effffff, RZ ;  /* 0x7effffff62877824 */ /* 0x000fe400078e02ff */
[----:B------:R-:W-:Y:S02]  /*1cfa0*/  IMAD R141, R151, 0x6, RZ ;  /* 0x00000006978d7824 */ /* 0x000fe400078e02ff */
[----:B------:R-:W-:-:S04]  /*1cfb0*/  IMAD.HI.U32 R150, R139, 0x7f000001, R84 ;  /* 0x7f0000018b967827 */ /* 0x000fc800078e0054 */
[----:B------:R-:W-:-:S04]  /*1cfc0*/  IMAD.WIDE.U32 R84, R193, R199, RZ ;  /* 0x000000c7c1547225 */ /* 0x000fc800078e00ff */
[----:B------:R-:W-:-:S04]  /*1cfd0*/  IMAD.WIDE.U32 R88, R148, 0x5fffffa, RZ ;  /* 0x05fffffa94587825 */ /* 0x000fc800078e00ff */
[----:B------:R-:W-:Y:S02]  /*1cfe0*/  IMAD R137, R148, 0x6, RZ ;  /* 0x0000000694897824 */ /* 0x000fe400078e02ff */
[----:B------:R-:W-:Y:S01]  /*1cff0*/  IMAD.HI.U32 R148, R135, 0x7f000001, R98 ;  /* 0x7f00000187947827 */ /* 0x000fe200078e0062 */
[----:B------:R-:W-:Y:S02]  /*1d000*/  IADD3 R98, PT, PT, R140, R145, RZ ;  /* 0x000000918c627210 */ /* 0x000fe40007ffe0ff */
[----:B------:R-:W-:Y:S01]  /*1d010*/  @P0 IADD3 R138, PT, PT, R138, -0x7f000001, RZ ;  /* 0x80ffffff8a8a0810 */ /* 0x000fe20007ffe0ff */
[----:B------:R-:W-:Y:S01]  /*1d020*/  IMAD.HI.U32 R141, R141, 0x7f000001, R12 ;  /* 0x7f0000018d8d7827 */ /* 0x000fe200078e000c */
[----:B------:R-:W-:Y:S01]  /*1d030*/  ISETP.GE.U32.AND P0, PT, R116, 0x7f000001, PT ;  /* 0x7f0000017400780c */ /* 0x000fe20003f06070 */
[----:B------:R-:W-:Y:S02]  /*1d040*/  @P6 IADD3 R227, PT, PT, R227, -0x7f000001, RZ ;  /* 0x80ffffffe3e36810 */ /* 0x000fe40007ffe0ff */
[----:B------:R-:W-:Y:S01]  /*1d050*/  IMAD R139, R84, 0x7effffff, RZ ;  /* 0x7effffff548b7824 */ /* 0x000fe200078e02ff */
[----:B------:R-:W-:-:S02]  /*1d060*/  @P4 IADD3 R144, PT, PT, R144, -0x7f000001, RZ ;  /* 0x80ffffff90904810 */ /* 0x000fc40007ffe0ff */
[----:B------:R-:W-:Y:S01]  /*1d070*/  @P1 IADD3 R149, PT, PT, R149, -0x7f000001, RZ ;  /* 0x80ffffff95951810 */ /* 0x000fe20007ffe0ff */
[----:B------:R-:W-:Y:S01]  /*1d080*/  ISETP.GE.U32.AND P6, PT, R141, 0x7f000001, PT ;  /* 0x7f0000018d00780c */ /* 0x000fe20003fc6070 */
[----:B------:R-:W-:Y:S01]  /*1d090*/  ISETP.GE.U32.AND P4, PT, R98, 0x7f000001, PT ;  /* 0x7f0000016200780c */ /* 0x000fe20003f86070 */
[----:B------:R-:W-:Y:S01]  /*1d0a0*/  IMAD.HI.U32 R152, R139, 0x7f000001, R84 ;  /* 0x7f0000018b987827 */ /* 0x000fe200078e0054 */
[----:B------:R-:W-:Y:S01]  /*1d0b0*/  ISETP.GE.U32.AND P1, PT, R148, 0x7f000001, PT ;  /* 0x7f0000019400780c */ /* 0x000fe20003f26070 */
[----:B------:R-:W-:Y:S02]  /*1d0c0*/  @P5 IADD3 R154, PT, PT, R154, -0x7f000001, RZ ;  /* 0x80ffffff9a9a5810 */ /* 0x000fe40007ffe0ff */
[----:B------:R-:W-:Y:S01]  /*1d0d0*/  IMAD.WIDE.U32 R84, R153, 0x5fffffa, RZ ;  /* 0x05fffffa99547825 */ /* 0x000fe200078e00ff */
[----:B------:R-:W-:-:S03]  /*1d0e0*/  @P2 IADD3 R143, PT, PT, R143, -0x7f000001, RZ ;  /* 0x80ffffff8f8f2810 */ /* 0x000fc60007ffe0ff */
[----:B------:R-:W-:Y:S02]  /*1d0f0*/  IMAD R135, R153, 0x6, RZ ;  /* 0x0000000699877824 */ /* 0x000fe400078e02ff */
[----:B------:R-:W-:-:S04]  /*1d100*/  IMAD.HI.U32 R139, R137, 0x7f000001, R88 ;  /* 0x7f000001898b7827 */ /* 0x000fc800078e0058 */
[----:B------:R-:W-:-:S04]  /*1d110*/  IMAD.WIDE.U32 R12, R154, 0x5fffffa, RZ ;  /* 0x05fffffa9a0c7825 */ /* 0x000fc800078e00ff */
[----:B------:R-:W-:Y:S02]  /*1d120*/  IMAD R137, R154, 0x6, RZ ;  /* 0x000000069a897824 */ /* 0x000fe400078e02ff */
[----:B------:R-:W-:Y:S01]  /*1d130*/  IMAD.HI.U32 R154, R135, 0x7f000001, R84 ;  /* 0x7f000001879a7827 */ /* 0x000fe200078e0054 */
[----:B------:R-:W-:Y:S02]  /*1d140*/  IADD3 R135, PT, PT, R143, R144, RZ ;  /* 0x000000908f877210 */ /* 0x000fe40007ffe0ff */
[----:B------:R-:W-:Y:S01]  /*1d150*/  @P0 IADD3 R116, PT, PT, R116, -0x7f000001, RZ ;  /* 0x80ffffff74740810 */ /* 0x000fe20007ffe0ff */
[----:B------:R-:W-:Y:S01]  /*1d160*/  IMAD.WIDE.U32 R88, R149, 0x5fffffa, RZ ;  /* 0x05fffffa95587825 */ /* 0x000fe200078e00ff */
[----:B------:R-:W-:Y:S02]  /*1d170*/  @P6 IADD3 R141, PT, PT, R141, -0x7f000001, RZ ;  /* 0x80ffffff8d8d6810 */ /* 0x000fe40007ffe0ff */
[----:B------:R-:W-:Y:S01]  /*1d180*/  @P4 IADD3 R98, PT, PT, R98, -0x7f000001, RZ ;  /* 0x80ffffff62624810 */ /* 0x000fe20007ffe0ff */
[----:B------:R-:W-:Y:S01]  /*1d190*/  IMAD R99, R149, 0x6, RZ ;  /* 0x0000000695637824 */ /* 0x000fe200078e02ff */
[----:B------:R-:W-:Y:S01]  /*1d1a0*/  @P1 IADD3 R148, PT, PT, R148, -0x7f000001, RZ ;  /* 0x80ffffff94941810 */ /* 0x000fe20007ffe0ff */
[----:B------:R-:W-:Y:S01]  /*1d1b0*/  ISETP.GE.U32.AND P0, PT, R135, 0x7f000001, PT ;  /* 0x7f0000018700780c */ /* 0x000fe20003f06070 */
[----:B------:R-:W-:Y:S01]  /*1d1c0*/  ISETP.GE.U32.AND P3, PT, R227, 0x7f000001, PT ;  /* 0x7f000001e300780c */ /* 0x000fe20003f66070 */
[----:B------:R-:W-:Y:S01]  /*1d1d0*/  IMAD.HI.U32 R140, R99, 0x7f000001, R88 ;  /* 0x7f000001638c7827 */ /* 0x000fe200078e0058 */
[----:B------:R-:W-:Y:S01]  /*1d1e0*/  ISETP.GE.U32.AND P2, PT, R86, 0x7f000001, PT ;  /* 0x7f0000015600780c */ /* 0x000fe20003f46070 */
[----:B------:R-:W-:-:S02]  /*1d1f0*/  ISETP.GE.U32.AND P1, PT, R150, 0x7f000001, PT ;  /* 0x7f0000019600780c */ /* 0x000fc40003f26070 */
[----:B------:R-:W-:Y:S01]  /*1d200*/  IMAD.HI.U32 R216, R137, 0x7f000001, R12 ;  /* 0x7f00000189d87827 */ /* 0x000fe200078e000c */
[----:B------:R-:W-:-:S03]  /*1d210*/  IADD3 R189, PT, PT, R98, R141, RZ ;  /* 0x0000008d62bd7210 */ /* 0x000fc60007ffe0ff */
[----:B--2---:R-:W-:-:S04]  /*1d220*/  IMAD.WIDE.U32 R88, R131, R116, RZ ;  /* 0x0000007483587225 */ /* 0x004fc800078e00ff */
[----:B---3--:R-:W-:-:S04]  /*1d230*/  IMAD.WIDE.U32 R84, R123, R116, RZ ;  /* 0x000000747b547225 */ /* 0x008fc800078e00ff */
[----:B----4-:R-:W-:Y:S01]  /*1d240*/  IMAD.WIDE.U32 R12, R111, R116, RZ ;  /* 0x000000746f0c7225 */ /* 0x010fe200078e00ff */
[----:B------:R-:W-:-:S03]  /*1d250*/  ISETP.GE.U32.AND P5, PT, R139, 0x7f000001, PT ;  /* 0x7f0000018b00780c */ /* 0x000fc60003fa6070 */
[----:B------:R-:W-:-:S04]  /*1d260*/  IMAD.WIDE.U32 R98, R133, R116, RZ ;  /* 0x0000007485627225 */ /* 0x000fc800078e00ff */
[----:B------:R-:W-:Y:S02]  /*1d270*/  IMAD R123, R88, 0x7effffff, RZ ;  /* 0x7effffff587b7824 */ /* 0x000fe400078e02ff */
[----:B------:R-:W-:Y:S02]  /*1d280*/  IMAD R131, R84, 0x7effffff, RZ ;  /* 0x7effffff54837824 */ /* 0x000fe400078e02ff */
[----:B------:R-:W-:Y:S02]  /*1d290*/  IMAD R133, R12, 0x7effffff, RZ ;  /* 0x7effffff0c857824 */ /* 0x000fe400078e02ff */
[----:B------:R-:W-:Y:S02]  /*1d2a0*/  IMAD R111, R98, 0x7effffff, RZ ;  /* 0x7effffff626f7824 */ /* 0x000fe400078e02ff */
[----:B------:R-:W-:Y:S01]  /*1d2b0*/  IMAD.HI.U32 R123, R123, 0x7f000001, R88 ;  /* 0x7f0000017b7b7827 */ /* 0x000fe200078e0058 */
[----:B------:R-:W-:-:S03]  /*1d2c0*/  @P0 IADD3 R135, PT, PT, R135, -0x7f000001, RZ ;  /* 0x80ffffff87870810 */ /* 0x000fc60007ffe0ff */
[----:B------:R-:W-:-:S04]  /*1d2d0*/  IMAD.HI.U32 R131, R131, 0x7f000001, R84 ;  /* 0x7f00000183837827 */ /* 0x000fc800078e0054 */
        /* <DEDUP_REMOVED lines=9> */
[----:B------:R-:W-:Y:S01]  /*1d370*/  @P5 IADD3 R139, PT, PT, R139, -0x7f000001, RZ ;  /* 0x80ffffff8b8b5810 */ /* 0x000fe20007ffe0ff */
[----:B------:R-:W-:Y:S01]  /*1d380*/  ISETP.GE.U32.AND P6, PT, R98, 0x7f000001, PT ;  /* 0x7f0000016200780c */ /* 0x000fe20003fc6070 */
[----:B------:R-:W-:-:S02]  /*1d390*/  IADD3 R227, PT, PT, R227, R148, RZ ;  /* 0x00000094e3e37210 */ /* 0x000fc40007ffe0ff */
[----:B------:R-:W-:Y:S02]  /*1d3a0*/  IADD3 R135, PT, PT, R135, R150, RZ ;  /* 0x0000009687877210 */ /* 0x000fe40007ffe0ff */
[----:B------:R-:W-:Y:S02]  /*1d3b0*/  IADD3 R137, PT, PT, R138, R139, RZ ;  /* 0x0000008b8a897210 */ /* 0x000fe40007ffe0ff */
[----:B------:R-:W-:Y:S01]  /*1d3c0*/  @P0 IADD3 R140, PT, PT, R140, -0x7f000001, RZ ;  /* 0x80ffffff8c8c0810 */ /* 0x000fe20007ffe0ff */
[----:B------:R-:W-:Y:S01]  /*1d3d0*/  ISETP.GE.U32.AND P0, PT, R227, 0x7f000001, PT ;  /* 0x7f000001e300780c */ /* 0x000fe20003f06070 */
[----:B------:R-:W-:Y:S02]  /*1d3e0*/  @P1 IADD3 R123, PT, PT, R123, -0x7f000001, RZ ;  /* 0x80ffffff7b7b1810 */ /* 0x000fe40007ffe0ff */
[----:B------:R-:W-:Y:S02]  /*1d3f0*/  @P2 IADD3 R131, PT, PT, R131, -0x7f000001, RZ ;  /* 0x80ffffff83832810 */ /* 0x000fe40007ffe0ff */
        /* <DEDUP_REMOVED lines=9> */
[----:B------:R-:W-:Y:S02]  /*1d490*/  IADD3 R88, PT, PT, R98, R105, RZ ;  /* 0x0000006962587210 */ /* 0x000fe40007ffe0ff */
[----:B------:R-:W-:Y:S01]  /*1d4a0*/  @P0 IADD3 R227, PT, PT, R227, -0x7f000001, RZ ;  /* 0x80ffffffe3e30810 */ /* 0x000fe20007ffe0ff */
[----:B------:R-:W-:Y:S01]  /*1d4b0*/  IMAD.WIDE.U32 R84, R244, R115, RZ ;  /* 0x00000073f4547225 */ /* 0x000fe200078e00ff */
[----:B------:R-:W-:Y:S02]  /*1d4c0*/  @P1 IADD3 R137, PT, PT, R137, -0x7f000001, RZ ;  /* 0x80ffffff89891810 */ /* 0x000fe40007ffe0ff */
[----:B------:R-:W-:-:S02]  /*1d4d0*/  @P3 IADD3 R189, PT, PT, R189, -0x7f000001, RZ ;  /* 0x80ffffffbdbd3810 */ /* 0x000fc40007ffe0ff */
[----:B------:R-:W-:Y:S01]  /*1d4e0*/  @P2 IADD3 R135, PT, PT, R135, -0x7f000001, RZ ;  /* 0x80ffffff87872810 */ /* 0x000fe20007ffe0ff */
[----:B------:R-:W-:Y:S01]  /*1d4f0*/  ISETP.GE.U32.AND P0, PT, R88, 0x7f000001, PT ;  /* 0x7f0000015800780c */ /* 0x000fe20003f06070 */
[----:B------:R-:W-:Y:S01]  /*1d500*/  ISETP.GE.U32.AND P1, PT, R32, 0x7f000001, PT ;  /* 0x7f0000012000780c */ /* 0x000fe20003f26070 */
[----:B------:R-:W-:Y:S01]  /*1d510*/  ISETP.GE.U32.AND P2, PT, R40, 0x7f000001, PT ;  /* 0x7f0000012800780c */ /* 0x000fe20003f46070 */
[----:B------:R-:W-:Y:S01]  /*1d520*/  ISETP.GE.U32.AND P3, PT, R78, 0x7f000001, PT ;  /* 0x7f0000014e00780c */ /* 0x000fe20003f66070 */
[----:B------:R-:W-:Y:S01]  /*1d530*/  @P4 IADD3 R152, PT, PT, R152, -0x7f000001, RZ ;  /* 0x80ffffff98984810 */ /* 0x000fe20007ffe0ff */
[----:B------:R-:W-:Y:S01]  /*1d540*/  IMAD R89, R84, 0x7effffff, RZ ;  /* 0x7effffff54597824 */ /* 0x000fe200078e02ff */
[----:B------:R-:W-:Y:S01]  /*1d550*/  ISETP.GE.U32.AND P5, PT, R154, 0x7f000001, PT ;  /* 0x7f0000019a00780c */ /* 0x000fe20003fa6070 */
[C---:B------:R-:W-:Y:S02]  /*1d560*/  IMAD R99, R86.reuse, 0x6, RZ ;  /* 0x0000000656637824 */ /* 0x040fe400078e02ff */
[----:B------:R-:W-:Y:S01]  /*1d570*/  IMAD.WIDE.U32 R12, R86, 0x5fffffa, RZ ;  /* 0x05fffffa560c7825 */ /* 0x000fe200078e00ff */
[----:B------:R-:W-:-:S03]  /*1d580*/  IADD3 R227, PT, PT, R227, R152, RZ ;  /* 0x00000098e3e37210 */ /* 0x000fc60007ffe0ff */
[----:B------:R-:W-:Y:S01]  /*1d590*/  IMAD.HI.U32 R86, R89, 0x7f000001, R84 ;  /* 0x7f00000159567827 */ /* 0x000fe200078e0054 */
[----:B------:R0:W-:Y:S01]  /*1d5a0*/  STL [R1+0x110], R88 ;  /* 0x0001105801007387 */ /* 0x0001e20000100800 */
[----:B------:R-:W-:-:S03]  /*1d5b0*/  ISETP.GE.U32.AND P6, PT, R216, 0x7f000001, PT ;  /* 0x7f000001d800780c */ /* 0x000fc60003fc6070 */
[----:B------:R1:W-:Y:S01]  /*1d5c0*/  STL [R1+0x114], R32 ;  /* 0x0001142001007387 */ /* 0x0003e20000100800 */
[----:B------:R-:W-:-:S03]  /*1d5d0*/  ISETP.GE.U32.AND P4, PT, R86, 0x7f000001, PT ;  /* 0x7f0000015600780c */ /* 0x000fc60003f86070 */
[----:B------:R2:W-:Y:S01]  /*1d5e0*/  STL [R1+0x118], R40 ;  /* 0x0001182801007387 */ /* 0x0005e20000100800 */
[----:B0-----:R-:W-:Y:S01]  /*1d5f0*/  @P0 IADD3 R88, PT, PT, R88, -0x7f000001, RZ ;  /* 0x80ffffff58580810 */ /* 0x001fe20007ffe0ff */
[----:B------:R-:W-:Y:S02]  /*1d600*/  ISETP.GE.U32.AND P0, PT, R227, 0x7f000001, PT ;  /* 0x7f000001e300780c */ /* 0x000fe40003f06070 */
[----:B------:R0:W-:Y:S01]  /*1d610*/  STL [R1+0x11c], R78 ;  /* 0x00011c4e01007387 */ /* 0x0001e20000100800 */
[----:B-1----:R-:W-:Y:S02]  /*1d620*/  @P1 IADD3 R32, PT, PT, R32, -0x7f000001, RZ ;  /* 0x80ffffff20201810 */ /* 0x002fe40007ffe0ff */
[----:B--2---:R-:W-:Y:S02]  /*1d630*/  @P2 IADD3 R40, PT, PT, R40, -0x7f000001, RZ ;  /* 0x80ffffff28282810 */ /* 0x004fe40007ffe0ff */
[----:B0-----:R-:W-:Y:S02]  /*1d640*/  @P3 IADD3 R78, PT, PT, R78, -0x7f000001, RZ ;  /* 0x80ffffff4e4e3810 */ /* 0x001fe40007ffe0ff */
[----:B------:R-:W-:Y:S01]  /*1d650*/  @P5 IADD3 R154, PT, PT, R154, -0x7f000001, RZ ;  /* 0x80ffffff9a9a5810 */ /* 0x000fe20007ffe0ff */
[----:B------:R-:W-:Y:S04]  /*1d660*/  STL [R1+0x110], R88 ;  /* 0x0001105801007387 */ /* 0x000fe80000100800 */
[----:B------:R-:W-:Y:S04]  /*1d670*/  STL [R1+0x114], R32 ;  /* 0x0001142001007387 */ /* 0x000fe80000100800 */
[----:B------:R-:W-:Y:S04]  /*1d680*/  STL [R1+0x118], R40 ;  /* 0x0001182801007387 */ /* 0x000fe80000100800 */
[----:B------:R0:W-:Y:S01]  /*1d690*/  STL [R1+0x11c], R78 ;  /* 0x00011c4e01007387 */ /* 0x0001e20000100800 */
[----:B------:R-:W-:-:S03]  /*1d6a0*/  IADD3 R189, PT, PT, R189, R154, RZ ;  /* 0x0000009abdbd7210 */ /* 0x000fc60007ffe0ff */
[----:B------:R-:W2:Y:S04]  /*1d6b0*/  LD.E R133, desc[UR10][R18.64+0x5a4] ;  /* 0x0005a40a12857980 */ /* 0x000ea8000c101900 */
[----:B------:R-:W3:Y:S01]  /*1d6c0*/  LD.E R131, desc[UR10][R18.64+0x5a8] ;  /* 0x0005a80a12837980 */ /* 0x000ee2000c101900 */
[----:B------:R-:W-:Y:S02]  /*1d6d0*/  @P4 IADD3 R86, PT, PT, R86, -0x7f000001, RZ ;  /* 0x80ffffff56564810 */ /* 0x000fe40007ffe0ff */
[----:B------:R-:W-:Y:S01]  /*1d6e0*/  @P0 IADD3 R227, PT, PT, R227, -0x7f000001, RZ ;  /* 0x80ffffffe3e30810 */ /* 0x000fe20007ffe0ff */
[----:B------:R-:W-:Y:S01]  /*1d6f0*/  ISETP.GE.U32.AND P3, PT, R189, 0x7f000001, PT ;  /* 0x7f000001bd00780c */ /* 0x000fe20003f66070 */
[----:B------:R-:W-:Y:S02]  /*1d700*/  @P6 IADD3 R216, PT, PT, R216, -0x7f000001, RZ ;  /* 0x80ffffffd8d86810 */ /* 0x000fe40007ffe0ff */
[----:B------:R-:W-:Y:S01]  /*1d710*/  IADD3 R197, PT, PT, R137, R140, RZ ;  /* 0x0000008c89c57210 */ /* 0x000fe20007ffe0ff */
[----:B------:R-:W-:Y:S01]  /*1d720*/  IMAD.HI.U32 R116, R99, 0x7f000001, R12 ;  /* 0x7f00000163747827 */ /* 0x000fe200078e000c */
[----:B------:R-:W-:Y:S01]  /*1d730*/  IADD3 R227, PT, PT, R227, R86, RZ ;  /* 0x00000056e3e37210 */ /* 0x000fe20007ffe0ff */
[----:B------:R-:W4:Y:S01]  /*1d740*/  LD.E R137, desc[UR10][R18.64+0x5a0] ;  /* 0x0005a00a12897980 */ /* 0x000f22000c101900 */
[----:B------:R-:W-:Y:S01]  /*1d750*/  IADD3 R216, PT, PT, R135, R216, RZ ;  /* 0x000000d887d87210 */ /* 0x000fe20007ffe0ff */
[----:B------:R-:W-:-:S02]  /*1d760*/  IMAD.WIDE.U32 R12, R162, R45, RZ ;  /* 0x0000002da20c7225 */ /* 0x000fc400078e00ff */
[----:B------:R1:W2:Y:S01]  /*1d770*/  LD.E R105, desc[UR10][R18.64+0x5ac] ;  /* 0x0005ac0a12697980 */ /* 0x0002a2000c101900 */
[----:B------:R-:W-:Y:S01]  /*1d780*/  ISETP.GE.U32.AND P1, PT, R227, 0x7f000001, PT ;  /* 0x7f000001e300780c */ /* 0x000fe20003f26070 */
[-C--:B------:R-:W-:Y:S01]  /*1d790*/  IMAD.WIDE.U32 R84, R82, R45.reuse, RZ ;  /* 0x0000002d52547225 */ /* 0x080fe200078e00ff */
[----:B------:R-:W-:Y:S01]  /*1d7a0*/  ISETP.GE.U32.AND P4, PT, R216, 0x7f000001, PT ;  /* 0x7f000001d800780c */ /* 0x000fe20003f86070 */
[----:B------:R-:W-:Y:S01]  /*1d7b0*/  @P3 IADD3 R189, PT, PT, R189, -0x7f000001, RZ ;  /* 0x80ffffffbdbd3810 */ /* 0x000fe20007ffe0ff */
[----:B0-----:R-:W2:Y:S01]  /*1d7c0*/  LDL R78, [R1+0x110] ;  /* 0x00011000014e7983 */ /* 0x001ea20000100800 */
[----:B------:R-:W-:Y:S01]  /*1d7d0*/  IMAD R141, R12, 0x7effffff, RZ ;  /* 0x7effffff0c8d7824 */ /* 0x000fe200078e02ff */
[----:B------:R-:W-:Y:S01]  /*1d7e0*/  ISETP.GE.U32.AND P2, PT, R116, 0x7f000001, PT ;  /* 0x7f0000017400780c */ /* 0x000fe20003f46070 */
[----:B------:R-:W-:Y:S01]  /*1d7f0*/  IMAD R135, R84, 0x7effffff, RZ ;  /* 0x7effffff54877824 */ /* 0x000fe200078e02ff */
[----:B------:R-:W-:Y:S01]  /*1d800*/  ISETP.GE.U32.AND P0, PT, R197, 0x7f000001, PT ;  /* 0x7f000001c500780c */ /* 0x000fe20003f06070 */
[----:B------:R-:W-:Y:S01]  /*1d810*/  IMAD.HI.U32 R141, R141, 0x7f000001, R12 ;  /* 0x7f0000018d8d7827 */ /* 0x000fe200078e000c */
[----:B------:R-:W2:Y:S03]  /*1d820*/  LDL R32, [R1+0x114] ;  /* 0x0001140001207983 */ /* 0x000ea60000100800 */
[----:B------:R-:W-:Y:S01]  /*1d830*/  IMAD.WIDE.U32 R12, R248, R45, RZ ;  /* 0x0000002df80c7225 */ /* 0x000fe200078e00ff */
[----:B------:R-:W2:Y:S03]  /*1d840*/  LDL R40, [R1+0x118] ;  /* 0x0001180001287983 */ /* 0x000ea60000100800 */
[----:B------:R-:W-:-:S04]  /*1d850*/  IMAD.HI.U32 R135, R135, 0x7f000001, R84 ;  /* 0x7f00000187877827 */ /* 0x000fc800078e0054 */
[----:B------:R-:W-:Y:S01]  /*1d860*/  IMAD.WIDE.U32 R84, R189, R115, RZ ;  /* 0x00000073bd547225 */ /* 0x000fe200078e00ff */
[----:B------:R-:W-:-:S03]  /*1d870*/  @P1 IADD3 R227, PT, PT, R227, -0x7f000001, RZ ;  /* 0x80ffffffe3e31810 */ /* 0x000fc60007ffe0ff */
[----:B-1----:R-:W-:-:S04]  /*1d880*/  IMAD.WIDE.U32 R18, R210, R45, RZ ;  /* 0x0000002dd2127225 */ /* 0x002fc800078e00ff */
[----:B------:R-:W-:Y:S02]  /*1d890*/  IMAD R139, R12, 0x7effffff, RZ ;  /* 0x7effffff0c8b7824 */ /* 0x000fe400078e02ff */
[----:B------:R-:W-:Y:S01]  /*1d8a0*/  IMAD R45, R84, 0x7effffff, RZ ;  /* 0x7effffff542d7824 */ /* 0x000fe200078e02ff */
[----:B------:R-:W-:Y:S01]  /*1d8b0*/  @P4 IADD3 R216, PT, PT, R216, -0x7f000001, RZ ;  /* 0x80ffffffd8d84810 */ /* 0x000fe20007ffe0ff */
[----:B------:R-:W-:Y:S02]  /*1d8c0*/  IMAD R123, R18, 0x7effffff, RZ ;  /* 0x7effffff127b7824 */ /* 0x000fe400078e02ff */
[----:B------:R-:W-:Y:S01]  /*1d8d0*/  IMAD.HI.U32 R139, R139, 0x7f000001, R12 ;  /* 0x7f0000018b8b7827 */ /* 0x000fe200078e000c */
[----:B------:R-:W-:Y:S02]  /*1d8e0*/  @P2 IADD3 R116, PT, PT, R116, -0x7f000001, RZ ;  /* 0x80ffffff74742810 */ /* 0x000fe40007ffe0ff */
[----:B------:R-:W-:Y:S01]  /*1d8f0*/  @P0 IADD3 R197, PT, PT, R197, -0x7f000001, RZ ;  /* 0x80ffffffc5c50810 */ /* 0x000fe20007ffe0ff */
[----:B------:R-:W-:-:S04]  /*1d900*/  IMAD.WIDE.U32 R12, R189, R243, RZ ;  /* 0x000000f3bd0c7225 */ /* 0x000fc800078e00ff */
[----:B------:R-:W-:-:S04]  /*1d910*/  IMAD.HI.U32 R153, R45, 0x7f000001, R84 ;  /* 0x7f0000012d997827 */ /* 0x000fc800078e0054 */
[----:B------:R-:W-:-:S04]  /*1d920*/  IMAD.WIDE.U32 R84, R227, R199, RZ ;  /* 0x000000c7e3547225 */ /* 0x000fc800078e00ff */
[----:B------:R-:W-:Y:S01]  /*1d930*/  IMAD.HI.U32 R123, R123, 0x7f000001, R18 ;  /* 0x7f0000017b7b7827 */ /* 0x000fe200078e0012 */
[----:B------:R-:W-:-:S03]  /*1d940*/  IADD3 R197, PT, PT, R197, R116, RZ ;  /* 0x00000074c5c57210 */ /* 0x000fc60007ffe0ff */
[----:B------:R-:W-:-:S04]  /*1d950*/  IMAD.WIDE.U32 R18, R216, R233, RZ ;  /* 0x000000e9d8127225 */ /* 0x000fc800078e00ff */
[----:B------:R-:W-:Y:S02]  /*1d960*/  IMAD R89, R12, 0x7effffff, RZ ;  /* 0x7effffff0c597824 */ /* 0x000fe400078e02ff */
[----:B------:R-:W-:Y:S02]  /*1d970*/  IMAD R45, R84, 0x7effffff, RZ ;  /* 0x7effffff542d7824 */ /* 0x000fe400078e02ff */
[----:B------:R-:W-:Y:S02]  /*1d980*/  IMAD R99, R18, 0x7effffff, RZ ;  /* 0x7effffff12637824 */ /* 0x000fe400078e02ff */
[----:B------:R-:W-:-:S04]  /*1d990*/  IMAD.HI.U32 R116, R89, 0x7f000001, R12 ;  /* 0x7f00000159747827 */ /* 0x000fc800078e000c */
[----:B------:R-:W-:-:S04]  /*1d9a0*/  IMAD.WIDE.U32 R12, R216, R243, RZ ;  /* 0x000000f3d80c7225 */ /* 0x000fc800078e00ff */
[----:B------:R-:W-:Y:S02]  /*1d9b0*/  IMAD.HI.U32 R148, R45, 0x7f000001, R84 ;  /* 0x7f0000012d947827 */ /* 0x000fe400078e0054 */
[----:B------:R-:W2:Y:S02]  /*1d9c0*/  LDL R45, [R1+0x11c] ;  /* 0x00011c00012d7983 */ /* 0x000ea40000100800 */
[----:B------:R-:W-:-:S04]  /*1d9d0*/  IMAD.HI.U32 R140, R99, 0x7f000001, R18 ;  /* 0x7f000001638c7827 */ /* 0x000fc800078e0012 */
[----:B------:R-:W-:-:S04]  /*1d9e0*/  IMAD R19, R12, 0x7effffff, RZ ;  /* 0x7effffff0c137824 */ /* 0x000fc800078e02ff */
[----:B------:R-:W-:-:S04]  /*1d9f0*/  IMAD.HI.U32 R144, R19, 0x7f000001, R12 ;  /* 0x7f00000113907827 */ /* 0x000fc800078e000c */
[----:B------:R-:W-:-:S04]  /*1da00*/  IMAD.WIDE.U32 R18, R189, R199, RZ ;  /* 0x000000c7bd127225 */ /* 0x000fc800078e00ff */
[----:B------:R-:W-:-:S04]  /*1da10*/  IMAD R89, R18, 0x7effffff, RZ ;  /* 0x7effffff12597824 */ /* 0x000fc800078e02ff */
[----:B------:R-:W-:-:S04]  /*1da20*/  IMAD.HI.U32 R86, R89, 0x7f000001, R18 ;  /* 0x7f00000159567827 */ /* 0x000fc800078e0012 */
[----:B------:R-:W-:-:S04]  /*1da30*/  IMAD.WIDE.U32 R88, R189, R233, RZ ;  /* 0x000000e9bd587225 */ /* 0x000fc800078e00ff */
[----:B------:R-:W-:-:S04]  /*1da40*/  IMAD R143, R88, 0x7effffff, RZ ;  /* 0x7effffff588f7824 */ /* 0x000fc800078e02ff */
[----:B------:R-:W-:Y:S02]  /*1da50*/  IMAD.HI.U32 R155, R143, 0x7f000001, R88 ;  /* 0x7f0000018f9b7827 */ /* 0x000fe400078e0058 */
[----:B------:R-:W2:Y:S01]  /*1da60*/  LDL.64 R88, [R1+0x100] ;  /* 0x0001000001587983 */ /* 0x000ea20000100a00 */
[----:B------:R-:W-:Y:S01]  /*1da70*/  ISETP.GE.U32.AND P0, PT, R197, 0x7f000001, PT ;  /* 0x7f000001c500780c */ /* 0x000fe20003f06070 */
[----:B------:R-:W-:-:S04]  /*1da80*/  IMAD.WIDE.U32 R12, R227, R233, RZ ;  /* 0x000000e9e30c7225 */ /* 0x000fc800078e00ff */
[----:B------:R-:W-:Y:S02]  /*1da90*/  IMAD R99, R12, 0x7effffff, RZ ;  /* 0x7effffff0c637824 */ /* 0x000fe400078e02ff */
[----:B------:R-:W-:-:S04]  /*1daa0*/  IMAD.WIDE.U32 R84, R216, R115, RZ ;  /* 0x00000073d8547225 */ /* 0x000fc800078e00ff */
[----:B------:R-:W-:Y:S02]  /*1dab0*/  IMAD.HI.U32 R149, R99, 0x7f000001, R12 ;  /* 0x7f00000163957827 */ /* 0x000fe400078e000c */
[----:B------:R-:W-:Y:S02]  /*1dac0*/  @P0 IADD3 R197, PT, PT, R197, -0x7f000001, RZ ;  /* 0x80ffffffc5c50810 */ /* 0x000fe40007ffe0ff */
[----:B------:R-:W-:Y:S01]  /*1dad0*/  IMAD R99, R84, 0x7effffff, RZ ;  /* 0x7effffff54637824 */ /* 0x000fe200078e02ff */
[----:B------:R-:W-:Y:S01]  /*1dae0*/  ISETP.GE.U32.AND P0, PT, R116, 0x7f000001, PT ;  /* 0x7f0000017400780c */ /* 0x000fe20003f06070 */
[----:B------:R-:W-:-:S04]  /*1daf0*/  IMAD.WIDE.U32 R12, R227, R243, RZ ;  /* 0x000000f3e30c7225 */ /* 0x000fc800078e00ff */
[----:B------:R-:W-:-:S04]  /*1db00*/  IMAD.HI.U32 R138, R99, 0x7f000001, R84 ;  /* 0x7f000001638a7827 */ /* 0x000fc800078e0054 */
[----:B------:R-:W-:-:S04]  /*1db10*/  IMAD.WIDE.U32 R84, R197, R115, RZ ;  /* 0x00000073c5547225 */ /* 0x000fc800078e00ff */
[----:B------:R-:W-:Y:S02]  /*1db20*/  IMAD R111, R12, 0x7effffff, RZ ;  /* 0x7effffff0c6f7824 */ /* 0x000fe400078e02ff */
[----:B------:R-:W-:Y:S01]  /*1db30*/  IMAD R99, R84, 0x7effffff, RZ ;  /* 0x7effffff54637824 */ /* 0x000fe200078e02ff */
[----:B------:R-:W-:Y:S01]  /*1db40*/  ISETP.GE.U32.AND P1, PT, R140, 0x7f000001, PT ;  /* 0x7f0000018c00780c */ /* 0x000fe20003f26070 */
[----:B------:R-:W-:-:S04]  /*1db50*/  IMAD.HI.U32 R154, R111, 0x7f000001, R12 ;  /* 0x7f0000016f9a7827 */ /* 0x000fc800078e000c */
[----:B------:R-:W-:-:S04]  /*1db60*/  IMAD.WIDE.U32 R12, R197, R199, RZ ;  /* 0x000000c7c50c7225 */ /* 0x000fc800078e00ff */
[----:B------:R-:W-:Y:S01]  /*1db70*/  IMAD.HI.U32 R150, R99, 0x7f000001, R84 ;  /* 0x7f00000163967827 */ /* 0x000fe200078e0054 */
[----:B------:R-:W-:Y:S01]  /*1db80*/  @P0 IADD3 R116, PT, PT, R116, -0x7f000001, RZ ;  /* 0x80ffffff74740810 */ /* 0x000fe20007ffe0ff */
[----:B------:R-:W-:Y:S02]  /*1db90*/  ISETP.GE.U32.AND P3, PT, R148, 0x7f000001, PT ;  /* 0x7f0000019400780c */ /* 0x000fe40003f66070 */
[----:B------:R-:W-:Y:S01]  /*1dba0*/  IMAD R111, R12, 0x7effffff, RZ ;  /* 0x7effffff0c6f7824 */ /* 0x000fe200078e02ff */
[----:B------:R-:W-:Y:S01]  /*1dbb0*/  ISETP.GE.U32.AND P0, PT, R150, 0x7f000001, PT ;  /* 0x7f0000019600780c */ /* 0x000fe20003f06070 */
[----:B------:R-:W-:-:S04]  /*1dbc0*/  IMAD.WIDE.U32 R18, R216, R199, RZ ;  /* 0x000000c7d8127225 */ /* 0x000fc800078e00ff */
[----:B------:R-:W-:-:S04]  /*1dbd0*/  IMAD.WIDE.U32 R98, R197, R233, RZ ;  /* 0x000000e9c5627225 */ /* 0x000fc800078e00ff */
[----:B------:R-:W-:Y:S01]  /*1dbe0*/  IMAD.HI.U32 R152, R111, 0x7f000001, R12 ;  /* 0x7f0000016f987827 */ /* 0x000fe200078e000c */
[----:B------:R-:W-:-:S03]  /*1dbf0*/  @P1 IADD3 R140, PT, PT, R140, -0x7f000001, RZ ;  /* 0x80ffffff8c8c1810 */ /* 0x000fc60007ffe0ff */
[----:B------:R-:W-:Y:S02]  /*1dc00*/  IMAD R145, R18, 0x7effffff, RZ ;  /* 0x7effffff12917824 */ /* 0x000fe400078e02ff */
[----:B------:R-:W-:Y:S01]  /*1dc10*/  IMAD.WIDE.U32 R84, R197, R243, RZ ;  /* 0x000000f3c5547225 */ /* 0x000fe200078e00ff */
[----:B------:R-:W-:-:S03]  /*1dc20*/  ISETP.GE.U32.AND P1, PT, R152, 0x7f000001, PT ;  /* 0x7f0000019800780c */ /* 0x000fc60003f26070 */
[----:B------:R-:W-:Y:S02]  /*1dc30*/  IMAD R111, R98, 0x7effffff, RZ ;  /* 0x7effffff626f7824 */ /* 0x000fe400078e02ff */
[----:B------:R-:W-:Y:S01]  /*1dc40*/  IMAD.HI.U32 R215, R145, 0x7f000001, R18 ;  /* 0x7f00000191d77827 */ /* 0x000fe200078e0012 */
[----:B------:R-:W-:-:S03]  /*1dc50*/  ISETP.GE.U32.AND P2, PT, R144, 0x7f000001, PT ;  /* 0x7f0000019000780c */ /* 0x000fc60003f46070 */
[----:B------:R-:W-:Y:S02]  /*1dc60*/  IMAD R143, R84, 0x7effffff, RZ ;  /* 0x7effffff548f7824 */ /* 0x000fe400078e02ff */
[----:B------:R-:W-:-:S04]  /*1dc70*/  IMAD.WIDE.U32 R18, R116, 0x5fffffa, RZ ;  /* 0x05fffffa74127825 */ /* 0x000fc800078e00ff */
[----:B------:R-:W-:Y:S01]  /*1dc80*/  IMAD.HI.U32 R111, R111, 0x7f000001, R98 ;  /* 0x7f0000016f6f7827 */ /* 0x000fe200078e0062 */
[----:B------:R-:W-:Y:S02]  /*1dc90*/  @P0 IADD3 R150, PT, PT, R150, -0x7f000001, RZ ;  /* 0x80ffffff96960810 */ /* 0x000fe40007ffe0ff */
[----:B------:R-:W-:Y:S01]  /*1dca0*/  @P3 IADD3 R148, PT, PT, R148, -0x7f000001, RZ ;  /* 0x80ffffff94943810 */ /* 0x000fe20007ffe0ff */
[----:B------:R-:W-:Y:S01]  /*1dcb0*/  IMAD R145, R116, 0x6, RZ ;  /* 0x0000000674917824 */ /* 0x000fe200078e02ff */
[----:B------:R-:W-:Y:S01]  /*1dcc0*/  ISETP.GE.U32.AND P3, PT, R111, 0x7f000001, PT ;  /* 0x7f0000016f00780c */ /* 0x000fe20003f66070 */
[----:B------:R-:W-:Y:S01]  /*1dcd0*/  IMAD.HI.U32 R84, R143, 0x7f000001, R84 ;  /* 0x7f0000018f547827 */ /* 0x000fe200078e0054 */
[----:B------:R-:W-:-:S03]  /*1dce0*/  ISETP.GE.U32.AND P5, PT, R150, 0x7f000001, PT ;  /* 0x7f0000019600780c */ /* 0x000fc60003fa6070 */
[----:B------:R-:W-:Y:S01]  /*1dcf0*/  IMAD.HI.U32 R145, R145, 0x7f000001, R18 ;  /* 0x7f00000191917827 */ /* 0x000fe200078e0012 */
[----:B------:R-:W-:Y:S01]  /*1dd00*/  ISETP.GE.U32.AND P0, PT, R84, 0x7f000001, PT ;  /* 0x7f0000015400780c */ /* 0x000fe20003f06070 */
[----:B------:R-:W-:-:S03]  /*1dd10*/  @P1 IADD3 R152, PT, PT, R152, -0x7f000001, RZ ;  /* 0x80ffffff98981810 */ /* 0x000fc60007ffe0ff */
[----:B------:R-:W-:Y:S01]  /*1dd20*/  ISETP.GE.U32.AND P4, PT, R145, 0x7f000001, PT ;  /* 0x7f0000019100780c */ /* 0x000fe20003f86070 */
[----:B------:R-:W-:Y:S01]  /*1dd30*/  @P2 IADD3 R144, PT, PT, R144, -0x7f000001, RZ ;  /* 0x80ffffff90902810 */ /* 0x000fe20007ffe0ff */
[----:B------:R-:W-:Y:S01]  /*1dd40*/  ISETP.GE.U32.AND P1, PT, R153, 0x7f000001, PT ;  /* 0x7f0000019900780c */ /* 0x000fe20003f26070 */
[----:B------:R-:W-:Y:S01]  /*1dd50*/  ISETP.GE.U32.AND P2, PT, R152, 0x7f000001, PT ;  /* 0x7f0000019800780c */ /* 0x000fe20003f46070 */
[----:B------:R-:W-:Y:S01]  /*1dd60*/  @P3 IADD3 R111, PT, PT, R111, -0x7f000001, RZ ;  /* 0x80ffffff6f6f3810 */ /* 0x000fe20007ffe0ff */
[----:B------:R-:W-:Y:S01]  /*1dd70*/  IMAD.WIDE.U32 R12, R140, 0x5fffffa, RZ ;  /* 0x05fffffa8c0c7825 */ /* 0x000fe200078e00ff */
[----:B------:R-:W-:Y:S01]  /*1dd80*/  @P5 IADD3 R150, PT, PT, R150, -0x7f000001, RZ ;  /* 0x80ffffff96965810 */ /* 0x000fe20007ffe0ff */
[----:B------:R-:W-:Y:S02]  /*1dd90*/  ISETP.GE.U32.AND P5, PT, R86, 0x7f000001, PT ;  /* 0x7f0000015600780c */ /* 0x000fe40003fa6070 */
[----:B------:R-:W-:Y:S01]  /*1dda0*/  @P0 IADD3 R84, PT, PT, R84, -0x7f000001, RZ ;  /* 0x80ffffff54540810 */ /* 0x000fe20007ffe0ff */
[----:B------:R-:W-:Y:S01]  /*1ddb0*/  IMAD R151, R140, 0x6, RZ ;  /* 0x000000068c977824 */ /* 0x000fe200078e02ff */
[----:B------:R-:W-:Y:S01]  /*1ddc0*/  ISETP.GE.U32.AND P0, PT, R111, 0x7f000001, PT ;  /* 0x7f0000016f00780c */ /* 0x000fe20003f06070 */
[----:B------:R-:W-:Y:S01]  /*1ddd0*/  IMAD.WIDE.U32 R18, R144, 0x5fffffa, RZ ;  /* 0x05fffffa90127825 */ /* 0x000fe200078e00ff */
[----:B------:R-:W-:Y:S01]  /*1dde0*/  @P4 IADD3 R145, PT, PT, R145, -0x7f000001, RZ ;  /* 0x80ffffff91914810 */ /* 0x000fe20007ffe0ff */
[----:B------:R-:W-:Y:S01]  /*1ddf0*/  ISETP.GE.U32.AND P4, PT, R155, 0x7f000001, PT ;  /* 0x7f0000019b00780c */ /* 0x000fe20003f86070 */
[----:B------:R-:W-:Y:S01]  /*1de00*/  ISETP.GE.U32.AND P6, PT, R149, 0x7f000001, PT ;  /* 0x7f0000019500780c */ /* 0x000fe20003fc6070 */
[----:B------:R-:W-:Y:S01]  /*1de10*/  IMAD.HI.U32 R98, R151, 0x7f000001, R12 ;  /* 0x7f00000197627827 */ /* 0x000fe200078e000c */
[----:B------:R-:W-:-:S02]  /*1de20*/  @P1 IADD3 R153, PT, PT, R153, -0x7f000001, RZ ;  /* 0x80ffffff99991810 */ /* 0x000fc40007ffe0ff */
[----:B------:R-:W-:Y:S01]  /*1de30*/  @P2 IADD3 R152, PT, PT, R152, -0x7f000001, RZ ;  /* 0x80ffffff98982810 */ /* 0x000fe20007ffe0ff */
[----:B------:R-:W-:Y:S01]  /*1de40*/  IMAD R85, R144, 0x6, RZ ;  /* 0x0000000690557824 */ /* 0x000fe200078e02ff */
[----:B------:R-:W-:Y:S01]  /*1de50*/  ISETP.GE.U32.AND P1, PT, R84, 0x7f000001, PT ;  /* 0x7f0000015400780c */ /* 0x000fe20003f26070 */
[----:B------:R-:W-:Y:S02]  /*1de60*/  ISETP.GE.U32.AND P3, PT, R98, 0x7f000001, PT ;  /* 0x7f0000016200780c */ /* 0x000fe40003f66070 */
[----:B------:R-:W-:Y:S01]  /*1de70*/  IMAD.HI.U32 R221, R85, 0x7f000001, R18 ;  /* 0x7f00000155dd7827 */ /* 0x000fe200078e0012 */
[----:B------:R-:W-:Y:S02]  /*1de80*/  IADD3 R19, PT, PT, R150, R145, RZ ;  /* 0x0000009196137210 */ /* 0x000fe40007ffe0ff */
[----:B------:R-:W-:Y:S01]  /*1de90*/  IADD3 R18, PT, PT, R152, R153, RZ ;  /* 0x0000009998127210 */ /* 0x000fe20007ffe0ff */
[----:B------:R-:W-:Y:S01]  /*1dea0*/  IMAD.WIDE.U32 R12, R148, 0x5fffffa, RZ ;  /* 0x05fffffa940c7825 */ /* 0x000fe200078e00ff */
[----:B------:R-:W-:-:S02]  /*1deb0*/  @P5 IADD3 R86, PT, PT, R86, -0x7f000001, RZ ;  /* 0x80ffffff56565810 */ /* 0x000fc40007ffe0ff */
[----:B------:R-:W-:Y:S01]  /*1dec0*/  @P0 IADD3 R111, PT, PT, R111, -0x7f000001, RZ ;  /* 0x80ffffff6f6f0810 */ /* 0x000fe20007ffe0ff */
[----:B------:R-:W-:Y:S01]  /*1ded0*/  ISETP.GE.U32.AND P2, PT, R19, 0x7f000001, PT ;  /* 0x7f0000011300780c */ /* 0x000fe20003f46070 */
[----:B------:R-:W-:Y:S01]  /*1dee0*/  IMAD R99, R148, 0x6, RZ ;  /* 0x0000000694637824 */ /* 0x000fe200078e02ff */
[----:B------:R-:W-:Y:S02]  /*1def0*/  @P4 IADD3 R155, PT, PT, R155, -0x7f000001, RZ ;  /* 0x80ffffff9b9b4810 */ /* 0x000fe40007ffe0ff */
[----:B------:R-:W-:Y:S01]  /*1df00*/  @P6 IADD3 R149, PT, PT, R149, -0x7f000001, RZ ;  /* 0x80ffffff95956810 */ /* 0x000fe20007ffe0ff */
[----:B------:R-:W-:Y:S01]  /*1df10*/  ISETP.GE.U32.AND P4, PT, R221, 0x7f000001, PT ;  /* 0x7f000001dd00780c */ /* 0x000fe20003f86070 */
[----:B------:R-:W-:Y:S01]  /*1df20*/  ISETP.GE.U32.AND P0, PT, R18, 0x7f000001, PT ;  /* 0x7f0000011200780c */ /* 0x000fe20003f06070 */
[----:B------:R-:W-:Y:S01]  /*1df30*/  IMAD.HI.U32 R116, R99, 0x7f000001, R12 ;  /* 0x7f00000163747827 */ /* 0x000fe200078e000c */
[----:B------:R-:W-:Y:S01]  /*1df40*/  ISETP.GE.U32.AND P6, PT, R154, 0x7f000001, PT ;  /* 0x7f0000019a00780c */ /* 0x000fe20003fc6070 */
[----:B------:R-:W-:-:S02]  /*1df50*/  IADD3 R99, PT, PT, R111, R86, RZ ;  /* 0x000000566f637210 */ /* 0x000fc40007ffe0ff */
[----:B------:R-:W-:Y:S02]  /*1df60*/  @P1 IADD3 R84, PT, PT, R84, -0x7f000001, RZ ;  /* 0x80ffffff54541810 */ /* 0x000fe40007ffe0ff */
[----:B------:R-:W-:Y:S01]  /*1df70*/  @P3 IADD3 R98, PT, PT, R98, -0x7f000001, RZ ;  /* 0x80ffffff62623810 */ /* 0x000fe20007ffe0ff */
[----:B------:R-:W-:Y:S01]  /*1df80*/  ISETP.GE.U32.AND P1, PT, R138, 0x7f000001, PT ;  /* 0x7f0000018a00780c */ /* 0x000fe20003f26070 */
[----:B------:R-:W-:Y:S01]  /*1df90*/  ISETP.GE.U32.AND P3, PT, R99, 0x7f000001, PT ;  /* 0x7f0000016300780c */ /* 0x000fe20003f66070 */
[----:B------:R-:W-:Y:S02]  /*1dfa0*/  IADD3 R86, PT, PT, R84, R155, RZ ;  /* 0x0000009b54567210 */ /* 0x000fe40007ffe0ff */
[----:B------:R-:W-:Y:S01]  /*1dfb0*/  @P2 IADD3 R19, PT, PT, R19, -0x7f000001, RZ ;  /* 0x80ffffff13132810 */ /* 0x000fe20007ffe0ff */
[----:B------:R-:W-:Y:S01]  /*1dfc0*/  IMAD.WIDE.U32 R12, R149, 0x5fffffa, RZ ;  /* 0x05fffffa950c7825 */ /* 0x000fe200078e00ff */
[----:B------:R-:W-:Y:S02]  /*1dfd0*/  @P4 IADD3 R221, PT, PT, R221, -0x7f000001, RZ ;  /* 0x80ffffffdddd4810 */ /* 0x000fe40007ffe0ff */
[----:B------:R-:W-:Y:S01]  /*1dfe0*/  @P0 IADD3 R18, PT, PT, R18, -0x7f000001, RZ ;  /* 0x80ffffff12120810 */ /* 0x000fe20007ffe0ff */
[----:B------:R-:W-:Y:S01]  /*1dff0*/  ISETP.GE.U32.AND P0, PT, R215, 0x7f000001, PT ;  /* 0x7f000001d700780c */ /* 0x000fe20003f06070 */
[----:B------:R-:W-:Y:S01]  /*1e000*/  IMAD R149, R149, 0x6, RZ ;  /* 0x0000000695957824 */ /* 0x000fe200078e02ff */
[----:B------:R-:W-:Y:S01]  /*1e010*/  @P6 IADD3 R154, PT, PT, R154, -0x7f000001, RZ ;  /* 0x80ffffff9a9a6810 */ /* 0x000fe20007ffe0ff */
[----:B------:R-:W-:Y:S01]  /*1e020*/  ISETP.GE.U32.AND P4, PT, R86, 0x7f000001, PT ;  /* 0x7f0000015600780c */ /* 0x000fe20003f86070 */
[----:B------:R-:W-:Y:S01]  /*1e030*/  IADD3 R191, PT, PT, R19, R98, RZ ;  /* 0x0000006213bf7210 */ /* 0x000fe20007ffe0ff */
[----:B------:R-:W-:Y:S01]  /*1e040*/  ISETP.GE.U32.AND P2, PT, R116, 0x7f000001, PT ;  /* 0x7f0000017400780c */ /* 0x000fe20003f46070 */
[----:B------:R-:W-:Y:S01]  /*1e050*/  IMAD.HI.U32 R140, R149, 0x7f000001, R12 ;  /* 0x7f000001958c7827 */ /* 0x000fe200078e000c */
[----:B------:R-:W-:-:S02]  /*1e060*/  IADD3 R221, PT, PT, R18, R221, RZ ;  /* 0x000000dd12dd7210 */ /* 0x000fc40007ffe0ff */
[----:B------:R-:W-:Y:S02]  /*1e070*/  @P1 IADD3 R138, PT, PT, R138, -0x7f000001, RZ ;  /* 0x80ffffff8a8a1810 */ /* 0x000fe40007ffe0ff */
[----:B------:R-:W-:Y:S01]  /*1e080*/  @P3 IADD3 R99, PT, PT, R99, -0x7f000001, RZ ;  /* 0x80ffffff63633810 */ /* 0x000fe20007ffe0ff */
[----:B------:R-:W-:Y:S01]  /*1e090*/  IMAD.WIDE.U32 R18, R154, 0x5fffffa, RZ ;  /* 0x05fffffa9a127825 */ /* 0x000fe200078e00ff */
[----:B------:R-:W-:Y:S01]  /*1e0a0*/  ISETP.GE.U32.AND P5, PT, R191, 0x7f000001, PT ;  /* 0x7f000001bf00780c */ /* 0x000fe20003fa6070 */
[----:B------:R-:W-:Y:S02]  /*1e0b0*/  ISETP.GE.U32.AND P1, PT, R140, 0x7f000001, PT ;  /* 0x7f0000018c00780c */ /* 0x000fe40003f26070 */
[----:B------:R-:W-:Y:S01]  /*1e0c0*/  IMAD R145, R154, 0x6, RZ ;  /* 0x000000069a917824 */ /* 0x000fe200078e02ff */
[----:B------:R-:W-:Y:S01]  /*1e0d0*/  ISETP.GE.U32.AND P3, PT, R221, 0x7f000001, PT ;  /* 0x7f000001dd00780c */ /* 0x000fe20003f66070 */
[----:B------:R-:W-:Y:S01]  /*1e0e0*/  IMAD.WIDE.U32 R12, R227, R115, RZ ;  /* 0x00000073e30c7225 */ /* 0x000fe200078e00ff */
[----:B------:R-:W-:-:S02]  /*1e0f0*/  IADD3 R99, PT, PT, R99, R138, RZ ;  /* 0x0000008a63637210 */ /* 0x000fc40007ffe0ff */
[----:B------:R-:W-:Y:S01]  /*1e100*/  @P0 IADD3 R215, PT, PT, R215, -0x7f000001, RZ ;  /* 0x80ffffffd7d70810 */ /* 0x000fe20007ffe0ff */
[----:B------:R-:W-:Y:S01]  /*1e110*/  IMAD.HI.U32 R144, R145, 0x7f000001, R18 ;  /* 0x7f00000191907827 */ /* 0x000fe200078e0012 */
[----:B------:R-:W-:Y:S02]  /*1e120*/  @P4 IADD3 R86, PT, PT, R86, -0x7f000001, RZ ;  /* 0x80ffffff56564810 */ /* 0x000fe40007ffe0ff */
[----:B------:R-:W-:Y:S01]  /*1e130*/  @P2 IADD3 R116, PT, PT, R116, -0x7f000001, RZ ;  /* 0x80ffffff74742810 */ /* 0x000fe20007ffe0ff */
[----:B------:R-:W-:Y:S01]  /*1e140*/  IMAD R143, R12, 0x7effffff, RZ ;  /* 0x7effffff0c8f7824 */ /* 0x000fe200078e02ff */
[----:B------:R-:W-:Y:S01]  /*1e150*/  ISETP.GE.U32.AND P0, PT, R144, 0x7f000001, PT ;  /* 0x7f0000019000780c */ /* 0x000fe20003f06070 */
[----:B------:R-:W-:Y:S01]  /*1e160*/  ISETP.GE.U32.AND P2, PT, R99, 0x7f000001, PT ;  /* 0x7f0000016300780c */ /* 0x000fe20003f46070 */
[----:B------:R-:W-:Y:S01]  /*1e170*/  IADD3 R215, PT, PT, R86, R215, RZ ;  /* 0x000000d756d77210 */ /* 0x000fe20007ffe0ff */
[----:B------:R-:W-:Y:S01]  /*1e180*/  IMAD.HI.U32 R98, R143, 0x7f000001, R12 ;  /* 0x7f0000018f627827 */ /* 0x000fe200078e000c */
[----:B------:R-:W-:-:S02]  /*1e190*/  @P5 IADD3 R191, PT, PT, R191, -0x7f000001, RZ ;  /* 0x80ffffffbfbf5810 */ /* 0x000fc40007ffe0ff */
[----:B------:R-:W-:Y:S02]  /*1e1a0*/  @P1 IADD3 R140, PT, PT, R140, -0x7f000001, RZ ;  /* 0x80ffffff8c8c1810 */ /* 0x000fe40007ffe0ff */
[----:B------:R-:W-:Y:S01]  /*1e1b0*/  @P3 IADD3 R221, PT, PT, R221, -0x7f000001, RZ ;  /* 0x80ffffffdddd3810 */ /* 0x000fe20007ffe0ff */
[----:B------:R-:W-:Y:S01]  /*1e1c0*/  ISETP.GE.U32.AND P1, PT, R215, 0x7f000001, PT ;  /* 0x7f000001d700780c */ /* 0x000fe20003f26070 */
[----:B------:R-:W-:Y:S01]  /*1e1d0*/  ISETP.GE.U32.AND P3, PT, R98, 0x7f000001, PT ;  /* 0x7f0000016200780c */ /* 0x000fe20003f66070 */
[----:B------:R-:W-:Y:S01]  /*1e1e0*/  IADD3 R191, PT, PT, R191, R116, RZ ;  /* 0x00000074bfbf7210 */ /* 0x000fe20007ffe0ff */
[----:B------:R-:W-:Y:S01]  /*1e1f0*/  IMAD.WIDE.U32 R84, R14, R117, RZ ;  /* 0x000000750e547225 */ /* 0x000fe200078e00ff */
[----:B------:R-:W-:Y:S02]  /*1e200*/  IADD3 R221, PT, PT, R221, R140, RZ ;  /* 0x0000008cdddd7210 */ /* 0x000fe40007ffe0ff */
[----:B------:R-:W-:Y:S02]  /*1e210*/  @P0 IADD3 R144, PT, PT, R144, -0x7f000001, RZ ;  /* 0x80ffffff90900810 */ /* 0x000fe40007ffe0ff */
[----:B------:R-:W-:Y:S01]  /*1e220*/  @P2 IADD3 R99, PT, PT, R99, -0x7f000001, RZ ;  /* 0x80ffffff63632810 */ /* 0x000fe20007ffe0ff */
[----:B------:R-:W-:Y:S01]  /*1e230*/  ISETP.GE.U32.AND P0, PT, R191, 0x7f000001, PT ;  /* 0x7f000001bf00780c */ /* 0x000fe20003f06070 */
[----:B------:R-:W-:Y:S01]  /*1e240*/  IMAD R111, R84, 0x7effffff, RZ ;  /* 0x7effffff546f7824 */ /* 0x000fe200078e02ff */
[----:B------:R-:W-:Y:S01]  /*1e250*/  ISETP.GE.U32.AND P2, PT, R221, 0x7f000001, PT ;  /* 0x7f000001dd00780c */ /* 0x000fe20003f46070 */
[----:B------:R-:W-:-:S02]  /*1e260*/  IADD3 R86, PT, PT, R99, R144, RZ ;  /* 0x0000009063567210 */ /* 0x000fc40007ffe0ff */
[----:B------:R-:W-:Y:S02]  /*1e270*/  @P1 IADD3 R215, PT, PT, R215, -0x7f000001, RZ ;  /* 0x80ffffffd7d71810 */ /* 0x000fe40007ffe0ff */
[----:B------:R-:W-:Y:S01]  /*1e280*/  @P3 IADD3 R98, PT, PT, R98, -0x7f000001, RZ ;  /* 0x80ffffff62623810 */ /* 0x000fe20007ffe0ff */
[----:B------:R-:W-:Y:S01]  /*1e290*/  IMAD.HI.U32 R111, R111, 0x7f000001, R84 ;  /* 0x7f0000016f6f7827 */ /* 0x000fe200078e0054 */
[----:B------:R-:W-:-:S03]  /*1e2a0*/  ISETP.GE.U32.AND P1, PT, R86, 0x7f000001, PT ;  /* 0x7f0000015600780c */ /* 0x000fc60003f26070 */
[----:B------:R-:W-:Y:S01]  /*1e2b0*/  IMAD.WIDE.U32 R84, R206, R117, RZ ;  /* 0x00000075ce547225 */ /* 0x000fe200078e00ff */
[----:B------:R-:W-:-:S03]  /*1e2c0*/  IADD3 R215, PT, PT, R215, R98, RZ ;  /* 0x00000062d7d77210 */ /* 0x000fc60007ffe0ff */
[----:B------:R-:W-:Y:S01]  /*1e2d0*/  IMAD.WIDE.U32 R18, R164, R117, RZ ;  /* 0x00000075a4127225 */ /* 0x000fe200078e00ff */
[----:B------:R-:W-:-:S03]  /*1e2e0*/  @P0 IADD3 R191, PT, PT, R191, -0x7f000001, RZ ;  /* 0x80ffffffbfbf0810 */ /* 0x000fc60007ffe0ff */
[----:B------:R-:W-:Y:S02]  /*1e2f0*/  IMAD R167, R84, 0x7effffff, RZ ;  /* 0x7effffff54a77824 */ /* 0x000fe400078e02ff */
[----:B------:R-:W-:-:S04]  /*1e300*/  IMAD.WIDE.U32 R98, R87, R25, RZ ;  /* 0x0000001957627225 */ /* 0x000fc800078e00ff */
[----:B------:R-:W-:Y:S02]  /*1e310*/  IMAD R183, R18, 0x7effffff, RZ ;  /* 0x7effffff12b77824 */ /* 0x000fe400078e02ff */
[----:B------:R-:W-:Y:S01]  /*1e320*/  IMAD.WIDE.U32 R12, R246, R117, RZ ;  /* 0x00000075f60c7225 */ /* 0x000fe200078e00ff */
[----:B------:R-:W-:Y:S01]  /*1e330*/  @P2 IADD3 R221, PT, PT, R221, -0x7f000001, RZ ;  /* 0x80ffffffdddd2810 */ /* 0x000fe20007ffe0ff */
[----:B------:R-:W-:Y:S02]  /*1e340*/  ISETP.GE.U32.AND P0, PT, R215, 0x7f000001, PT ;  /* 0x7f000001d700780c */ /* 0x000fe40003f06070 */
[----:B------:R-:W-:-:S04]  /*1e350*/  IMAD.HI.U32 R167, R167, 0x7f000001, R84 ;  /* 0x7f000001a7a77827 */ /* 0x000fc800078e0054 */
[----:B------:R-:W-:Y:S02]  /*1e360*/  IMAD R249, R98, 0x7effffff, RZ ;  /* 0x7effffff62f97824 */ /* 0x000fe400078e02ff */
[----:B------:R-:W-:-:S04]  /*1e370*/  IMAD.HI.U32 R183, R183, 0x7f000001, R18 ;  /* 0x7f000001b7b77827 */ /* 0x000fc800078e0012 */
[----:B------:R-:W-:-:S04]  /*1e380*/  IMAD.WIDE.U32 R84, R94, R25, RZ ;  /* 0x000000195e547225 */ /* 0x000fc800078e00ff */
[----:B------:R-:W-:Y:S02]  /*1e390*/  IMAD R171, R12, 0x7effffff, RZ ;  /* 0x7effffff0cab7824 */ /* 0x000fe400078e02ff */
[----:B------:R-:W-:Y:S01]  /*1e3a0*/  IMAD.WIDE.U32 R18, R191, R115, RZ ;  /* 0x00000073bf127225 */ /* 0x000fe200078e00ff */
[----:B------:R-:W-:-:S03]  /*1e3b0*/  @P1 IADD3 R86, PT, PT, R86, -0x7f000001, RZ ;  /* 0x80ffffff56561810 */ /* 0x000fc60007ffe0ff */
[----:B------:R-:W-:-:S04]  /*1e3c0*/  IMAD.HI.U32 R249, R249, 0x7f000001, R98 ;  /* 0x7f000001f9f97827 */ /* 0x000fc800078e0062 */
[----:B------:R-:W-:Y:S02]  /*1e3d0*/  IMAD R99, R84, 0x7effffff, RZ ;  /* 0x7effffff54637824 */ /* 0x000fe400078e02ff */
[----:B------:R-:W-:-:S04]  /*1e3e0*/  IMAD.HI.U32 R171, R171, 0x7f000001, R12 ;  /* 0x7f000001abab7827 */ /* 0x000fc800078e000c */
[----:B------:R-:W-:Y:S02]  /*1e3f0*/  IMAD R117, R18, 0x7effffff, RZ ;  /* 0x7effffff12757824 */ /* 0x000fe400078e02ff */
[----:B------:R-:W-:-:S04]  /*1e400*/  IMAD.WIDE.U32 R12, R221, R243, RZ ;  /* 0x000000f3dd0c7225 */ /* 0x000fc800078e00ff */
[----:B------:R-:W-:-:S04]  /*1e410*/  IMAD.HI.U32 R85, R99, 0x7f000001, R84 ;  /* 0x7f00000163557827 */ /* 0x000fc800078e0054 */
[----:B------:R-:W-:-:S04]  /*1e420*/  IMAD.HI.U32 R84, R117, 0x7f000001, R18 ;  /* 0x7f00000175547827 */ /* 0x000fc800078e0012 */
[----:B------:R-:W-:Y:S02]  /*1e430*/  IMAD R143, R12, 0x7effffff, RZ ;  /* 0x7effffff0c8f7824 */ /* 0x000fe400078e02ff */
[----:B------:R-:W-:Y:S01]  /*1e440*/  IMAD.WIDE.U32 R18, R86, R233, RZ ;  /* 0x000000e956127225 */ /* 0x000fe200078e00ff */
[----:B------:R-:W-:-:S03]  /*1e450*/  @P0 IADD3 R215, PT, PT, R215, -0x7f000001, RZ ;  /* 0x80ffffffd7d70810 */ /* 0x000fc60007ffe0ff */
[----:B------:R-:W-:-:S04]  /*1e460*/  IMAD.HI.U32 R138, R143, 0x7f000001, R12 ;  /* 0x7f0000018f8a7827 */ /* 0x000fc800078e000c */
[----:B------:R-:W-:-:S04]  /*1e470*/  IMAD.WIDE.U32 R116, R191, R199, RZ ;  /* 0x000000c7bf747225 */ /* 0x000fc800078e00ff */
[----:B------:R-:W-:-:S04]  /*1e480*/  IMAD.WIDE.U32 R98, R221, R115, RZ ;  /* 0x00000073dd627225 */ /* 0x000fc800078e00ff */
[----:B------:R-:W-:Y:S02]  /*1e490*/  IMAD R149, R18, 0x7effffff, RZ ;  /* 0x7effffff12957824 */ /* 0x000fe400078e02ff */
[----:B------:R-:W-:-:S04]  /*1e4a0*/  IMAD.WIDE.U32 R12, R86, R243, RZ ;  /* 0x000000f3560c7225 */ /* 0x000fc800078e00ff */
[----:B------:R-:W-:Y:S02]  /*1e4b0*/  IMAD R143, R116, 0x7effffff, RZ ;  /* 0x7effffff748f7824 */ /* 0x000fe400078e02ff */
[----:B------:R-:W-:Y:S02]  /*1e4c0*/  IMAD R145, R98, 0x7effffff, RZ ;  /* 0x7effffff62917824 */ /* 0x000fe400078e02ff */
[----:B------:R-:W-:-:S04]  /*1e4d0*/  IMAD.HI.U32 R140, R149, 0x7f000001, R18 ;  /* 0x7f000001958c7827 */ /* 0x000fc800078e0012 */
[----:B------:R-:W-:Y:S02]  /*1e4e0*/  IMAD R151, R12, 0x7effffff, RZ ;  /* 0x7effffff0c977824 */ /* 0x000fe400078e02ff */
[----:B------:R-:W-:Y:S01]  /*1e4f0*/  IMAD.WIDE.U32 R18, R215, R199, RZ ;  /* 0x000000c7d7127225 */ /* 0x000fe200078e00ff */
[----:B------:R-:W-:-:S03]  /*1e500*/  ISETP.GE.U32.AND P1, PT, R138, 0x7f000001, PT ;  /* 0x7f0000018a00780c */ /* 0x000fc60003f26070 */
[----:B------:R-:W-:-:S04]  /*1e510*/  IMAD.HI.U32 R148, R143, 0x7f000001, R116 ;  /* 0x7f0000018f947827 */ /* 0x000fc800078e0074 */
[----:B------:R-:W-:-:S04]  /*1e520*/  IMAD.HI.U32 R155, R145, 0x7f000001, R98 ;  /* 0x7f000001919b7827 */ /* 0x000fc800078e0062 */
[----:B------:R-:W-:-:S04]  /*1e530*/  IMAD.HI.U32 R154, R151, 0x7f000001, R12 ;  /* 0x7f000001979a7827 */ /* 0x000fc800078e000c */
[----:B------:R-:W-:-:S04]  /*1e540*/  IMAD.WIDE.U32 R116, R191, R233, RZ ;  /* 0x000000e9bf747225 */ /* 0x000fc800078e00ff */
[----:B------:R-:W-:Y:S02]  /*1e550*/  IMAD R145, R18, 0x7effffff, RZ ;  /* 0x7effffff12917824 */ /* 0x000fe400078e02ff */
[----:B------:R-:W-:-:S04]  /*1e560*/  IMAD.WIDE.U32 R12, R215, R233, RZ ;  /* 0x000000e9d70c7225 */ /* 0x000fc800078e00ff */
[----:B------:R-:W-:Y:S02]  /*1e570*/  IMAD R143, R116, 0x7effffff, RZ ;  /* 0x7effffff748f7824 */ /* 0x000fe400078e02ff */
[----:B------:R-:W-:-:S04]  /*1e580*/  IMAD.HI.U32 R156, R145, 0x7f000001, R18 ;  /* 0x7f000001919c7827 */ /* 0x000fc800078e0012 */
[----:B------:R-:W-:-:S04]  /*1e590*/  IMAD.WIDE.U32 R98, R221, R199, RZ ;  /* 0x000000c7dd627225 */ /* 0x000fc800078e00ff */
[----:B------:R-:W-:Y:S02]  /*1e5a0*/  IMAD R151, R12, 0x7effffff, RZ ;  /* 0x7effffff0c977824 */ /* 0x000fe400078e02ff */
[----:B------:R-:W-:Y:S01]  /*1e5b0*/  IMAD.WIDE.U32 R18, R86, R115, RZ ;  /* 0x0000007356127225 */ /* 0x000fe200078e00ff */
[----:B------:R-:W-:-:S03]  /*1e5c0*/  ISETP.GE.U32.AND P2, PT, R140, 0x7f000001, PT ;  /* 0x7f0000018c00780c */ /* 0x000fc60003f46070 */
[----:B------:R-:W-:Y:S01]  /*1e5d0*/  IMAD.HI.U32 R150, R143, 0x7f000001, R116 ;  /* 0x7f0000018f967827 */ /* 0x000fe200078e0074 */
[----:B------:R-:W-:-:S03]  /*1e5e0*/  ISETP.GE.U32.AND P6, PT, R156, 0x7f000001, PT ;  /* 0x7f0000019c00780c */ /* 0x000fc60003fc6070 */
[----:B------:R-:W-:Y:S02]  /*1e5f0*/  IMAD R149, R98, 0x7effffff, RZ ;  /* 0x7effffff62957824 */ /* 0x000fe400078e02ff */
[----:B------:R-:W-:-:S04]  /*1e600*/  IMAD.HI.U32 R145, R151, 0x7f000001, R12 ;  /* 0x7f00000197917827 */ /* 0x000fc800078e000c */
[----:B------:R-:W-:Y:S02]  /*1e610*/  IMAD R143, R18, 0x7effffff, RZ ;  /* 0x7effffff128f7824 */ /* 0x000fe400078e02ff */
[----:B------:R-:W-:Y:S01]  /*1e620*/  IMAD.WIDE.U32 R12, R215, R243, RZ ;  /* 0x000000f3d70c7225 */ /* 0x000fe200078e00ff */
[----:B------:R-:W-:-:S03]  /*1e630*/  @P1 IADD3 R138, PT, PT, R138, -0x7f000001, RZ ;  /* 0x80ffffff8a8a1810 */ /* 0x000fc60007ffe0ff */
[----:B------:R-:W-:Y:S01]  /*1e640*/  IMAD.WIDE.U32 R116, R191, R243, RZ ;  /* 0x000000f3bf747225 */ /* 0x000fe200078e00ff */
[----:B------:R-:W-:Y:S01]  /*1e650*/  ISETP.GE.U32.AND P3, PT, R154, 0x7f000001, PT ;  /* 0x7f0000019a00780c */ /* 0x000fe20003f66070 */
[----:B------:R-:W-:Y:S02]  /*1e660*/  ISETP.GE.U32.AND P1, PT, R150, 0x7f000001, PT ;  /* 0x7f0000019600780c */ /* 0x000fe40003f26070 */
        /* <DEDUP_REMOVED lines=8> */
[----:B------:R-:W-:Y:S01]  /*1e6f0*/  IMAD R149, R98, 0x7effffff, RZ ;  /* 0x7effffff62957824 */ /* 0x000fe200078e02ff */
[----:B------:R-:W-:Y:S01]  /*1e700*/  ISETP.GE.U32.AND P2, PT, R152, 0x7f000001, PT ;  /* 0x7f0000019800780c */ /* 0x000fe20003f46070 */
[----:B------:R-:W-:Y:S01]  /*1e710*/  IMAD.WIDE.U32 R12, R215, R115, RZ ;  /* 0x00000073d70c7225 */ /* 0x000fe200078e00ff */
[----:B------:R-:W-:Y:S01]  /*1e720*/  @P6 IADD3 R156, PT, PT, R156, -0x7f000001, RZ ;  /* 0x80ffffff9c9c6810 */ /* 0x000fe20007ffe0ff */
[----:B------:R-:W-:Y:S02]  /*1e730*/  ISETP.GE.U32.AND P6, PT, R122, 0x7f000001, PT ;  /* 0x7f0000017a00780c */ /* 0x000fe40003fc6070 */
[----:B------:R-:W-:Y:S01]  /*1e740*/  IMAD.HI.U32 R165, R149, 0x7f000001, R98 ;  /* 0x7f00000195a57827 */ /* 0x000fe200078e0062 */
[----:B------:R-:W-:Y:S02]  /*1e750*/  @P1 IADD3 R150, PT, PT, R150, -0x7f000001, RZ ;  /* 0x80ffffff96961810 */ /* 0x000fe40007ffe0ff */
[----:B------:R-:W-:Y:S01]  /*1e760*/  @P3 IADD3 R154, PT, PT, R154, -0x7f000001, RZ ;  /* 0x80ffffff9a9a3810 */ /* 0x000fe20007ffe0ff */
[----:B------:R-:W-:Y:S01]  /*1e770*/  IMAD.WIDE.U32 R18, R86, R199, RZ ;  /* 0x000000c756127225 */ /* 0x000fe200078e00ff */
[----:B------:R-:W-:-:S03]  /*1e780*/  ISETP.GE.U32.AND P1, PT, R165, 0x7f000001, PT ;  /* 0x7f000001a500780c */ /* 0x000fc60003f26070 */
[----:B------:R-:W-:Y:S02]  /*1e790*/  IMAD R153, R12, 0x7effffff, RZ ;  /* 0x7effffff0c997824 */ /* 0x000fe400078e02ff */
[----:B------:R-:W-:Y:S02]  /*1e7a0*/  IMAD R149, R18, 0x7effffff, RZ ;  /* 0x7effffff12957824 */ /* 0x000fe400078e02ff */
[----:B------:R-:W-:-:S04]  /*1e7b0*/  IMAD.WIDE.U32 R116, R138, 0x5fffffa, RZ ;  /* 0x05fffffa8a747825 */ /* 0x000fc800078e00ff */
[----:B------:R-:W-:-:S04]  /*1e7c0*/  IMAD.WIDE.U32 R98, R140, 0x5fffffa, RZ ;  /* 0x05fffffa8c627825 */ /* 0x000fc800078e00ff */
[----:B------:R-:W-:Y:S02]  /*1e7d0*/  IMAD R151, R140, 0x6, RZ ;  /* 0x000000068c977824 */ /* 0x000fe400078e02ff */
[----:B------:R-:W-:-:S04]  /*1e7e0*/  IMAD.HI.U32 R140, R153, 0x7f000001, R12 ;  /* 0x7f000001998c7827 */ /* 0x000fc800078e000c */
[----:B------:R-:W-:Y:S02]  /*1e7f0*/  IMAD R143, R138, 0x6, RZ ;  /* 0x000000068a8f7824 */ /* 0x000fe400078e02ff */
[----:B------:R-:W-:Y:S01]  /*1e800*/  IMAD.WIDE.U32 R12, R154, 0x5fffffa, RZ ;  /* 0x05fffffa9a0c7825 */ /* 0x000fe200078e00ff */
[----:B------:R-:W-:-:S03]  /*1e810*/  @P2 IADD3 R152, PT, PT, R152, -0x7f000001, RZ ;  /* 0x80ffffff98982810 */ /* 0x000fc60007ffe0ff */
[----:B------:R-:W-:Y:S01]  /*1e820*/  IMAD.HI.U32 R169, R149, 0x7f000001, R18 ;  /* 0x7f00000195a97827 */ /* 0x000fe200078e0012 */
[----:B------:R-:W-:-:S03]  /*1e830*/  ISETP.GE.U32.AND P5, PT, R155, 0x7f000001, PT ;  /* 0x7f0000019b00780c */ /* 0x000fc60003fa6070 */
[----:B------:R-:W-:Y:S01]  /*1e840*/  IMAD R19, R154, 0x6, RZ ;  /* 0x000000069a137824 */ /* 0x000fe200078e02ff */
[----:B------:R-:W-:Y:S01]  /*1e850*/  ISETP.GE.U32.AND P2, PT, R150, 0x7f000001, PT ;  /* 0x7f0000019600780c */ /* 0x000fe20003f46070 */
[----:B------:R-:W-:Y:S01]  /*1e860*/  IMAD.HI.U32 R153, R143, 0x7f000001, R116 ;  /* 0x7f0000018f997827 */ /* 0x000fe200078e0074 */
[----:B------:R-:W-:-:S03]  /*1e870*/  @P6 IADD3 R122, PT, PT, R122, -0x7f000001, RZ ;  /* 0x80ffffff7a7a6810 */ /* 0x000fc60007ffe0ff */
[----:B------:R-:W-:Y:S01]  /*1e880*/  IMAD.HI.U32 R143, R151, 0x7f000001, R98 ;  /* 0x7f000001978f7827 */ /* 0x000fe200078e0062 */
[----:B------:R-:W-:-:S03]  /*1e890*/  @P1 IADD3 R165, PT, PT, R165, -0x7f000001, RZ ;  /* 0x80ffffffa5a51810 */ /* 0x000fc60007ffe0ff */
[----:B------:R-:W-:Y:S01]  /*1e8a0*/  IMAD.HI.U32 R151, R19, 0x7f000001, R12 ;  /* 0x7f00000113977827 */ /* 0x000fe200078e000c */
[----:B------:R-:W-:-:S03]  /*1e8b0*/  ISETP.GE.U32.AND P0, PT, R148, 0x7f000001, PT ;  /* 0x7f0000019400780c */ /* 0x000fc60003f06070 */
[----:B------:R-:W-:Y:S01]  /*1e8c0*/  IMAD.WIDE.U32 R12, R156, 0x5fffffa, RZ ;  /* 0x05fffffa9c0c7825 */ /* 0x000fe200078e00ff */
[----:B------:R-:W-:-:S03]  /*1e8d0*/  ISETP.GE.U32.AND P1, PT, R145, 0x7f000001, PT ;  /* 0x7f0000019100780c */ /* 0x000fc60003f26070 */
[----:B------:R-:W-:Y:S02]  /*1e8e0*/  IMAD R19, R156, 0x6, RZ ;  /* 0x000000069c137824 */ /* 0x000fe400078e02ff */
[----:B--2---:R-:W-:-:S04]  /*1e8f0*/  IMAD.WIDE.U32 R98, R133, R122, RZ ;  /* 0x0000007a85627225 */ /* 0x004fc800078e00ff */
[----:B------:R-:W-:-:S04]  /*1e900*/  IMAD.HI.U32 R138, R19, 0x7f000001, R12 ;  /* 0x7f000001138a7827 */ /* 0x000fc800078e000c */
[----:B---3--:R-:W-:Y:S01]  /*1e910*/  IMAD.WIDE.U32 R18, R131, R122, RZ ;  /* 0x0000007a83127225 */ /* 0x008fe200078e00ff */
[----:B------:R-:W-:-:S03]  /*1e920*/  @P5 IADD3 R155, PT, PT, R155, -0x7f000001, RZ ;  /* 0x80ffffff9b9b5810 */ /* 0x000fc60007ffe0ff */
[----:B------:R-:W-:Y:S01]  /*1e930*/  IMAD R131, R98, 0x7effffff, RZ ;  /* 0x7effffff62837824 */ /* 0x000fe200078e02ff */
[----:B------:R-:W-:Y:S01]  /*1e940*/  @P2 IADD3 R150, PT, PT, R150, -0x7f000001, RZ ;  /* 0x80ffffff96962810 */ /* 0x000fe20007ffe0ff */
[----:B------:R-:W-:Y:S01]  /*1e950*/  ISETP.GE.U32.AND P5, PT, R84, 0x7f000001, PT ;  /* 0x7f0000015400780c */ /* 0x000fe20003fa6070 */
[----:B------:R-:W-:Y:S01]  /*1e960*/  ISETP.GE.U32.AND P2, PT, R158, 0x7f000001, PT ;  /* 0x7f0000019e00780c */ /* 0x000fe20003f46070 */
[----:B------:R-:W-:Y:S01]  /*1e970*/  IMAD.HI.U32 R131, R131, 0x7f000001, R98 ;  /* 0x7f00000183837827 */ /* 0x000fe200078e0062 */
[----:B------:R-:W-:Y:S01]  /*1e980*/  ISETP.GE.U32.AND P4, PT, R163, 0x7f000001, PT ;  /* 0x7f000001a300780c */ /* 0x000fe20003f86070 */
[----:B------:R-:W-:Y:S02]  /*1e990*/  @P0 IADD3 R148, PT, PT, R148, -0x7f000001, RZ ;  /* 0x80ffffff94940810 */ /* 0x000fe40007ffe0ff */
[----:B------:R-:W-:Y:S01]  /*1e9a0*/  @P1 IADD3 R145, PT, PT, R145, -0x7f000001, RZ ;  /* 0x80ffffff91911810 */ /* 0x000fe20007ffe0ff */
[----:B------:R-:W-:Y:S01]  /*1e9b0*/  ISETP.GE.U32.AND P0, PT, R152, 0x7f000001, PT ;  /* 0x7f0000019800780c */ /* 0x000fe20003f06070 */
[----:B------:R-:W-:Y:S01]  /*1e9c0*/  IMAD R133, R18, 0x7effffff, RZ ;  /* 0x7effffff12857824 */ /* 0x000fe200078e02ff */
[----:B------:R-:W-:Y:S01]  /*1e9d0*/  ISETP.GE.U32.AND P1, PT, R131, 0x7f000001, PT ;  /* 0x7f0000018300780c */ /* 0x000fe20003f26070 */
[----:B----4-:R-:W-:-:S04]  /*1e9e0*/  IMAD.WIDE.U32 R116, R137, R122, RZ ;  /* 0x0000007a89747225 */ /* 0x010fc800078e00ff */
[----:B------:R-:W-:-:S04]  /*1e9f0*/  IMAD.WIDE.U32 R12, R105, R122, RZ ;  /* 0x0000007a690c7225 */ /* 0x000fc800078e00ff */
[----:B------:R-:W-:Y:S01]  /*1ea00*/  IMAD.HI.U32 R133, R133, 0x7f000001, R18 ;  /* 0x7f00000185857827 */ /* 0x000fe200078e0012 */
[----:B------:R-:W-:-:S03]  /*1ea10*/  @P5 IADD3 R84, PT, PT, R84, -0x7f000001, RZ ;  /* 0x80ffffff54545810 */ /* 0x000fc60007ffe0ff */
[----:B------:R-:W-:Y:S02]  /*1ea20*/  IMAD R105, R116, 0x7effffff, RZ ;  /* 0x7effffff74697824 */ /* 0x000fe400078e02ff */
[----:B------:R-:W-:Y:S01]  /*1ea30*/  IMAD R137, R12, 0x7effffff, RZ ;  /* 0x7effffff0c897824 */ /* 0x000fe200078e02ff */
[----:B------:R-:W-:Y:S01]  /*1ea40*/  @P2 IADD3 R158, PT, PT, R158, -0x7f000001, RZ ;  /* 0x80ffffff9e9e2810 */ /* 0x000fe20007ffe0ff */
[----:B------:R-:W-:Y:S01]  /*1ea50*/  IMAD.HI.U32 R117, R105, 0x7f000001, R116 ;  /* 0x7f00000169757827 */ /* 0x000fe200078e0074 */
[----:B------:R-:W-:Y:S01]  /*1ea60*/  ISETP.GE.U32.AND P6, PT, R153, 0x7f000001, PT ;  /* 0x7f0000019900780c */ /* 0x000fe20003fc6070 */
[----:B------:R-:W-:Y:S02]  /*1ea70*/  ISETP.GE.U32.AND P2, PT, R133, 0x7f000001, PT ;  /* 0x7f0000018500780c */ /* 0x000fe40003f46070 */
[----:B------:R-:W-:Y:S01]  /*1ea80*/  IMAD.HI.U32 R98, R137, 0x7f000001, R12 ;  /* 0x7f00000189627827 */ /* 0x000fe200078e000c */
[----:B------:R-:W-:Y:S02]  /*1ea90*/  @P4 IADD3 R163, PT, PT, R163, -0x7f000001, RZ ;  /* 0x80ffffffa3a34810 */ /* 0x000fe40007ffe0ff */
[----:B------:R-:W-:Y:S01]  /*1eaa0*/  @P0 IADD3 R152, PT, PT, R152, -0x7f000001, RZ ;  /* 0x80ffffff98980810 */ /* 0x000fe20007ffe0ff */
[----:B------:R-:W-:Y:S01]  /*1eab0*/  ISETP.GE.U32.AND P5, PT, R84, 0x7f000001, PT ;  /* 0x7f0000015400780c */ /* 0x000fe20003fa6070 */
[----:B------:R-:W-:Y:S01]  /*1eac0*/  @P1 IADD3 R131, PT, PT, R131, -0x7f000001, RZ ;  /* 0x80ffffff83831810 */ /* 0x000fe20007ffe0ff */
[----:B------:R-:W-:Y:S01]  /*1ead0*/  ISETP.GE.U32.AND P4, PT, R117, 0x7f000001, PT ;  /* 0x7f0000017500780c */ /* 0x000fe20003f86070 */
[----:B------:R-:W-:Y:S01]  /*1eae0*/  ISETP.GE.U32.AND P1, PT, R98, 0x7f000001, PT ;  /* 0x7f0000016200780c */ /* 0x000fe20003f26070 */
[----:B------:R-:W-:-:S02]  /*1eaf0*/  IADD3 R149, PT, PT, R150, R163, RZ ;  /* 0x000000a396957210 */ /* 0x000fc40007ffe0ff */
[----:B------:R-:W-:Y:S01]  /*1eb00*/  IADD3 R150, PT, PT, R152, R165, RZ ;  /* 0x000000a598967210 */ /* 0x000fe20007ffe0ff */
[----:B------:R-:W-:Y:S01]  /*1eb10*/  ISETP.GE.U32.AND P0, PT, R144, 0x7f000001, PT ;  /* 0x7f0000019000780c */ /* 0x000fe20003f06070 */
[----:B------:R-:W-:Y:S02]  /*1eb20*/  @P6 IADD3 R153, PT, PT, R153, -0x7f000001, RZ ;  /* 0x80ffffff99996810 */ /* 0x000fe40007ffe0ff */
[----:B------:R-:W-:Y:S01]  /*1eb30*/  @P2 IADD3 R133, PT, PT, R133, -0x7f000001, RZ ;  /* 0x80ffffff85852810 */ /* 0x000fe20007ffe0ff */
[----:B------:R-:W-:Y:S01]  /*1eb40*/  ISETP.GE.U32.AND P6, PT, R149, 0x7f000001, PT ;  /* 0x7f0000019500780c */ /* 0x000fe20003fc6070 */
[----:B------:R-:W-:Y:S01]  /*1eb50*/  ISETP.GE.U32.AND P2, PT, R150, 0x7f000001, PT ;  /* 0x7f0000019600780c */ /* 0x000fe20003f46070 */
[----:B------:R-:W-:Y:S01]  /*1eb60*/  IMAD.WIDE.U32 R12, R158, 0x5fffffa, RZ ;  /* 0x05fffffa9e0c7825 */ /* 0x000fe200078e00ff */
[----:B------:R-:W-:-:S03]  /*1eb70*/  @P5 IADD3 R84, PT, PT, R84, -0x7f000001, RZ ;  /* 0x80ffffff54545810 */ /* 0x000fc60007ffe0ff */
[----:B------:R-:W-:Y:S01]  /*1eb80*/  IMAD.WIDE.U32 R18, R145, 0x5fffffa, RZ ;  /* 0x05fffffa91127825 */ /* 0x000fe200078e00ff */
[----:B------:R-:W-:Y:S02]  /*1eb90*/  @P4 IADD3 R117, PT, PT, R117, -0x7f000001, RZ ;  /* 0x80ffffff75754810 */ /* 0x000fe40007ffe0ff */
[----:B------:R-:W-:Y:S01]  /*1eba0*/  @P1 IADD3 R98, PT, PT, R98, -0x7f000001, RZ ;  /* 0x80ffffff62621810 */ /* 0x000fe20007ffe0ff */
[----:B------:R-:W-:Y:S02]  /*1ebb0*/  IMAD R105, R158, 0x6, RZ ;  /* 0x000000069e697824 */ /* 0x000fe400078e02ff */
[----:B------:R-:W-:Y:S02]  /*1ebc0*/  IMAD R99, R145, 0x6, RZ ;  /* 0x0000000691637824 */ /* 0x000fe400078e02ff */
[----:B------:R-:W-:Y:S01]  /*1ebd0*/  IMAD.HI.U32 R13, R105, 0x7f000001, R12 ;  /* 0x7f000001690d7827 */ /* 0x000fe200078e000c */
[----:B------:R-:W-:Y:S02]  /*1ebe0*/  IADD3 R12, PT, PT, R84, R153, RZ ;  /* 0x00000099540c7210 */ /* 0x000fe40007ffe0ff */
[----:B------:R-:W-:-:S02]  /*1ebf0*/  IADD3 R78, PT, PT, R117, R78, RZ ;  /* 0x0000004e754e7210 */ /* 0x000fc40007ffe0ff */
[----:B------:R-:W-:Y:S01]  /*1ec00*/  IADD3 R40, PT, PT, R133, R40, RZ ;  /* 0x0000002885287210 */ /* 0x000fe20007ffe0ff */
[----:B------:R-:W-:Y:S01]  /*1ec10*/  IMAD.HI.U32 R19, R99, 0x7f000001, R18 ;  /* 0x7f00000163137827 */ /* 0x000fe200078e0012 */
[----:B------:R-:W-:Y:S02]  /*1ec20*/  IADD3 R18, PT, PT, R131, R32, RZ ;  /* 0x0000002083127210 */ /* 0x000fe40007ffe0ff */
[----:B------:R-:W-:Y:S02]  /*1ec30*/  IADD3 R84, PT, PT, R98, R45, RZ ;  /* 0x0000002d62547210 */ /* 0x000fe40007ffe0ff */
[----:B------:R-:W-:Y:S02]  /*1ec40*/  @P0 IADD3 R144, PT, PT, R144, -0x7f000001, RZ ;  /* 0x80ffffff90900810 */ /* 0x000fe40007ffe0ff */
[----:B------:R-:W-:Y:S02]  /*1ec50*/  @P6 IADD3 R149, PT, PT, R149, -0x7f000001, RZ ;  /* 0x80ffffff95956810 */ /* 0x000fe40007ffe0ff */
[----:B------:R-:W-:Y:S01]  /*1ec60*/  @P2 IADD3 R150, PT, PT, R150, -0x7f000001, RZ ;  /* 0x80ffffff96962810 */ /* 0x000fe20007ffe0ff */
[----:B------:R-:W-:Y:S01]  /*1ec70*/  ISETP.GE.U32.AND P6, PT, R78, 0x7f000001, PT ;  /* 0x7f0000014e00780c */ /* 0x000fe20003fc6070 */
[----:B------:R-:W-:Y:S01]  /*1ec80*/  ISETP.GE.U32.AND P0, PT, R18, 0x7f000001, PT ;  /* 0x7f0000011200780c */ /* 0x000fe20003f06070 */
[----:B------:R-:W-:Y:S01]  /*1ec90*/  ISETP.GE.U32.AND P1, PT, R40, 0x7f000001, PT ;  /* 0x7f0000012800780c */ /* 0x000fe20003f26070 */
        /* <DEDUP_REMOVED lines=10> */
[----:B------:R-:W-:Y:S04]  /*1ed40*/  STL [R1+0x114], R18 ;  /* 0x0001141201007387 */ /* 0x000fe80000100800 */
[----:B------:R-:W-:Y:S04]  /*1ed50*/  STL [R1+0x118], R40 ;  /* 0x0001182801007387 */ /* 0x000fe80000100800 */
[----:B------:R0:W-:Y:S04]  /*1ed60*/  STL [R1+0x11c], R84 ;  /* 0x00011c5401007387 */ /* 0x0001e80000100800 */
[----:B------:R-:W2:Y:S01]  /*1ed70*/  LD.E R45, desc[UR10][R88.64+0x5b0] ;  /* 0x0005b00a582d7980 */ /* 0x000ea2000c101900 */
[----:B------:R-:W-:Y:S01]  /*1ed80*/  ISETP.GE.U32.AND P3, PT, R148, 0x7f000001, PT ;  /* 0x7f0000019400780c */ /* 0x000fe20003f66070 */
[----:B------:R-:W-:-:S02]  /*1ed90*/  ISETP.GE.U32.AND P5, PT, R151, 0x7f000001, PT ;  /* 0x7f0000019700780c */ /* 0x000fc40003fa6070 */
[----:B0-----:R-:W3:Y:S10]  /*1eda0*/  LDL R84, [R1+0x110] ;  /* 0x0001100001547983 */ /* 0x001ef40000100800 */
[----:B------:R-:W-:-:S04]  /*1edb0*/  @P3 IADD3 R148, PT, PT, R148, -0x7f000001, RZ ;  /* 0x80ffffff94943810 */ /* 0x000fc80007ffe0ff */
[----:B------:R-:W-:-:S05]  /*1edc0*/  IADD3 R148, PT, PT, R148, R155, RZ ;  /* 0x0000009b94947210 */ /* 0x000fca0007ffe0ff */
[----:B------:R-:W-:Y:S01]  /*1edd0*/  ISETP.GE.U32.AND P4, PT, R148, 0x7f000001, PT ;  /* 0x7f0000019400780c */ /* 0x000fe20003f86070 */
[----:B------:R-:W-:Y:S01]  /*1ede0*/  @P5 IADD3 R151, PT, PT, R151, -0x7f000001, RZ ;  /* 0x80ffffff97975810 */ /* 0x000fe20007ffe0ff */
[----:B------:R-:W-:Y:S01]  /*1edf0*/  ISETP.GE.U32.AND P3, PT, R169, 0x7f000001, PT ;  /* 0x7f000001a900780c */ /* 0x000fe20003f66070 */
[----:B------:R-:W-:-:S10]  /*1ee00*/  IADD3 R32, PT, PT, R149, R144, RZ ;  /* 0x0000009095207210 */ /* 0x000fd40007ffe0ff */
[----:B------:R-:W-:-:S04]  /*1ee10*/  @P4 IADD3 R148, PT, PT, R148, -0x7f000001, RZ ;  /* 0x80ffffff94944810 */ /* 0x000fc80007ffe0ff */
[----:B------:R-:W-:Y:S01]  /*1ee20*/  IADD3 R122, PT, PT, R148, R151, RZ ;  /* 0x00000097947a7210 */ /* 0x000fe20007ffe0ff */
[----:B------:R-:W-:-:S04]  /*1ee30*/  ISETP.GE.U32.AND P4, PT, R19, 0x7f000001, PT ;  /* 0x7f0000011300780c */ /* 0x000fc80003f86070 */
[----:B------:R-:W-:Y:S01]  /*1ee40*/  ISETP.GE.U32.AND P0, PT, R122, 0x7f000001, PT ;  /* 0x7f0000017a00780c */ /* 0x000fe20003f06070 */
[----:B------:R-:W-:Y:S01]  /*1ee50*/  @P3 IADD3 R169, PT, PT, R169, -0x7f000001, RZ ;  /* 0x80ffffffa9a93810 */ /* 0x000fe20007ffe0ff */
[----:B------:R-:W-:Y:S01]  /*1ee60*/  ISETP.GE.U32.AND P3, PT, R143, 0x7f000001, PT ;  /* 0x7f0000018f00780c */ /* 0x000fe20003f66070 */
[----:B------:R-:W-:Y:S01]  /*1ee70*/  ISETP.GE.U32.AND P5, PT, R13, 0x7f000001, PT ;  /* 0x7f0000010d00780c */ /* 0x000fe20003fa6070 */
[----:B------:R-:W-:Y:S01]  /*1ee80*/  ISETP.GE.U32.AND P6, PT, R12, 0x7f000001, PT ;  /* 0x7f0000010c00780c */ /* 0x000fe20003fc6070 */
[----:B------:R-:W-:Y:S01]  /*1ee90*/  ISETP.GE.U32.AND P2, PT, R32, 0x7f000001, PT ;  /* 0x7f0000012000780c */ /* 0x000fe20003f46070 */
[----:B------:R-:W-:Y:S01]  /*1eea0*/  IADD3 R105, PT, PT, R150, R169, RZ ;  /* 0x000000a996697210 */ /* 0x000fe20007ffe0ff */
[----:B------:R-:W-:Y:S02]  /*1eeb0*/  ISETP.GE.U32.AND P1, PT, R140, 0x7f000001, PT ;  /* 0x7f0000018c00780c */ /* 0x000fe40003f26070 */
[----:B------:R-:W-:-:S04]  /*1eec0*/  @P4 IADD3 R19, PT, PT, R19, -0x7f000001, RZ ;  /* 0x80ffffff13134810 */ /* 0x000fc80007ffe0ff */
[----:B------:R-:W-:Y:S01]  /*1eed0*/  @P0 IADD3 R122, PT, PT, R122, -0x7f000001, RZ ;  /* 0x80ffffff7a7a0810 */ /* 0x000fe20007ffe0ff */
[----:B------:R-:W-:Y:S01]  /*1eee0*/  ISETP.GE.U32.AND P0, PT, R105, 0x7f000001, PT ;  /* 0x7f0000016900780c */ /* 0x000fe20003f06070 */
[----:B------:R-:W-:Y:S02]  /*1eef0*/  @P3 IADD3 R143, PT, PT, R143, -0x7f000001, RZ ;  /* 0x80ffffff8f8f3810 */ /* 0x000fe40007ffe0ff */
[----:B------:R-:W-:Y:S02]  /*1ef00*/  @P5 IADD3 R13, PT, PT, R13, -0x7f000001, RZ ;  /* 0x80ffffff0d0d5810 */ /* 0x000fe40007ffe0ff */
[----:B------:R-:W-:Y:S02]  /*1ef10*/  @P6 IADD3 R12, PT, PT, R12, -0x7f000001, RZ ;  /* 0x80ffffff0c0c6810 */ /* 0x000fe40007ffe0ff */
[----:B------:R-:W-:Y:S02]  /*1ef20*/  @P2 IADD3 R32, PT, PT, R32, -0x7f000001, RZ ;  /* 0x80ffffff20202810 */ /* 0x000fe40007ffe0ff */
[----:B------:R-:W-:-:S02]  /*1ef30*/  IADD3 R122, PT, PT, R122, R19, RZ ;  /* 0x000000137a7a7210 */ /* 0x000fc40007ffe0ff */
[----:B------:R-:W-:Y:S02]  /*1ef40*/  IADD3 R117, PT, PT, R12, R143, RZ ;  /* 0x0000008f0c757210 */ /* 0x000fe40007ffe0ff */
[----:B------:R-:W-:Y:S01]  /*1ef50*/  IADD3 R32, PT, PT, R32, R13, RZ ;  /* 0x0000000d20207210 */ /* 0x000fe20007ffe0ff */
[----:B------:R-:W-:Y:S01]  /*1ef60*/  ISETP.GE.U32.AND P3, PT, R122, 0x7f000001, PT ;  /* 0x7f0000017a00780c */ /* 0x000fe20003f66070 */
[----:B------:R-:W-:Y:S01]  /*1ef70*/  @P1 IADD3 R140, PT, PT, R140, -0x7f000001, RZ ;  /* 0x80ffffff8c8c1810 */ /* 0x000fe20007ffe0ff */
[----:B------:R-:W-:Y:S01]  /*1ef80*/  IMAD.WIDE.U32 R12, R189, R230, RZ ;  /* 0x000000e6bd0c7225 */ /* 0x000fe200078e00ff */
[----:B------:R-:W-:Y:S01]  /*1ef90*/  @P0 IADD3 R105, PT, PT, R105, -0x7f000001, RZ ;  /* 0x80ffffff69690810 */ /* 0x000fe20007ffe0ff */
[----:B------:R-:W-:Y:S01]  /*1efa0*/  ISETP.GE.U32.AND P2, PT, R138, 0x7f000001, PT ;  /* 0x7f0000018a00780c */ /* 0x000fe20003f46070 */
[----:B------:R-:W-:Y:S01]  /*1efb0*/  ISETP.GE.U32.AND P0, PT, R117, 0x7f000001, PT ;  /* 0x7f0000017500780c */ /* 0x000fe20003f06070 */
[----:B------:R-:W-:Y:S01]  /*1efc0*/  ISETP.GE.U32.AND P4, PT, R32, 0x7f000001, PT ;  /* 0x7f0000012000780c */ /* 0x000fe20003f86070 */
[----:B------:R-:W-:Y:S01]  /*1efd0*/  IMAD.WIDE.U32 R98, R193, R25, RZ ;  /* 0x00000019c1627225 */ /* 0x000fe200078e00ff */
[----:B------:R-:W-:-:S03]  /*1efe0*/  IADD3 R78, PT, PT, R105, R140, RZ ;  /* 0x0000008c694e7210 */ /* 0x000fc60007ffe0ff */
[----:B------:R-:W-:-:S04]  /*1eff0*/  IMAD.WIDE.U32 R18, R244, R25, RZ ;  /* 0x00000019f4127225 */ /* 0x000fc800078e00ff */
[----:B------:R-:W-:Y:S01]  /*1f000*/  IMAD R25, R12, 0x7effffff, RZ ;  /* 0x7effffff0c197824 */ /* 0x000fe200078e02ff */
[----:B------:R-:W-:Y:S01]  /*1f010*/  @P3 IADD3 R122, PT, PT, R122, -0x7f000001, RZ ;  /* 0x80ffffff7a7a3810 */ /* 0x000fe20007ffe0ff */
[----:B------:R-:W-:Y:S01]  /*1f020*/  IMAD R179, R18, 0x7effffff, RZ ;  /* 0x7effffff12b37824 */ /* 0x000fe200078e02ff */
[----:B------:R-:W-:Y:S01]  /*1f030*/  ISETP.GE.U32.AND P1, PT, R78, 0x7f000001, PT ;  /* 0x7f0000014e00780c */ /* 0x000fe20003f26070 */
[----:B------:R-:W-:-:S04]  /*1f040*/  IMAD.HI.U32 R172, R25, 0x7f000001, R12 ;  /* 0x7f00000119ac7827 */ /* 0x000fc800078e000c */
[----:B------:R-:W-:Y:S01]  /*1f050*/  IMAD.WIDE.U32 R12, R216, R230, RZ ;  /* 0x000000e6d80c7225 */ /* 0x000fe200078e00ff */
[----:B------:R-:W-:Y:S02]  /*1f060*/  @P2 IADD3 R138, PT, PT, R138, -0x7f000001, RZ ;  /* 0x80ffffff8a8a2810 */ /* 0x000fe40007ffe0ff */
[----:B------:R-:W-:Y:S02]  /*1f070*/  @P0 IADD3 R117, PT, PT, R117, -0x7f000001, RZ ;  /* 0x80ffffff75750810 */ /* 0x000fe40007ffe0ff */
[----:B------:R-:W-:Y:S01]  /*1f080*/  @P4 IADD3 R32, PT, PT, R32, -0x7f000001, RZ ;  /* 0x80ffffff20204810 */ /* 0x000fe20007ffe0ff */
[----:B------:R-:W-:-:S04]  /*1f090*/  IMAD.HI.U32 R179, R179, 0x7f000001, R18 ;  /* 0x7f000001b3b37827 */ /* 0x000fc800078e0012 */
[----:B------:R-:W-:Y:S02]  /*1f0a0*/  IMAD R235, R98, 0x7effffff, RZ ;  /* 0x7effffff62eb7824 */ /* 0x000fe400078e02ff */
[----:B------:R-:W-:Y:S02]  /*1f0b0*/  IMAD R25, R12, 0x7effffff, RZ ;  /* 0x7effffff0c197824 */ /* 0x000fe400078e02ff */
[----:B------:R-:W-:Y:S01]  /*1f0c0*/  IMAD.WIDE.U32 R18, R122, R243, RZ ;  /* 0x000000f37a127225 */ /* 0x000fe200078e00ff */
[----:B------:R-:W-:-:S03]  /*1f0d0*/  IADD3 R40, PT, PT, R117, R138, RZ ;  /* 0x0000008a75287210 */ /* 0x000fc60007ffe0ff */
[----:B------:R-:W-:-:S04]  /*1f0e0*/  IMAD.HI.U32 R235, R235, 0x7f000001, R98 ;  /* 0x7f000001ebeb7827 */ /* 0x000fc800078e0062 */
[----:B------:R-:W-:-:S04]  /*1f0f0*/  IMAD.HI.U32 R25, R25, 0x7f000001, R12 ;  /* 0x7f00000119197827 */ /* 0x000fc800078e000c */
[----:B------:R-:W-:Y:S02]  /*1f100*/  IMAD R131, R18, 0x7effffff, RZ ;  /* 0x7effffff12837824 */ /* 0x000fe400078e02ff */
[----:B------:R-:W-:-:S04]  /*1f110*/  IMAD.WIDE.U32 R98, R227, R230, RZ ;  /* 0x000000e6e3627225 */ /* 0x000fc800078e00ff */
[----:B------:R-:W-:Y:S01]  /*1f120*/  IMAD.WIDE.U32 R12, R32, R233, RZ ;  /* 0x000000e9200c7225 */ /* 0x000fe200078e00ff */
[----:B------:R-:W-:Y:S01]  /*1f130*/  @P1 IADD3 R78, PT, PT, R78, -0x7f000001, RZ ;  /* 0x80ffffff4e4e1810 */ /* 0x000fe20007ffe0ff */
[----:B------:R-:W-:Y:S02]  /*1f140*/  ISETP.GE.U32.AND P0, PT, R40, 0x7f000001, PT ;  /* 0x7f0000012800780c */ /* 0x000fe40003f06070 */
[----:B------:R-:W-:-:S04]  /*1f150*/  IMAD.HI.U32 R137, R131, 0x7f000001, R18 ;  /* 0x7f00000183897827 */ /* 0x000fc800078e0012 */
[----:B------:R-:W-:Y:S02]  /*1f160*/  IMAD R105, R98, 0x7effffff, RZ ;  /* 0x7effffff62697824 */ /* 0x000fe400078e02ff */
[----:B------:R-:W-:Y:S02]  /*1f170*/  IMAD R19, R12, 0x7effffff, RZ ;  /* 0x7effffff0c137824 */ /* 0x000fe400078e02ff */
[----:B------:R-:W-:-:S04]  /*1f180*/  IMAD.HI.U32 R178, R105, 0x7f000001, R98 ;  /* 0x7f00000169b27827 */ /* 0x000fc800078e0062 */
[----:B------:R-:W-:-:S04]  /*1f190*/  IMAD.HI.U32 R144, R19, 0x7f000001, R12 ;  /* 0x7f00000113907827 */ /* 0x000fc800078e000c */
[----:B------:R-:W-:-:S04]  /*1f1a0*/  IMAD.WIDE.U32 R98, R32, R243, RZ ;  /* 0x000000f320627225 */ /* 0x000fc800078e00ff */
[----:B------:R-:W-:-:S04]  /*1f1b0*/  IMAD.WIDE.U32 R18, R78, R199, RZ ;  /* 0x000000c74e127225 */ /* 0x000fc800078e00ff */
[----:B------:R-:W-:-:S04]  /*1f1c0*/  IMAD.WIDE.U32 R116, R122, R115, RZ ;  /* 0x000000737a747225 */ /* 0x000fc800078e00ff */
[----:B------:R-:W-:Y:S02]  /*1f1d0*/  IMAD R131, R98, 0x7effffff, RZ ;  /* 0x7effffff62837824 */ /* 0x000fe400078e02ff */
[----:B------:R-:W-:Y:S02]  /*1f1e0*/  IMAD R133, R18, 0x7effffff, RZ ;  /* 0x7effffff12857824 */ /* 0x000fe400078e02ff */
[----:B------:R-:W-:Y:S01]  /*1f1f0*/  IMAD.WIDE.U32 R12, R78, R233, RZ ;  /* 0x000000e94e0c7225 */ /* 0x000fe200078e00ff */
[----:B------:R-:W-:-:S03]  /*1f200*/  @P0 IADD3 R40, PT, PT, R40, -0x7f000001, RZ ;  /* 0x80ffffff28280810 */ /* 0x000fc60007ffe0ff */
[----:B------:R-:W-:Y:S02]  /*1f210*/  IMAD R105, R116, 0x7effffff, RZ ;  /* 0x7effffff74697824 */ /* 0x000fe400078e02ff */
[----:B------:R-:W-:Y:S01]  /*1f220*/  IMAD.HI.U32 R151, R131, 0x7f000001, R98 ;  /* 0x7f00000183977827 */ /* 0x000fe200078e0062 */
[----:B------:R-:W-:-:S03]  /*1f230*/  ISETP.GE.U32.AND P0, PT, R137, 0x7f000001, PT ;  /* 0x7f0000018900780c */ /* 0x000fc60003f06070 */
[----:B------:R-:W-:-:S04]  /*1f240*/  IMAD.HI.U32 R152, R133, 0x7f000001, R18 ;  /* 0x7f00000185987827 */ /* 0x000fc800078e0012 */
[----:B------:R-:W-:Y:S02]  /*1f250*/  IMAD R99, R12, 0x7effffff, RZ ;  /* 0x7effffff0c637824 */ /* 0x000fe400078e02ff */
[----:B------:R-:W-:-:S04]  /*1f260*/  IMAD.WIDE.U32 R18, R122, R199, RZ ;  /* 0x000000c77a127225 */ /* 0x000fc800078e00ff */
[----:B------:R-:W-:-:S04]  /*1f270*/  IMAD.HI.U32 R145, R105, 0x7f000001, R116 ;  /* 0x7f00000169917827 */ /* 0x000fc800078e0074 */
[----:B------:R-:W-:-:S04]  /*1f280*/  IMAD.HI.U32 R153, R99, 0x7f000001, R12 ;  /* 0x7f00000163997827 */ /* 0x000fc800078e000c */
[----:B------:R-:W-:Y:S02]  /*1f290*/  IMAD R105, R18, 0x7effffff, RZ ;  /* 0x7effffff12697824 */ /* 0x000fe400078e02ff */
[----:B------:R-:W-:-:S04]  /*1f2a0*/  IMAD.WIDE.U32 R12, R32, R115, RZ ;  /* 0x00000073200c7225 */ /* 0x000fc800078e00ff */
[----:B------:R-:W-:-:S04]  /*1f2b0*/  IMAD.WIDE.U32 R116, R40, R115, RZ ;  /* 0x0000007328747225 */ /* 0x000fc800078e00ff */
[----:B------:R-:W-:-:S04]  /*1f2c0*/  IMAD.WIDE.U32 R98, R40, R199, RZ ;  /* 0x000000c728627225 */ /* 0x000fc800078e00ff */
[----:B------:R-:W-:-:S04]  /*1f2d0*/  IMAD.HI.U32 R148, R105, 0x7f000001, R18 ;  /* 0x7f00000169947827 */ /* 0x000fc800078e0012 */
[----:B------:R-:W-:Y:S02]  /*1f2e0*/  IMAD R133, R12, 0x7effffff, RZ ;  /* 0x7effffff0c857824 */ /* 0x000fe400078e02ff */
[----:B------:R-:W-:Y:S02]  /*1f2f0*/  IMAD R19, R116, 0x7effffff, RZ ;  /* 0x7effffff74137824 */ /* 0x000fe400078e02ff */
[----:B------:R-:W-:Y:S02]  /*1f300*/  IMAD R131, R98, 0x7effffff, RZ ;  /* 0x7effffff62837824 */ /* 0x000fe400078e02ff */
[----:B------:R-:W-:Y:S01]  /*1f310*/  IMAD.HI.U32 R105, R133, 0x7f000001, R12 ;  /* 0x7f00000185697827 */ /* 0x000fe200078e000c */
[----:B------:R-:W-:-:S03]  /*1f320*/  @P0 IADD3 R137, PT, PT, R137, -0x7f000001, RZ ;  /* 0x80ffffff89890810 */ /* 0x000fc60007ffe0ff */
[----:B------:R-:W-:Y:S01]  /*1f330*/  IMAD.HI.U32 R138, R19, 0x7f000001, R116 ;  /* 0x7f000001138a7827 */ /* 0x000fe200078e0074 */
[----:B------:R-:W-:-:S03]  /*1f340*/  ISETP.GE.U32.AND P2, PT, R144, 0x7f000001, PT ;  /* 0x7f0000019000780c */ /* 0x000fc60003f46070 */
[----:B------:R-:W-:-:S04]  /*1f350*/  IMAD.HI.U32 R140, R131, 0x7f000001, R98 ;  /* 0x7f000001838c7827 */ /* 0x000fc800078e0062 */
[----:B------:R-:W-:Y:S01]  /*1f360*/  IMAD.WIDE.U32 R12, R78, R243, RZ ;  /* 0x000000f34e0c7225 */ /* 0x000fe200078e00ff */
[----:B------:R-:W-:Y:S01]  /*1f370*/  ISETP.GE.U32.AND P0, PT, R138, 0x7f000001, PT ;  /* 0x7f0000018a00780c */ /* 0x000fe20003f06070 */
[----:B------:R-:W-:Y:S02]  /*1f380*/  ISETP.GE.U32.AND P1, PT, R140, 0x7f000001, PT ;  /* 0x7f0000018c00780c */ /* 0x000fe40003f26070 */
[----:B------:R-:W-:Y:S02]  /*1f390*/  IMAD R131, R12, 0x7effffff, RZ ;  /* 0x7effffff0c837824 */ /* 0x000fe400078e02ff */
[----:B------:R-:W-:-:S04]  /*1f3a0*/  IMAD.WIDE.U32 R116, R40, R233, RZ ;  /* 0x000000e928747225 */ /* 0x000fc800078e00ff */
[----:B------:R-:W-:-:S04]  /*1f3b0*/  IMAD.WIDE.U32 R18, R137, 0x5fffffa, RZ ;  /* 0x05fffffa89127825 */ /* 0x000fc800078e00ff */
[----:B------:R-:W-:-:S04]  /*1f3c0*/  IMAD.WIDE.U32 R98, R122, R233, RZ ;  /* 0x000000e97a627225 */ /* 0x000fc800078e00ff */
[----:B------:R-:W-:Y:S02]  /*1f3d0*/  IMAD R137, R137, 0x6, RZ ;  /* 0x0000000689897824 */ /* 0x000fe400078e02ff */
[----:B------:R-:W-:Y:S01]  /*1f3e0*/  IMAD.HI.U32 R154, R131, 0x7f000001, R12 ;  /* 0x7f000001839a7827 */ /* 0x000fe200078e000c */
[----:B------:R-:W-:-:S03]  /*1f3f0*/  ISETP.GE.U32.AND P4, PT, R145, 0x7f000001, PT ;  /* 0x7f0000019100780c */ /* 0x000fc60003f86070 */
[----:B------:R-:W-:Y:S02]  /*1f400*/  IMAD R131, R116, 0x7effffff, RZ ;  /* 0x7effffff74837824 */ /* 0x000fe400078e02ff */
[----:B------:R-:W-:Y:S02]  /*1f410*/  IMAD R133, R98, 0x7effffff, RZ ;  /* 0x7effffff62857824 */ /* 0x000fe400078e02ff */
[----:B------:R-:W-:Y:S01]  /*1f420*/  IMAD.HI.U32 R137, R137, 0x7f000001, R18 ;  /* 0x7f00000189897827 */ /* 0x000fe200078e0012 */
[----:B------:R-:W-:-:S03]  /*1f430*/  @P2 IADD3 R144, PT, PT, R144, -0x7f000001, RZ ;  /* 0x80ffffff90902810 */ /* 0x000fc60007ffe0ff */
[----:B------:R-:W-:-:S04]  /*1f440*/  IMAD.WIDE.U32 R12, R40, R243, RZ ;  /* 0x000000f3280c7225 */ /* 0x000fc800078e00ff */
[----:B------:R-:W-:Y:S01]  /*1f450*/  IMAD.HI.U32 R143, R131, 0x7f000001, R116 ;  /* 0x7f000001838f7827 */ /* 0x000fe200078e0074 */
[----:B------:R-:W-:Y:S01]  /*1f460*/  ISETP.GE.U32.AND P2, PT, R137, 0x7f000001, PT ;  /* 0x7f0000018900780c */ /* 0x000fe20003f46070 */
[----:B------:R-:W-:Y:S02]  /*1f470*/  @P0 IADD3 R138, PT, PT, R138, -0x7f000001, RZ ;  /* 0x80ffffff8a8a0810 */ /* 0x000fe40007ffe0ff */
[----:B------:R-:W-:Y:S01]  /*1f480*/  @P1 IADD3 R140, PT, PT, R140, -0x7f000001, RZ ;  /* 0x80ffffff8c8c1810 */ /* 0x000fe20007ffe0ff */
[----:B------:R-:W-:Y:S01]  /*1f490*/  IMAD.HI.U32 R149, R133, 0x7f000001, R98 ;  /* 0x7f00000185957827 */ /* 0x000fe200078e0062 */
[----:B------:R-:W-:-:S03]  /*1f4a0*/  ISETP.GE.U32.AND P1, PT, R143, 0x7f000001, PT ;  /* 0x7f0000018f00780c */ /* 0x000fc60003f26070 */
[----:B------:R-:W-:Y:S02]  /*1f4b0*/  IMAD R99, R12, 0x7effffff, RZ ;  /* 0x7effffff0c637824 */ /* 0x000fe400078e02ff */
[----:B------:R-:W-:Y:S01]  /*1f4c0*/  IMAD.WIDE.U32 R18, R144, 0x5fffffa, RZ ;  /* 0x05fffffa90127825 */ /* 0x000fe200078e00ff */
[----:B------:R-:W-:Y:S01]  /*1f4d0*/  ISETP.GE.U32.AND P3, PT, R151, 0x7f000001, PT ;  /* 0x7f0000019700780c */ /* 0x000fe20003f66070 */
[----:B------:R-:W-:Y:S02]  /*1f4e0*/  ISETP.GE.U32.AND P6, PT, R138, 0x7f000001, PT ;  /* 0x7f0000018a00780c */ /* 0x000fe40003fc6070 */
[----:B------:R-:W-:Y:S02]  /*1f4f0*/  IMAD R117, R144, 0x6, RZ ;  /* 0x0000000690757824 */ /* 0x000fe400078e02ff */
[----:B------:R-:W-:Y:S01]  /*1f500*/  IMAD.HI.U32 R144, R99, 0x7f000001, R12 ;  /* 0x7f00000163907827 */ /* 0x000fe200078e000c */
[----:B------:R-:W-:-:S04]  /*1f510*/  @P4 IADD3 R145, PT, PT, R145, -0x7f000001, RZ ;  /* 0x80ffffff91914810 */ /* 0x000fc80007ffe0ff */
[----:B------:R-:W-:Y:S01]  /*1f520*/  ISETP.GE.U32.AND P4, PT, R144, 0x7f000001, PT ;  /* 0x7f0000019000780c */ /* 0x000fe20003f86070 */
[----:B------:R-:W-:Y:S01]  /*1f530*/  ISETP.GE.U32.AND P0, PT, R140, 0x7f000001, PT ;  /* 0x7f0000018c00780c */ /* 0x000fe20003f06070 */
[----:B------:R-:W-:Y:S01]  /*1f540*/  ISETP.GE.U32.AND P5, PT, R152, 0x7f000001, PT ;  /* 0x7f0000019800780c */ /* 0x000fe20003fa6070 */
[----:B------:R-:W-:Y:S01]  /*1f550*/  @P2 IADD3 R137, PT, PT, R137, -0x7f000001, RZ ;  /* 0x80ffffff89892810 */ /* 0x000fe20007ffe0ff */
[----:B------:R-:W-:Y:S01]  /*1f560*/  ISETP.GE.U32.AND P2, PT, R153, 0x7f000001, PT ;  /* 0x7f0000019900780c */ /* 0x000fe20003f46070 */
[----:B------:R-:W-:Y:S02]  /*1f570*/  @P1 IADD3 R143, PT, PT, R143, -0x7f000001, RZ ;  /* 0x80ffffff8f8f1810 */ /* 0x000fe40007ffe0ff */
[----:B------:R-:W-:Y:S02]  /*1f580*/  @P3 IADD3 R151, PT, PT, R151, -0x7f000001, RZ ;  /* 0x80ffffff97973810 */ /* 0x000fe40007ffe0ff */
[----:B------:R-:W-:Y:S01]  /*1f590*/  @P6 IADD3 R138, PT, PT, R138, -0x7f000001, RZ ;  /* 0x80ffffff8a8a6810 */ /* 0x000fe20007ffe0ff */
[----:B------:R-:W-:Y:S01]  /*1f5a0*/  ISETP.GE.U32.AND P3, PT, R148, 0x7f000001, PT ;  /* 0x7f0000019400780c */ /* 0x000fe20003f66070 */
[----:B------:R-:W-:Y:S01]  /*1f5b0*/  ISETP.GE.U32.AND P1, PT, R143, 0x7f000001, PT ;  /* 0x7f0000018f00780c */ /* 0x000fe20003f26070 */
[----:B------:R-:W-:Y:S01]  /*1f5c0*/  IMAD.HI.U32 R150, R117, 0x7f000001, R18 ;  /* 0x7f00000175967827 */ /* 0x000fe200078e0012 */
[----:B------:R-:W-:-:S02]  /*1f5d0*/  IADD3 R117, PT, PT, R138, R137, RZ ;  /* 0x000000898a757210 */ /* 0x000fc40007ffe0ff */
[----:B------:R-:W-:Y:S02]  /*1f5e0*/  @P4 IADD3 R144, PT, PT, R144, -0x7f000001, RZ ;  /* 0x80ffffff90904810 */ /* 0x000fe40007ffe0ff */
[----:B------:R-:W-:Y:S01]  /*1f5f0*/  @P0 IADD3 R140, PT, PT, R140, -0x7f000001, RZ ;  /* 0x80ffffff8c8c0810 */ /* 0x000fe20007ffe0ff */
[----:B------:R-:W-:Y:S01]  /*1f600*/  IMAD.WIDE.U32 R12, R151, 0x5fffffa, RZ ;  /* 0x05fffffa970c7825 */ /* 0x000fe200078e00ff */
[----:B------:R-:W-:Y:S01]  /*1f610*/  @P5 IADD3 R152, PT, PT, R152, -0x7f000001, RZ ;  /* 0x80ffffff98985810 */ /* 0x000fe20007ffe0ff */
[----:B------:R-:W-:Y:S01]  /*1f620*/  ISETP.GE.U32.AND P0, PT, R149, 0x7f000001, PT ;  /* 0x7f0000019500780c */ /* 0x000fe20003f06070 */
[----:B------:R-:W-:Y:S01]  /*1f630*/  @P2 IADD3 R153, PT, PT, R153, -0x7f000001, RZ ;  /* 0x80ffffff99992810 */ /* 0x000fe20007ffe0ff */
[----:B------:R-:W-:Y:S01]  /*1f640*/  IMAD R19, R151, 0x6, RZ ;  /* 0x0000000697137824 */ /* 0x000fe200078e02ff */
[----:B------:R-:W-:Y:S01]  /*1f650*/  ISETP.GE.U32.AND P5, PT, R144, 0x7f000001, PT ;  /* 0x7f0000019000780c */ /* 0x000fe20003fa6070 */
[----:B------:R-:W-:Y:S01]  /*1f660*/  IMAD.WIDE.U32 R98, R32, R199, RZ ;  /* 0x000000c720627225 */ /* 0x000fe200078e00ff */
[----:B------:R-:W-:Y:S01]  /*1f670*/  ISETP.GE.U32.AND P2, PT, R150, 0x7f000001, PT ;  /* 0x7f0000019600780c */ /* 0x000fe20003f46070 */
[----:B------:R-:W-:Y:S01]  /*1f680*/  ISETP.GE.U32.AND P4, PT, R117, 0x7f000001, PT ;  /* 0x7f0000017500780c */ /* 0x000fe20003f86070 */
[----:B------:R-:W-:Y:S01]  /*1f690*/  IADD3 R116, PT, PT, R140, R145, RZ ;  /* 0x000000918c747210 */ /* 0x000fe20007ffe0ff */
[----:B------:R-:W-:Y:S01]  /*1f6a0*/  IMAD.HI.U32 R151, R19, 0x7f000001, R12 ;  /* 0x7f00000113977827 */ /* 0x000fe200078e000c */
[----:B------:R-:W-:-:S02]  /*1f6b0*/  @P3 IADD3 R148, PT, PT, R148, -0x7f000001, RZ ;  /* 0x80ffffff94943810 */ /* 0x000fc40007ffe0ff */
[----:B------:R-:W-:Y:S01]  /*1f6c0*/  @P1 IADD3 R143, PT, PT, R143, -0x7f000001, RZ ;  /* 0x80ffffff8f8f1810 */ /* 0x000fe20007ffe0ff */
        /* <DEDUP_REMOVED lines=8> */
[----:B------:R-:W-:Y:S01]  /*1f750*/  IMAD.WIDE.U32 R18, R152, 0x5fffffa, RZ ;  /* 0x05fffffa98127825 */ /* 0x000fe200078e00ff */
[----:B------:R-:W-:-:S02]  /*1f760*/  @P2 IADD3 R150, PT, PT, R150, -0x7f000001, RZ ;  /* 0x80ffffff96962810 */ /* 0x000fc40007ffe0ff */
[----:B------:R-:W-:Y:S01]  /*1f770*/  @P4 IADD3 R117, PT, PT, R117, -0x7f000001, RZ ;  /* 0x80ffffff75754810 */ /* 0x000fe20007ffe0ff */
[----:B------:R-:W-:Y:S01]  /*1f780*/  ISETP.GE.U32.AND P2, PT, R105, 0x7f000001, PT ;  /* 0x7f0000016900780c */ /* 0x000fe20003f46070 */
[----:B------:R-:W-:Y:S01]  /*1f790*/  IMAD R133, R152, 0x6, RZ ;  /* 0x0000000698857824 */ /* 0x000fe200078e02ff */
[----:B------:R-:W-:Y:S01]  /*1f7a0*/  ISETP.GE.U32.AND P4, PT, R98, 0x7f000001, PT ;  /* 0x7f0000016200780c */ /* 0x000fe20003f86070 */
[----:B------:R-:W-:Y:S02]  /*1f7b0*/  IADD3 R99, PT, PT, R144, R149, RZ ;  /* 0x0000009590637210 */ /* 0x000fe40007ffe0ff */
[----:B------:R-:W-:Y:S01]  /*1f7c0*/  IMAD.HI.U32 R228, R133, 0x7f000001, R18 ;  /* 0x7f00000185e47827 */ /* 0x000fe200078e0012 */
[----:B------:R-:W-:Y:S02]  /*1f7d0*/  @P3 IADD3 R151, PT, PT, R151, -0x7f000001, RZ ;  /* 0x80ffffff97973810 */ /* 0x000fe40007ffe0ff */
[----:B------:R-:W-:Y:S02]  /*1f7e0*/  @P6 IADD3 R116, PT, PT, R116, -0x7f000001, RZ ;  /* 0x80ffffff74746810 */ /* 0x000fe40007ffe0ff */
[----:B------:R-:W-:Y:S01]  /*1f7f0*/  @P1 IADD3 R154, PT, PT, R154, -0x7f000001, RZ ;  /* 0x80ffffff9a9a1810 */ /* 0x000fe20007ffe0ff */
[----:B------:R-:W-:Y:S01]  /*1f800*/  IMAD.WIDE.U32 R12, R153, 0x5fffffa, RZ ;  /* 0x05fffffa990c7825 */ /* 0x000fe200078e00ff */
[----:B------:R-:W-:Y:S01]  /*1f810*/  ISETP.GE.U32.AND P0, PT, R138, 0x7f000001, PT ;  /* 0x7f0000018a00780c */ /* 0x000fe20003f06070 */
[----:B------:R-:W-:Y:S01]  /*1f820*/  ISETP.GE.U32.AND P3, PT, R99, 0x7f000001, PT ;  /* 0x7f0000016300780c */ /* 0x000fe20003f66070 */
[----:B------:R-:W-:Y:S01]  /*1f830*/  IADD3 R117, PT, PT, R117, R150, RZ ;  /* 0x0000009675757210 */ /* 0x000fe20007ffe0ff */
[----:B------:R-:W-:Y:S01]  /*1f840*/  IMAD R137, R153, 0x6, RZ ;  /* 0x0000000699897824 */ /* 0x000fe200078e02ff */
[----:B------:R-:W-:Y:S01]  /*1f850*/  ISETP.GE.U32.AND P1, PT, R228, 0x7f000001, PT ;  /* 0x7f000001e400780c */ /* 0x000fe20003f26070 */
[----:B------:R-:W-:Y:S01]  /*1f860*/  IADD3 R116, PT, PT, R116, R151, RZ ;  /* 0x0000009774747210 */ /* 0x000fe20007ffe0ff */
[----:B------:R-:W-:Y:S01]  /*1f870*/  IMAD.WIDE.U32 R18, R154, 0x5fffffa, RZ ;  /* 0x05fffffa9a127825 */ /* 0x000fe200078e00ff */
[----:B------:R-:W-:-:S02]  /*1f880*/  @P2 IADD3 R105, PT, PT, R105, -0x7f000001, RZ ;  /* 0x80ffffff69692810 */ /* 0x000fc40007ffe0ff */
[----:B------:R-:W-:Y:S01]  /*1f890*/  @P4 IADD3 R98, PT, PT, R98, -0x7f000001, RZ ;  /* 0x80ffffff62624810 */ /* 0x000fe20007ffe0ff */
[----:B------:R-:W-:Y:S01]  /*1f8a0*/  IMAD.HI.U32 R137, R137, 0x7f000001, R12 ;  /* 0x7f00000189897827 */ /* 0x000fe200078e000c */
[----:B------:R-:W-:-:S03]  /*1f8b0*/  ISETP.GE.U32.AND P5, PT, R117, 0x7f000001, PT ;  /* 0x7f0000017500780c */ /* 0x000fc60003fa6070 */
[----:B------:R-:W-:Y:S01]  /*1f8c0*/  IMAD R131, R154, 0x6, RZ ;  /* 0x000000069a837824 */ /* 0x000fe200078e02ff */
[----:B------:R-:W-:Y:S01]  /*1f8d0*/  ISETP.GE.U32.AND P2, PT, R137, 0x7f000001, PT ;  /* 0x7f0000018900780c */ /* 0x000fe20003f46070 */
[----:B------:R-:W-:Y:S01]  /*1f8e0*/  ISETP.GE.U32.AND P4, PT, R116, 0x7f000001, PT ;  /* 0x7f0000017400780c */ /* 0x000fe20003f86070 */
[----:B------:R-:W-:Y:S01]  /*1f8f0*/  IMAD.WIDE.U32 R12, R78, R115, RZ ;  /* 0x000000734e0c7225 */ /* 0x000fe200078e00ff */
[----:B------:R-:W-:-:S03]  /*1f900*/  IADD3 R98, PT, PT, R98, R105, RZ ;  /* 0x0000006962627210 */ /* 0x000fc60007ffe0ff */
[----:B------:R-:W-:Y:S01]  /*1f910*/  IMAD.HI.U32 R131, R131, 0x7f000001, R18 ;  /* 0x7f00000183837827 */ /* 0x000fe200078e0012 */
[----:B------:R-:W-:Y:S02]  /*1f920*/  @P0 IADD3 R138, PT, PT, R138, -0x7f000001, RZ ;  /* 0x80ffffff8a8a0810 */ /* 0x000fe40007ffe0ff */
        /* <DEDUP_REMOVED lines=12> */
[----:B------:R-:W-:Y:S01]  /*1f9f0*/  IMAD.WIDE.U32 R230, R197, R230, RZ ;  /* 0x000000e6c5e67225 */ /* 0x000fe200078e00ff */
[----:B------:R-:W-:Y:S02]  /*1fa00*/  IADD3 R228, PT, PT, R117, R228, RZ ;  /* 0x000000e475e47210 */ /* 0x000fe40007ffe0ff */
[----:B------:R-:W-:Y:S01]  /*1fa10*/  IADD3 R211, PT, PT, R116, R137, RZ ;  /* 0x0000008974d37210 */ /* 0x000fe20007ffe0ff */
[----:B------:R-:W-:Y:S01]  /*1fa20*/  IMAD R19, R230, 0x7effffff, RZ ;  /* 0x7effffffe6137824 */ /* 0x000fe200078e02ff */
[----:B------:R-:W-:-:S02]  /*1fa30*/  @P0 IADD3 R131, PT, PT, R131, -0x7f000001, RZ ;  /* 0x80ffffff83830810 */ /* 0x000fc40007ffe0ff */
[----:B------:R-:W-:Y:S01]  /*1fa40*/  @P1 IADD3 R98, PT, PT, R98, -0x7f000001, RZ ;  /* 0x80ffffff62621810 */ /* 0x000fe20007ffe0ff */
[----:B------:R-:W-:Y:S01]  /*1fa50*/  ISETP.GE.U32.AND P0, PT, R228, 0x7f000001, PT ;  /* 0x7f000001e400780c */ /* 0x000fe20003f06070 */
[----:B------:R-:W-:Y:S01]  /*1fa60*/  IMAD.HI.U32 R230, R19, 0x7f000001, R230 ;  /* 0x7f00000113e67827 */ /* 0x000fe200078e00e6 */
[----:B------:R-:W-:Y:S01]  /*1fa70*/  ISETP.GE.U32.AND P1, PT, R211, 0x7f000001, PT ;  /* 0x7f000001d300780c */ /* 0x000fe20003f26070 */
[----:B------:R-:W-:Y:S02]  /*1fa80*/  IADD3 R203, PT, PT, R98, R131, RZ ;  /* 0x0000008362cb7210 */ /* 0x000fe40007ffe0ff */
[-C--:B------:R-:W-:Y:S01]  /*1fa90*/  IMAD.WIDE.U32 R18, R191, R132.reuse, RZ ;  /* 0x00000084bf127225 */ /* 0x080fe200078e00ff */
[----:B------:R-:W-:Y:S02]  /*1faa0*/  @P3 IADD3 R140, PT, PT, R140, -0x7f000001, RZ ;  /* 0x80ffffff8c8c3810 */ /* 0x000fe40007ffe0ff */
[----:B------:R-:W-:Y:S01]  /*1fab0*/  @P2 IADD3 R201, PT, PT, R201, -0x7f000001, RZ ;  /* 0x80ffffffc9c92810 */ /* 0x000fe20007ffe0ff */
[----:B------:R-:W-:Y:S01]  /*1fac0*/  IMAD R237, R18, 0x7effffff, RZ ;  /* 0x7effffff12ed7824 */ /* 0x000fe200078e02ff */
[----:B------:R-:W-:Y:S01]  /*1fad0*/  ISETP.GE.U32.AND P2, PT, R203, 0x7f000001, PT ;  /* 0x7f000001cb00780c */ /* 0x000fe20003f46070 */
[----:B------:R-:W-:Y:S01]  /*1fae0*/  IMAD.WIDE.U32 R224, R86, R132, RZ ;  /* 0x0000008456e07225 */ /* 0x000fe200078e00ff */
[----:B------:R-:W-:-:S03]  /*1faf0*/  IADD3 R201, PT, PT, R201, R140, RZ ;  /* 0x0000008cc9c97210 */ /* 0x000fc60007ffe0ff */
[----:B------:R-:W-:Y:S01]  /*1fb00*/  IMAD.WIDE.U32 R12, R221, R132, RZ ;  /* 0x00000084dd0c7225 */ /* 0x000fe200078e00ff */
[----:B------:R-:W-:-:S03]  /*1fb10*/  @P0 IADD3 R228, PT, PT, R228, -0x7f000001, RZ ;  /* 0x80ffffffe4e40810 */ /* 0x000fc60007ffe0ff */
        /* <DEDUP_REMOVED lines=12> */
[----:B------:R-:W-:-:S04]  /*1fbe0*/  IMAD.WIDE.U32 R12, R211, R243, RZ ;  /* 0x000000f3d30c7225 */ /* 0x000fc800078e00ff */
        /* <DEDUP_REMOVED lines=9> */
[----:B------:R-:W-:-:S04]  /*1fc80*/  IMAD.WIDE.U32 R18, R203, R233, RZ ;  /* 0x000000e9cb127225 */ /* 0x000fc800078e00ff */
[----:B------:R-:W-:-:S04]  /*1fc90*/  IMAD.HI.U32 R122, R133, 0x7f000001, R12 ;  /* 0x7f000001857a7827 */ /* 0x000fc800078e000c */
[----:B------:R-:W-:Y:S02]  /*1fca0*/  IMAD R131, R116, 0x7effffff, RZ ;  /* 0x7effffff74837824 */ /* 0x000fe400078e02ff */
[----:B------:R-:W-:Y:S02]  /*1fcb0*/  IMAD R133, R98, 0x7effffff, RZ ;  /* 0x7effffff62857824 */ /* 0x000fe400078e02ff */
[----:B------:R-:W-:Y:S02]  /*1fcc0*/  IMAD R137, R18, 0x7effffff, RZ ;  /* 0x7effffff12897824 */ /* 0x000fe400078e02ff */
[----:B------:R-:W-:-:S04]  /*1fcd0*/  IMAD.WIDE.U32 R12, R203, R243, RZ ;  /* 0x000000f3cb0c7225 */ /* 0x000fc800078e00ff */
[----:B------:R-:W-:-:S04]  /*1fce0*/  IMAD.HI.U32 R131, R131, 0x7f000001, R116 ;  /* 0x7f00000183837827 */ /* 0x000fc800078e0074 */
[----:B------:R-:W-:Y:S01]  /*1fcf0*/  IMAD.HI.U32 R138, R133, 0x7f000001, R98 ;  /* 0x7f000001858a7827 */ /* 0x000fe200078e0062 */
[----:B------:R-:W-:-:S03]  /*1fd00*/  ISETP.GE.U32.AND P0, PT, R102, 0x7f000001, PT ;  /* 0x7f0000016600780c */ /* 0x000fc60003f06070 */
[----:B------:R-:W-:-:S04]  /*1fd10*/  IMAD.HI.U32 R149, R137, 0x7f000001, R18 ;  /* 0x7f00000189957827 */ /* 0x000fc800078e0012 */
[----:B------:R-:W-:Y:S02]  /*1fd20*/  IMAD R117, R12, 0x7effffff, RZ ;  /* 0x7effffff0c757824 */ /* 0x000fe400078e02ff */
[----:B------:R-:W-:-:S04]  /*1fd30*/  IMAD.WIDE.U32 R98, R201, R199, RZ ;  /* 0x000000c7c9627225 */ /* 0x000fc800078e00ff */
[----:B------:R-:W-:-:S04]  /*1fd40*/  IMAD.WIDE.U32 R18, R201, R233, RZ ;  /* 0x000000e9c9127225 */ /* 0x000fc800078e00ff */
[----:B------:R-:W-:-:S04]  /*1fd50*/  IMAD.HI.U32 R150, R117, 0x7f000001, R12 ;  /* 0x7f00000175967827 */ /* 0x000fc800078e000c */
[----:B------:R-:W-:Y:S02]  /*1fd60*/  IMAD R137, R98, 0x7effffff, RZ ;  /* 0x7effffff62897824 */ /* 0x000fe400078e02ff */
[----:B------:R-:W-:Y:S02]  /*1fd70*/  IMAD R143, R18, 0x7effffff, RZ ;  /* 0x7effffff128f7824 */ /* 0x000fe400078e02ff */
[----:B------:R-:W-:Y:S01]  /*1fd80*/  IMAD.WIDE.U32 R12, R211, R199, RZ ;  /* 0x000000c7d30c7225 */ /* 0x000fe200078e00ff */
[----:B------:R-:W-:-:S03]  /*1fd90*/  ISETP.GE.U32.AND P1, PT, R149, 0x7f000001, PT ;  /* 0x7f0000019500780c */ /* 0x000fc60003f26070 */
[----:B------:R-:W-:Y:S01]  /*1fda0*/  IMAD.HI.U32 R132, R137, 0x7f000001, R98 ;  /* 0x7f00000189847827 */ /* 0x000fe200078e0062 */
[----:B------:R-:W-:-:S03]  /*1fdb0*/  ISETP.GE.U32.AND P3, PT, R122, 0x7f000001, PT ;  /* 0x7f0000017a00780c */ /* 0x000fc60003f66070 */
[----:B------:R-:W-:-:S04]  /*1fdc0*/  IMAD.WIDE.U32 R116, R228, R233, RZ ;  /* 0x000000e9e4747225 */ /* 0x000fc800078e00ff */
[----:B------:R-:W-:-:S04]  /*1fdd0*/  IMAD.HI.U32 R152, R143, 0x7f000001, R18 ;  /* 0x7f0000018f987827 */ /* 0x000fc800078e0012 */
[----:B------:R-:W-:Y:S02]  /*1fde0*/  IMAD R137, R12, 0x7effffff, RZ ;  /* 0x7effffff0c897824 */ /* 0x000fe400078e02ff */
[----:B------:R-:W-:Y:S01]  /*1fdf0*/  IMAD.WIDE.U32 R18, R201, R243, RZ ;  /* 0x000000f3c9127225 */ /* 0x000fe200078e00ff */
[----:B------:R-:W-:-:S03]  /*1fe00*/  ISETP.GE.U32.AND P2, PT, R105, 0x7f000001, PT ;  /* 0x7f0000016900780c */ /* 0x000fc60003f46070 */
[----:B------:R-:W-:Y:S02]  /*1fe10*/  IMAD R133, R116, 0x7effffff, RZ ;  /* 0x7effffff74857824 */ /* 0x000fe400078e02ff */
[----:B------:R-:W-:Y:S01]  /*1fe20*/  IMAD.HI.U32 R144, R137, 0x7f000001, R12 ;  /* 0x7f00000189907827 */ /* 0x000fe200078e000c */
[----:B------:R-:W-:-:S03]  /*1fe30*/  @P0 IADD3 R102, PT, PT, R102, -0x7f000001, RZ ;  /* 0x80ffffff66660810 */ /* 0x000fc60007ffe0ff */
[----:B------:R-:W-:Y:S01]  /*1fe40*/  IMAD.WIDE.U32 R12, R228, R243, RZ ;  /* 0x000000f3e40c7225 */ /* 0x000fe200078e00ff */
[----:B------:R-:W-:-:S03]  /*1fe50*/  ISETP.GE.U32.AND P0, PT, R150, 0x7f000001, PT ;  /* 0x7f0000019600780c */ /* 0x000fc60003f06070 */
[----:B------:R-:W-:Y:S02]  /*1fe60*/  IMAD R143, R18, 0x7effffff, RZ ;  /* 0x7effffff128f7824 */ /* 0x000fe400078e02ff */
[----:B------:R-:W-:Y:S01]  /*1fe70*/  IMAD.WIDE.U32 R98, R203, R115, RZ ;  /* 0x00000073cb627225 */ /* 0x000fe200078e00ff */
[----:B------:R-:W-:-:S03]  /*1fe80*/  ISETP.GE.U32.AND P4, PT, R152, 0x7f000001, PT ;  /* 0x7f0000019800780c */ /* 0x000fc60003f86070 */
[----:B------:R-:W-:-:S04]  /*1fe90*/  IMAD.HI.U32 R133, R133, 0x7f000001, R116 ;  /* 0x7f00000185857827 */ /* 0x000fc800078e0074 */
[----:B------:R-:W-:Y:S02]  /*1fea0*/  IMAD R117, R12, 0x7effffff, RZ ;  /* 0x7effffff0c757824 */ /* 0x000fe400078e02ff */
[----:B------:R-:W-:-:S04]  /*1feb0*/  IMAD.HI.U32 R154, R143, 0x7f000001, R18 ;  /* 0x7f0000018f9a7827 */ /* 0x000fc800078e0012 */
[----:B------:R-:W-:Y:S01]  /*1fec0*/  IMAD.WIDE.U32 R18, R211, R233, RZ ;  /* 0x000000e9d3127225 */ /* 0x000fe200078e00ff */
[----:B------:R-:W-:-:S03]  /*1fed0*/  @P1 IADD3 R149, PT, PT, R149, -0x7f000001, RZ ;  /* 0x80ffffff95951810 */ /* 0x000fc60007ffe0ff */
[----:B------:R-:W-:Y:S02]  /*1fee0*/  IMAD R137, R98, 0x7effffff, RZ ;  /* 0x7effffff62897824 */ /* 0x000fe400078e02ff */
[----:B------:R-:W-:Y:S01]  /*1fef0*/  IMAD.HI.U32 R140, R117, 0x7f000001, R12 ;  /* 0x7f000001758c7827 */ /* 0x000fe200078e000c */
[----:B------:R-:W-:-:S03]  /*1ff00*/  @P3 IADD3 R122, PT, PT, R122, -0x7f000001, RZ ;  /* 0x80ffffff7a7a3810 */ /* 0x000fc60007ffe0ff */
[----:B------:R-:W-:Y:S02]  /*1ff10*/  IMAD R117, R18, 0x7effffff, RZ ;  /* 0x7effffff12757824 */ /* 0x000fe400078e02ff */
[----:B------:R-:W-:Y:S01]  /*1ff20*/  IMAD.HI.U32 R137, R137, 0x7f000001, R98 ;  /* 0x7f00000189897827 */ /* 0x000fe200078e0062 */
[----:B------:R-:W-:-:S03]  /*1ff30*/  ISETP.GE.U32.AND P6, PT, R131, 0x7f000001, PT ;  /* 0x7f0000018300780c */ /* 0x000fc60003fc6070 */
[----:B------:R-:W-:Y:S01]  /*1ff40*/  IMAD.WIDE.U32 R98, R203, R199, RZ ;  /* 0x000000c7cb627225 */ /* 0x000fe200078e00ff */
[----:B------:R-:W-:-:S03]  /*1ff50*/  @P2 IADD3 R105, PT, PT, R105, -0x7f000001, RZ ;  /* 0x80ffffff69692810 */ /* 0x000fc60007ffe0ff */
[----:B------:R-:W-:Y:S01]  /*1ff60*/  IMAD.HI.U32 R153, R117, 0x7f000001, R18 ;  /* 0x7f00000175997827 */ /* 0x000fe200078e0012 */
[----:B------:R-:W-:-:S03]  /*1ff70*/  @P0 IADD3 R150, PT, PT, R150, -0x7f000001, RZ ;  /* 0x80ffffff96960810 */ /* 0x000fc60007ffe0ff */
[----:B------:R-:W-:Y:S01]  /*1ff80*/  IMAD.WIDE.U32 R18, R149, 0x5fffffa, RZ ;  /* 0x05fffffa95127825 */ /* 0x000fe200078e00ff */
[----:B------:R-:W-:-:S03]  /*1ff90*/  ISETP.GE.U32.AND P1, PT, R140, 0x7f000001, PT ;  /* 0x7f0000018c00780c */ /* 0x000fc60003f26070 */
[----:B------:R-:W-:Y:S02]  /*1ffa0*/  IMAD R145, R98, 0x7effffff, RZ ;  /* 0x7effffff62917824 */ /* 0x000fe400078e02ff */
[----:B------:R-:W-:Y:S01]  /*1ffb0*/  IMAD.WIDE.U32 R116, R122, 0x5fffffa, RZ ;  /* 0x05fffffa7a747825 */ /* 0x000fe200078e00ff */
[----:B------:R-:W-:-:S03]  /*1ffc0*/  @P4 IADD3 R152, PT, PT, R152, -0x7f000001, RZ ;  /* 0x80ffffff98984810 */ /* 0x000fc60007ffe0ff */
[----:B------:R-:W-:Y:S01]  /*1ffd0*/  IMAD R149, R149, 0x6, RZ ;  /* 0x0000000695957824 */ /* 0x000fe200078e02ff */
[----:B------:R-:W-:Y:S01]  /*1ffe0*/  ISETP.GE.U32.AND P4, PT, R105, 0x7f000001, PT ;  /* 0x7f0000016900780c */ /* 0x000fe20003f86070 */
[----:B------:R-:W-:Y:S02]  /*1fff0*/  IMAD R143, R122, 0x6, RZ ;  /* 0x000000067a8f7824 */ /* 0x000fe400078e02ff */
[----:B------:R-:W-:Y:S01]  /*20000*/  IMAD.HI.U32 R122, R145, 0x7f000001, R98 ;  /* 0x7f000001917a7827 */ /* 0x000fe200078e0062 */
[----:B------:R-:W-:Y:S01]  /*20010*/  ISETP.GE.U32.AND P5, PT, R138, 0x7f000001, PT ;  /* 0x7f0000018a00780c */ /* 0x000fe20003fa6070 */
[----:B------:R-:W-:Y:S02]  /*20020*/  ISETP.GE.U32.AND P3, PT, R133, 0x7f000001, PT ;  /* 0x7f0000018500780c */ /* 0x000fe40003f66070 */
[----:B------:R-:W-:Y:S01]  /*20030*/  IMAD.HI.U32 R148, R149, 0x7f000001, R18 ;  /* 0x7f00000195947827 */ /* 0x000fe200078e0012 */
[----:B------:R-:W-:-:S03]  /*20040*/  ISETP.GE.U32.AND P2, PT, R144, 0x7f000001, PT ;  /* 0x7f0000019000780c */ /* 0x000fc60003f46070 */
[----:B--2---:R-:W-:-:S04]  /*20050*/  IMAD.WIDE.U32 R98, R45, R102, RZ ;  /* 0x000000662d627225 */ /* 0x004fc800078e00ff */
[----:B------:R-:W-:Y:S01]  /*20060*/  IMAD.WIDE.U32 R18, R150, 0x5fffffa, RZ ;  /* 0x05fffffa96127825 */ /* 0x000fe200078e00ff */
[----:B------:R-:W-:-:S03]  /*20070*/  @P6 IADD3 R131, PT, PT, R131, -0x7f000001, RZ ;  /* 0x80ffffff83836810 */ /* 0x000fc60007ffe0ff */
        /* <DEDUP_REMOVED lines=8> */
[----:B------:R-:W-:-:S03]  /*20100*/  @P4 IADD3 R105, PT, PT, R105, -0x7f000001, RZ ;  /* 0x80ffffff69694810 */ /* 0x000fc60007ffe0ff */
[----:B------:R-:W-:Y:S01]  /*20110*/  IMAD R151, R12, 0x7effffff, RZ ;  /* 0x7effffff0c977824 */ /* 0x000fe200078e02ff */
[----:B------:R-:W-:Y:S01]  /*20120*/  ISETP.GE.U32.AND P4, PT, R117, 0x7f000001, PT ;  /* 0x7f0000017500780c */ /* 0x000fe20003f86070 */
[----:B------:R-:W-:Y:S02]  /*20130*/  @P5 IADD3 R138, PT, PT, R138, -0x7f000001, RZ ;  /* 0x80ffffff8a8a5810 */ /* 0x000fe40007ffe0ff */
[----:B------:R-:W-:Y:S02]  /*20140*/  @P3 IADD3 R133, PT, PT, R133, -0x7f000001, RZ ;  /* 0x80ffffff85853810 */ /* 0x000fe40007ffe0ff */
[----:B------:R-:W-:Y:S01]  /*20150*/  @P2 IADD3 R144, PT, PT, R144, -0x7f000001, RZ ;  /* 0x80ffffff90902810 */ /* 0x000fe20007ffe0ff */
[----:B------:R-:W-:Y:S01]  /*20160*/  IMAD.HI.U32 R168, R151, 0x7f000001, R12 ;  /* 0x7f00000197a87827 */ /* 0x000fe200078e000c */
[----:B------:R-:W-:Y:S01]  /*20170*/  ISETP.GE.U32.AND P5, PT, R153, 0x7f000001, PT ;  /* 0x7f0000019900780c */ /* 0x000fe20003fa6070 */
[----:B------:R-:W-:Y:S01]  /*20180*/  ISETP.GE.U32.AND P0, PT, R131, 0x7f000001, PT ;  /* 0x7f0000018300780c */ /* 0x000fe20003f06070 */
[----:B------:R-:W-:Y:S01]  /*20190*/  ISETP.GE.U32.AND P2, PT, R140, 0x7f000001, PT ;  /* 0x7f0000018c00780c */ /* 0x000fe20003f46070 */
[----:B------:R-:W-:Y:S01]  /*201a0*/  ISETP.GE.U32.AND P3, PT, R116, 0x7f000001, PT ;  /* 0x7f0000017400780c */ /* 0x000fe20003f66070 */
[----:B------:R-:W-:Y:S01]  /*201b0*/  IMAD.WIDE.U32 R12, R152, 0x5fffffa, RZ ;  /* 0x05fffffa980c7825 */ /* 0x000fe200078e00ff */
[----:B------:R-:W-:-:S03]  /*201c0*/  @P6 IADD3 R154, PT, PT, R154, -0x7f000001, RZ ;  /* 0x80ffffff9a9a6810 */ /* 0x000fc60007ffe0ff */
[----:B------:R-:W-:Y:S01]  /*201d0*/  IMAD R143, R152, 0x6, RZ ;  /* 0x00000006988f7824 */ /* 0x000fe200078e02ff */
[----:B------:R-:W-:-:S03]  /*201e0*/  @P4 IADD3 R117, PT, PT, R117, -0x7f000001, RZ ;  /* 0x80ffffff75754810 */ /* 0x000fc60007ffe0ff */
[----:B------:R-:W-:-:S04]  /*201f0*/  IMAD.HI.U32 R150, R143, 0x7f000001, R12 ;  /* 0x7f0000018f967827 */ /* 0x000fc800078e000c */
[----:B------:R-:W-:Y:S01]  /*20200*/  IMAD.WIDE.U32 R12, R154, 0x5fffffa, RZ ;  /* 0x05fffffa9a0c7825 */ /* 0x000fe200078e00ff */
[----:B------:R-:W-:-:S03]  /*20210*/  @P5 IADD3 R153, PT, PT, R153, -0x7f000001, RZ ;  /* 0x80ffffff99995810 */ /* 0x000fc60007ffe0ff */
[----:B------:R-:W-:Y:S01]  /*20220*/  IMAD R19, R154, 0x6, RZ ;  /* 0x000000069a137824 */ /* 0x000fe200078e02ff */
[----:B------:R-:W-:Y:S02]  /*20230*/  @P0 IADD3 R131, PT, PT, R131, -0x7f000001, RZ ;  /* 0x80ffffff83830810 */ /* 0x000fe40007ffe0ff */
[----:B------:R-:W-:Y:S02]  /*20240*/  @P2 IADD3 R140, PT, PT, R140, -0x7f000001, RZ ;  /* 0x80ffffff8c8c2810 */ /* 0x000fe40007ffe0ff */
[----:B------:R-:W-:Y:S01]  /*20250*/  @P3 IADD3 R116, PT, PT, R116, -0x7f000001, RZ ;  /* 0x80ffffff74743810 */ /* 0x000fe20007ffe0ff */
[----:B------:R-:W-:Y:S01]  /*20260*/  IMAD.HI.U32 R152, R19, 0x7f000001, R12 ;  /* 0x7f00000113987827 */ /* 0x000fe200078e000c */
[----:B---3--:R-:W-:Y:S01]  /*20270*/  IADD3 R84, PT, PT, R117, R84, RZ ;  /* 0x0000005475547210 */ /* 0x008fe20007ffe0ff */
[----:B------:R-:W0:Y:S01]  /*20280*/  LDC.64 R12, c[0x0][0x388] ;  /* 0x0000e200ff0c7b82 */ /* 0x000e220000000a00 */
[----:B------:R-:W-:Y:S02]  /*20290*/  IADD3 R138, PT, PT, R131, R138, RZ ;  /* 0x0000008a838a7210 */ /* 0x000fe40007ffe0ff */
[----:B------:R-:W-:-:S02]  /*202a0*/  IADD3 R45, PT, PT, R140, R153, RZ ;  /* 0x000000998c2d7210 */ /* 0x000fc40007ffe0ff */
[----:B------:R-:W-:Y:S01]  /*202b0*/  IADD3 R99, PT, PT, R105, R116, RZ ;  /* 0x0000007469637210 */ /* 0x000fe20007ffe0ff */
[----:B------:R-:W2:Y:S04]  /*202c0*/  LD.E R153, desc[UR10][R88.64+0x5b4] ;  /* 0x0005b40a58997980 */ /* 0x000ea8000c101900 */
[----:B------:R-:W3:Y:S04]  /*202d0*/  LD.E R131, desc[UR10][R88.64+0x5b8] ;  /* 0x0005b80a58837980 */ /* 0x000ee8000c101900 */
[----:B------:R1:W4:Y:S04]  /*202e0*/  LD.E R105, desc[UR10][R88.64+0x5bc] ;  /* 0x0005bc0a58697980 */ /* 0x000328000c101900 */
[----:B------:R0:W-:Y:S01]  /*202f0*/  STL [R1+0x110], R84 ;  /* 0x0001105401007387 */ /* 0x0001e20000100800 */
[----:B------:R-:W-:-:S03]  /*20300*/  ISETP.GE.U32.AND P1, PT, R133, 0x7f000001, PT ;  /* 0x7f0000018500780c */ /* 0x000fc60003f26070 */
[----:B0-----:R-:W2:Y:S01]  /*20310*/  LDG.E R155, desc[UR10][R12.64+0xc] ;  /* 0x00000c0a0c9b7981 */ /* 0x001ea2000c1e1900 */
[----:B------:R-:W-:Y:S01]  /*20320*/  ISETP.GE.U32.AND P3, PT, R195, 0x7f000001, PT ;  /* 0x7f000001c300780c */ /* 0x000fe20003f66070 */
[-C--:B------:R-:W-:Y:S02]  /*20330*/  IMAD.WIDE.U32 R18, R32, R29.reuse, RZ ;  /* 0x0000001d20127225 */ /* 0x080fe400078e00ff */
[----:B------:R-:W2:Y:S01]  /*20340*/  LDG.E R32, desc[UR10][R12.64+0x1c] ;  /* 0x00001c0a0c207981 */ /* 0x000ea2000c1e1900 */
[----:B------:R-:W-:Y:S01]  /*20350*/  ISETP.GE.U32.AND P0, PT, R138, 0x7f000001, PT ;  /* 0x7f0000018a00780c */ /* 0x000fe20003f06070 */
[----:B------:R-:W-:Y:S01]  /*20360*/  ISETP.GE.U32.AND P2, PT, R137, 0x7f000001, PT ;  /* 0x7f0000018900780c */ /* 0x000fe20003f46070 */
[----:B------:R-:W-:Y:S01]  /*20370*/  ISETP.GE.U32.AND P5, PT, R122, 0x7f000001, PT ;  /* 0x7f0000017a00780c */ /* 0x000fe20003fa6070 */
[----:B------:R-:W-:Y:S01]  /*20380*/  ISETP.GE.U32.AND P4, PT, R132, 0x7f000001, PT ;  /* 0x7f0000018400780c */ /* 0x000fe20003f86070 */
[----:B-1----:R-:W-:Y:S01]  /*20390*/  IMAD.WIDE.U32 R88, R40, R29, RZ ;  /* 0x0000001d28587225 */ /* 0x002fe200078e00ff */
[----:B------:R-:W-:Y:S01]  /*203a0*/  @P1 IADD3 R133, PT, PT, R133, -0x7f000001, RZ ;  /* 0x80ffffff85851810 */ /* 0x000fe20007ffe0ff */
[----:B------:R-:W2:Y:S03]  /*203b0*/  LDG.E R182, desc[UR10][R12.64+0x4] ;  /* 0x0000040a0cb67981 */ /* 0x000ea6000c1e1900 */
[----:B------:R-:W-:-:S02]  /*203c0*/  IADD3 R98, PT, PT, R133, R144, RZ ;  /* 0x0000009085627210 */ /* 0x000fc40007ffe0ff */
[----:B------:R-:W-:Y:S01]  /*203d0*/  @P3 IADD3 R195, PT, PT, R195, -0x7f000001, RZ ;  /* 0x80ffffffc3c33810 */ /* 0x000fe20007ffe0ff */
[----:B------:R-:W-:Y:S01]  /*203e0*/  IMAD R219, R18, 0x7effffff, RZ ;  /* 0x7effffff12db7824 */ /* 0x000fe200078e02ff */
[----:B------:R-:W-:Y:S02]  /*203f0*/  @P0 IADD3 R138, PT, PT, R138, -0x7f000001, RZ ;  /* 0x80ffffff8a8a0810 */ /* 0x000fe40007ffe0ff */
[----:B------:R-:W-:Y:S01]  /*20400*/  @P2 IADD3 R137, PT, PT, R137, -0x7f000001, RZ ;  /* 0x80ffffff89892810 */ /* 0x000fe20007ffe0ff */
[----:B------:R-:W-:Y:S01]  /*20410*/  ISETP.GE.U32.AND P1, PT, R98, 0x7f000001, PT ;  /* 0x7f0000016200780c */ /* 0x000fe20003f26070 */
[----:B------:R-:W-:Y:S01]  /*20420*/  ISETP.GE.U32.AND P3, PT, R45, 0x7f000001, PT ;  /* 0x7f0000012d00780c */ /* 0x000fe20003f66070 */
[----:B------:R-:W-:Y:S01]  /*20430*/  ISETP.GE.U32.AND P0, PT, R148, 0x7f000001, PT ;  /* 0x7f0000019400780c */ /* 0x000fe20003f06070 */
[----:B------:R-:W-:Y:S02]  /*20440*/  IADD3 R195, PT, PT, R138, R195, RZ ;  /* 0x000000c38ac37210 */ /* 0x000fe40007ffe0ff */
[----:B------:R-:W-:-:S02]  /*20450*/  @P5 IADD3 R122, PT, PT, R122, -0x7f000001, RZ ;  /* 0x80ffffff7a7a5810 */ /* 0x000fc40007ffe0ff */
[----:B------:R-:W-:Y:S01]  /*20460*/  @P4 IADD3 R132, PT, PT, R132, -0x7f000001, RZ ;  /* 0x80ffffff84844810 */ /* 0x000fe20007ffe0ff */
[----:B------:R-:W-:Y:S01]  /*20470*/  IMAD.WIDE.U32 R208, R211, R92, RZ ;  /* 0x0000005cd3d07225 */ /* 0x000fe200078e00ff */
[----:B------:R-:W2:Y:S04]  /*20480*/  LDG.E R192, desc[UR10][R12.64+0x8] ;  /* 0x0000080a0cc07981 */ /* 0x000ea8000c1e1900 */
[----:B------:R-:W2:Y:S01]  /*20490*/  LDG.E R40, desc[UR10][R12.64+0x14] ;  /* 0x0000140a0c287981 */ /* 0x000ea2000c1e1900 */
[----:B------:R-:W-:Y:S02]  /*204a0*/  @P1 IADD3 R98, PT, PT, R98, -0x7f000001, RZ ;  /* 0x80ffffff62621810 */ /* 0x000fe40007ffe0ff */
[----:B------:R-:W-:Y:S02]  /*204b0*/  @P3 IADD3 R45, PT, PT, R45, -0x7f000001, RZ ;  /* 0x80ffffff2d2d3810 */ /* 0x000fe40007ffe0ff */
[----:B------:R-:W-:Y:S01]  /*204c0*/  IADD3 R137, PT, PT, R98, R137, RZ ;  /* 0x0000008962897210 */ /* 0x000fe20007ffe0ff */
[----:B------:R-:W-:Y:S01]  /*204d0*/  ISETP.GE.U32.AND P2, PT, R150, 0x7f000001, PT ;  /* 0x7f0000019600780c */ /* 0x000fe20003f46070 */
[----:B------:R-:W-:Y:S01]  /*204e0*/  ISETP.GE.U32.AND P3, PT, R99, 0x7f000001, PT ;  /* 0x7f0000016300780c */ /* 0x000fe20003f66070 */
[----:B------:R-:W-:Y:S01]  /*204f0*/  ISETP.GE.U32.AND P6, PT, R195, 0x7f000001, PT ;  /* 0x7f000001c300780c */ /* 0x000fe20003fc6070 */
[----:B------:R-:W-:Y:S01]  /*20500*/  ISETP.GE.U32.AND P1, PT, R152, 0x7f000001, PT ;  /* 0x7f0000019800780c */ /* 0x000fe20003f26070 */
[----:B------:R-:W-:Y:S01]  /*20510*/  ISETP.GE.U32.AND P5, PT, R137, 0x7f000001, PT ;  /* 0x7f0000018900780c */ /* 0x000fe20003fa6070 */
[----:B------:R-:W-:-:S02]  /*20520*/  IADD3 R117, PT, PT, R45, R122, RZ ;  /* 0x0000007a2d757210 */ /* 0x000fc40007ffe0ff */
[----:B------:R-:W-:Y:S01]  /*20530*/  @P0 IADD3 R148, PT, PT, R148, -0x7f000001, RZ ;  /* 0x80ffffff94940810 */ /* 0x000fe20007ffe0ff */
[----:B------:R-:W-:Y:S01]  /*20540*/  IMAD.HI.U32 R219, R219, 0x7f000001, R18 ;  /* 0x7f000001dbdb7827 */ /* 0x000fe200078e0012 */
[----:B------:R-:W-:Y:S01]  /*20550*/  ISETP.GE.U32.AND P4, PT, R168, 0x7f000001, PT ;  /* 0x7f000001a800780c */ /* 0x000fe20003f86070 */
[----:B------:R-:W-:Y:S02]  /*20560*/  ISETP.GE.U32.AND P0, PT, R117, 0x7f000001, PT ;  /* 0x7f0000017500780c */ /* 0x000fe40003f06070 */
[----:B------:R-:W-:Y:S01]  /*20570*/  IMAD.WIDE.U32 R18, R132, 0x5fffffa, RZ ;  /* 0x05fffffa84127825 */ /* 0x000fe200078e00ff */
[----:B------:R-:W-:Y:S02]  /*20580*/  @P2 IADD3 R150, PT, PT, R150, -0x7f000001, RZ ;  /* 0x80ffffff96962810 */ /* 0x000fe40007ffe0ff */
[----:B------:R-:W-:Y:S01]  /*20590*/  @P3 IADD3 R99, PT, PT, R99, -0x7f000001, RZ ;  /* 0x80ffffff63633810 */ /* 0x000fe20007ffe0ff */
[----:B------:R-:W-:Y:S01]  /*205a0*/  IMAD R45, R132, 0x6, RZ ;  /* 0x00000006842d7824 */ /* 0x000fe200078e02ff */
[----:B------:R-:W-:-:S02]  /*205b0*/  @P6 IADD3 R195, PT, PT, R195, -0x7f000001, RZ ;  /* 0x80ffffffc3c36810 */ /* 0x000fc40007ffe0ff */
[----:B------:R-:W-:Y:S02]  /*205c0*/  @P1 IADD3 R152, PT, PT, R152, -0x7f000001, RZ ;  /* 0x80ffffff98981810 */ /* 0x000fe40007ffe0ff */
[----:B------:R-:W-:Y:S01]  /*205d0*/  @P5 IADD3 R137, PT, PT, R137, -0x7f000001, RZ ;  /* 0x80ffffff89895810 */ /* 0x000fe20007ffe0ff */
[----:B------:R-:W-:Y:S01]  /*205e0*/  IMAD.HI.U32 R133, R45, 0x7f000001, R18 ;  /* 0x7f0000012d857827 */ /* 0x000fe200078e0012 */
[----:B------:R-:W-:-:S03]  /*205f0*/  IADD3 R195, PT, PT, R195, R150, RZ ;  /* 0x00000096c3c37210 */ /* 0x000fc60007ffe0ff */
[----:B------:R-:W-:Y:S01]  /*20600*/  IMAD.WIDE.U32 R18, R78, R29, RZ ;  /* 0x0000001d4e127225 */ /* 0x000fe200078e00ff */
[----:B------:R-:W-:Y:S02]  /*20610*/  IADD3 R78, PT, PT, R99, R148, RZ ;  /* 0x00000094634e7210 */ /* 0x000fe40007ffe0ff */
[----:B------:R-:W-:Y:S02]  /*20620*/  IADD3 R137, PT, PT, R137, R152, RZ ;  /* 0x0000009889897210 */ /* 0x000fe40007ffe0ff */
[----:B------:R-:W-:Y:S02]  /*20630*/  @P4 IADD3 R168, PT, PT, R168, -0x7f000001, RZ ;  /* 0x80ffffffa8a84810 */ /* 0x000fe40007ffe0ff */
[----:B------:R-:W-:Y:S01]  /*20640*/  @P0 IADD3 R117, PT, PT, R117, -0x7f000001, RZ ;  /* 0x80ffffff75750810 */ /* 0x000fe20007ffe0ff */
[----:B------:R-:W-:Y:S01]  /*20650*/  ISETP.GE.U32.AND P2, PT, R133, 0x7f000001, PT ;  /* 0x7f0000018500780c */ /* 0x000fe20003f46070 */
[----:B------:R-:W-:Y:S01]  /*20660*/  ISETP.GE.U32.AND P0, PT, R78, 0x7f000001, PT ;  /* 0x7f0000014e00780c */ /* 0x000fe20003f06070 */
[----:B------:R-:W-:Y:S01]  /*20670*/  ISETP.GE.U32.AND P3, PT, R195, 0x7f000001, PT ;  /* 0x7f000001c300780c */ /* 0x000fe20003f66070 */
[----:B------:R-:W-:Y:S01]  /*20680*/  ISETP.GE.U32.AND P4, PT, R137, 0x7f000001, PT ;  /* 0x7f0000018900780c */ /* 0x000fe20003f86070 */
[----:B------:R-:W-:Y:S01]  /*20690*/  IADD3 R168, PT, PT, R117, R168, RZ ;  /* 0x000000a875a87210 */ /* 0x000fe20007ffe0ff */
[----:B------:R-:W-:-:S04]  /*206a0*/  IMAD R45, R18, 0x7effffff, RZ ;  /* 0x7effffff122d7824 */ /* 0x000fc800078e02ff */
[----:B------:R-:W-:Y:S01]  /*206b0*/  IMAD.HI.U32 R170, R45, 0x7f000001, R18 ;  /* 0x7f0000012daa7827 */ /* 0x000fe200078e0012 */
[----:B------:R-:W-:-:S03]  /*206c0*/  ISETP.GE.U32.AND P1, PT, R168, 0x7f000001, PT ;  /* 0x7f000001a800780c */ /* 0x000fc60003f26070 */
[----:B------:R-:W-:Y:S01]  /*206d0*/  IMAD.WIDE.U32 R18, R228, R92, RZ ;  /* 0x0000005ce4127225 */ /* 0x000fe200078e00ff */
[----:B------:R-:W-:Y:S02]  /*206e0*/  @P2 IADD3 R133, PT, PT, R133, -0x7f000001, RZ ;  /* 0x80ffffff85852810 */ /* 0x000fe40007ffe0ff */
[----:B------:R-:W-:Y:S02]  /*206f0*/  @P0 IADD3 R78, PT, PT, R78, -0x7f000001, RZ ;  /* 0x80ffffff4e4e0810 */ /* 0x000fe40007ffe0ff */
[----:B------:R-:W-:Y:S01]  /*20700*/  @P3 IADD3 R195, PT, PT, R195, -0x7f000001, RZ ;  /* 0x80ffffffc3c33810 */ /* 0x000fe20007ffe0ff */
[----:B------:R-:W-:Y:S01]  /*20710*/  IMAD R231, R88, 0x7effffff, RZ ;  /* 0x7effffff58e77824 */ /* 0x000fe200078e02ff */
[----:B------:R-:W-:Y:S01]  /*20720*/  @P4 IADD3 R137, PT, PT, R137, -0x7f000001, RZ ;  /* 0x80ffffff89894810 */ /* 0x000fe20007ffe0ff */
[----:B------:R-:W-:Y:S01]  /*20730*/  IMAD R225, R18, 0x7effffff, RZ ;  /* 0x7effffff12e17824 */ /* 0x000fe200078e02ff */
[----:B------:R-:W-:Y:S01]  /*20740*/  IADD3 R78, PT, PT, R78, R133, RZ ;  /* 0x000000854e4e7210 */ /* 0x000fe20007ffe0ff */
[----:B------:R-:W-:-:S04]  /*20750*/  IMAD.HI.U32 R231, R231, 0x7f000001, R88 ;  /* 0x7f000001e7e77827 */ /* 0x000fc800078e0058 */
[----:B------:R-:W-:-:S04]  /*20760*/  IMAD.HI.U32 R225, R225, 0x7f000001, R18 ;  /* 0x7f000001e1e17827 */ /* 0x000fc800078e0012 */
[----:B------:R-:W-:Y:S01]  /*20770*/  IMAD.WIDE.U32 R88, R195, R243, RZ ;  /* 0x000000f3c3587225 */ /* 0x000fe200078e00ff */
[----:B------:R-:W-:-:S03]  /*20780*/  @P1 IADD3 R168, PT, PT, R168, -0x7f000001, RZ ;  /* 0x80ffffffa8a81810 */ /* 0x000fc60007ffe0ff */
[----:B------:R-:W-:Y:S01]  /*20790*/  IMAD.WIDE.U32 R18, R137, R233, RZ ;  /* 0x000000e989127225 */ /* 0x000fe200078e00ff */
[----:B------:R-:W-:-:S03]  /*207a0*/  ISETP.GE.U32.AND P0, PT, R78, 0x7f000001, PT ;  /* 0x7f0000014e00780c */ /* 0x000fc60003f06070 */
[----:B------:R-:W-:Y:S02]  /*207b0*/  IMAD R45, R88, 0x7effffff, RZ ;  /* 0x7effffff582d7824 */ /* 0x000fe400078e02ff */
[----:B------:R-:W-:Y:S02]  /*207c0*/  IMAD R133, R18, 0x7effffff, RZ ;  /* 0x7effffff12857824 */ /* 0x000fe400078e02ff */
[----:B------:R-:W-:-:S04]  /*207d0*/  IMAD.WIDE.U32 R98, R137, R243, RZ ;  /* 0x000000f389627225 */ /* 0x000fc800078e00ff */
[----:B------:R-:W-:Y:S02]  /*207e0*/  IMAD R29, R208, 0x7effffff, RZ ;  /* 0x7effffffd01d7824 */ /* 0x000fe400078e02ff */
[----:B------:R-:W-:-:S04]  /*207f0*/  IMAD.WIDE.U32 R116, R195, R115, RZ ;  /* 0x00000073c3747225 */ /* 0x000fc800078e00ff */
[----:B------:R-:W-:-:S04]  /*20800*/  IMAD.HI.U32 R45, R45, 0x7f000001, R88 ;  /* 0x7f0000012d2d7827 */ /* 0x000fc800078e0058 */
[----:B------:R-:W-:-:S04]  /*20810*/  IMAD.HI.U32 R140, R133, 0x7f000001, R18 ;  /* 0x7f000001858c7827 */ /* 0x000fc800078e0012 */
[----:B------:R-:W-:Y:S02]  /*20820*/  IMAD R143, R98, 0x7effffff, RZ ;  /* 0x7effffff628f7824 */ /* 0x000fe400078e02ff */
[----:B------:R-:W-:-:S04]  /*20830*/  IMAD.WIDE.U32 R88, R168, R199, RZ ;  /* 0x000000c7a8587225 */ /* 0x000fc800078e00ff */
[----:B------:R-:W-:-:S04]  /*20840*/  IMAD.HI.U32 R208, R29, 0x7f000001, R208 ;  /* 0x7f0000011dd07827 */ /* 0x000fc800078e00d0 */
[----:B------:R-:W-:-:S04]  /*20850*/  IMAD.WIDE.U32 R18, R168, R233, RZ ;  /* 0x000000e9a8127225 */ /* 0x000fc800078e00ff */
[----:B------:R-:W-:Y:S02]  /*20860*/  IMAD R29, R116, 0x7effffff, RZ ;  /* 0x7effffff741d7824 */ /* 0x000fe400078e02ff */
[----:B------:R-:W-:-:S04]  /*20870*/  IMAD.HI.U32 R143, R143, 0x7f000001, R98 ;  /* 0x7f0000018f8f7827 */ /* 0x000fc800078e0062 */
[----:B------:R-:W-:Y:S02]  /*20880*/  IMAD R133, R88, 0x7effffff, RZ ;  /* 0x7effffff58857824 */ /* 0x000fe400078e02ff */
[----:B------:R-:W-:Y:S02]  /*20890*/  IMAD R145, R18, 0x7effffff, RZ ;  /* 0x7effffff12917824 */ /* 0x000fe400078e02ff */
[----:B------:R-:W-:Y:S01]  /*208a0*/  IMAD.WIDE.U32 R98, R137, R115, RZ ;  /* 0x0000007389627225 */ /* 0x000fe200078e00ff */
[----:B------:R-:W-:-:S03]  /*208b0*/  @P0 IADD3 R78, PT, PT, R78, -0x7f000001, RZ ;  /* 0x80ffffff4e4e0810 */ /* 0x000fc60007ffe0ff */
[----:B------:R-:W-:Y:S01]  /*208c0*/  IMAD.HI.U32 R29, R29, 0x7f000001, R116 ;  /* 0x7f0000011d1d7827 */ /* 0x000fe200078e0074 */
[----:B------:R-:W-:-:S03]  /*208d0*/  ISETP.GE.U32.AND P0, PT, R45, 0x7f000001, PT ;  /* 0x7f0000012d00780c */ /* 0x000fc60003f06070 */
[----:B------:R-:W-:-:S04]  /*208e0*/  IMAD.WIDE.U32 R116, R195, R199, RZ ;  /* 0x000000c7c3747225 */ /* 0x000fc800078e00ff */
[----:B------:R-:W-:-:S04]  /*208f0*/  IMAD.HI.U32 R138, R133, 0x7f000001, R88 ;  /* 0x7f000001858a7827 */ /* 0x000fc800078e0058 */
        /* <DEDUP_REMOVED lines=10> */
[----:B------:R-:W-:Y:S01]  /*209a0*/  IMAD.WIDE.U32 R18, R137, R199, RZ ;  /* 0x000000c789127225 */ /* 0x000fe200078e00ff */
[----:B------:R-:W-:-:S03]  /*209b0*/  @P0 IADD3 R45, PT, PT, R45, -0x7f000001, RZ ;  /* 0x80ffffff2d2d0810 */ /* 0x000fc60007ffe0ff */
[----:B------:R-:W-:Y:S02]  /*209c0*/  IMAD R145, R116, 0x7effffff, RZ ;  /* 0x7effffff74917824 */ /* 0x000fe400078e02ff */
[----:B------:R-:W-:Y:S02]  /*209d0*/  IMAD R149, R88, 0x7effffff, RZ ;  /* 0x7effffff58957824 */ /* 0x000fe400078e02ff */
[----:B------:R-:W-:Y:S02]  /*209e0*/  IMAD R165, R18, 0x7effffff, RZ ;  /* 0x7effffff12a57824 */ /* 0x000fe400078e02ff */
[----:B------:R-:W-:-:S04]  /*209f0*/  IMAD.HI.U32 R149, R149, 0x7f000001, R88 ;  /* 0x7f00000195957827 */ /* 0x000fc800078e0058 */
[----:B------:R-:W-:Y:S02]  /*20a00*/  IMAD.HI.U32 R116, R145, 0x7f000001, R116 ;  /* 0x7f00000191747827 */ /* 0x000fe400078e0074 */
[----:B------:R-:W2:Y:S02]  /*20a10*/  LDG.E R145, desc[UR10][R12.64+0x2c] ;  /* 0x00002c0a0c917981 */ /* 0x000ea4000c1e1900 */
[----:B------:R-:W-:-:S04]  /*20a20*/  IMAD.WIDE.U32 R88, R78, R233, RZ ;  /* 0x000000e94e587225 */ /* 0x000fc800078e00ff */
[----:B------:R-:W-:-:S04]  /*20a30*/  IMAD.HI.U32 R132, R165, 0x7f000001, R18 ;  /* 0x7f000001a5847827 */ /* 0x000fc800078e0012 */
[----:B------:R-:W-:-:S04]  /*20a40*/  IMAD.WIDE.U32 R18, R45, 0x5fffffa, RZ ;  /* 0x05fffffa2d127825 */ /* 0x000fc800078e00ff */
[----:B------:R-:W-:Y:S02]  /*20a50*/  IMAD R45, R45, 0x6, RZ ;  /* 0x000000062d2d7824 */ /* 0x000fe400078e02ff */
[----:B------:R-:W-:Y:S02]  /*20a60*/  IMAD R163, R88, 0x7effffff, RZ ;  /* 0x7effffff58a37824 */ /* 0x000fe400078e02ff */
[----:B------:R-:W-:Y:S01]  /*20a70*/  IMAD.WIDE.U32 R98, R78, R199, RZ ;  /* 0x000000c74e627225 */ /* 0x000fe200078e00ff */
[----:B------:R-:W-:-:S03]  /*20a80*/  ISETP.GE.U32.AND P5, PT, R116, 0x7f000001, PT ;  /* 0x7f0000017400780c */ /* 0x000fc60003fa6070 */
[----:B------:R-:W-:-:S04]  /*20a90*/  IMAD.HI.U32 R163, R163, 0x7f000001, R88 ;  /* 0x7f000001a3a37827 */ /* 0x000fc800078e0058 */
[----:B------:R-:W-:Y:S02]  /*20aa0*/  IMAD.HI.U32 R165, R45, 0x7f000001, R18 ;  /* 0x7f0000012da57827 */ /* 0x000fe400078e0012 */
[----:B------:R-:W2:Y:S02]  /*20ab0*/  LDG.E R45, desc[UR10][R12.64+0x18] ;  /* 0x0000180a0c2d7981 */ /* 0x000ea4000c1e1900 */
[----:B------:R-:W-:Y:S01]  /*20ac0*/  IMAD R151, R98, 0x7effffff, RZ ;  /* 0x7effffff62977824 */ /* 0x000fe200078e02ff */
[----:B------:R-:W-:Y:S01]  /*20ad0*/  ISETP.GE.U32.AND P0, PT, R143, 0x7f000001, PT ;  /* 0x7f0000018f00780c */ /* 0x000fe20003f06070 */
[----:B------:R-:W-:Y:S02]  /*20ae0*/  ISETP.GE.U32.AND P1, PT, R163, 0x7f000001, PT ;  /* 0x7f000001a300780c */ /* 0x000fe40003f26070 */
[----:B------:R-:W-:Y:S01]  /*20af0*/  IMAD.HI.U32 R150, R151, 0x7f000001, R98 ;  /* 0x7f00000197967827 */ /* 0x000fe200078e0062 */
[----:B------:R-:W-:-:S04]  /*20b00*/  ISETP.GE.U32.AND P4, PT, R140, 0x7f000001, PT ;  /* 0x7f0000018c00780c */ /* 0x000fc80003f86070 */
[----:B------:R-:W-:Y:S01]  /*20b10*/  ISETP.GE.U32.AND P6, PT, R150, 0x7f000001, PT ;  /* 0x7f0000019600780c */ /* 0x000fe20003fc6070 */
[----:B------:R-:W-:Y:S01]  /*20b20*/  ISETP.GE.U32.AND P2, PT, R138, 0x7f000001, PT ;  /* 0x7f0000018a00780c */ /* 0x000fe20003f46070 */
[----:B------:R-:W-:Y:S01]  /*20b30*/  @P5 IADD3 R116, PT, PT, R116, -0x7f000001, RZ ;  /* 0x80ffffff74745810 */ /* 0x000fe20007ffe0ff */
[----:B------:R-:W-:Y:S02]  /*20b40*/  IMAD.WIDE.U32 R88, R78, R243, RZ ;  /* 0x000000f34e587225 */ /* 0x000fe400078e00ff */
[----:B------:R-:W-:Y:S02]  /*20b50*/  @P0 IADD3 R143, PT, PT, R143, -0x7f000001, RZ ;  /* 0x80ffffff8f8f0810 */ /* 0x000fe40007ffe0ff */
[----:B------:R-:W-:Y:S01]  /*20b60*/  @P1 IADD3 R163, PT, PT, R163, -0x7f000001, RZ ;  /* 0x80ffffffa3a31810 */ /* 0x000fe20007ffe0ff */
[----:B------:R-:W-:Y:S01]  /*20b70*/  IMAD R99, R88, 0x7effffff, RZ ;  /* 0x7effffff58637824 */ /* 0x000fe200078e02ff */
[----:B------:R-:W-:Y:S01]  /*20b80*/  ISETP.GE.U32.AND P0, PT, R165, 0x7f000001, PT ;  /* 0x7f000001a500780c */ /* 0x000fe20003f06070 */
[----:B------:R-:W-:-:S02]  /*20b90*/  ISETP.GE.U32.AND P1, PT, R116, 0x7f000001, PT ;  /* 0x7f0000017400780c */ /* 0x000fc40003f26070 */
[----:B------:R-:W-:Y:S01]  /*20ba0*/  IMAD.HI.U32 R152, R99, 0x7f000001, R88 ;  /* 0x7f00000163987827 */ /* 0x000fe200078e0058 */
[----:B------:R-:W-:Y:S02]  /*20bb0*/  @P6 IADD3 R150, PT, PT, R150, -0x7f000001, RZ ;  /* 0x80ffffff96966810 */ /* 0x000fe40007ffe0ff */
[----:B------:R-:W-:Y:S02]  /*20bc0*/  @P4 IADD3 R140, PT, PT, R140, -0x7f000001, RZ ;  /* 0x80ffffff8c8c4810 */ /* 0x000fe40007ffe0ff */
[----:B------:R-:W-:Y:S01]  /*20bd0*/  @P2 IADD3 R138, PT, PT, R138, -0x7f000001, RZ ;  /* 0x80ffffff8a8a2810 */ /* 0x000fe20007ffe0ff */
[----:B------:R-:W-:Y:S01]  /*20be0*/  ISETP.GE.U32.AND P2, PT, R152, 0x7f000001, PT ;  /* 0x7f0000019800780c */ /* 0x000fe20003f46070 */
[----:B------:R-:W-:Y:S01]  /*20bf0*/  ISETP.GE.U32.AND P5, PT, R150, 0x7f000001, PT ;  /* 0x7f0000019600780c */ /* 0x000fe20003fa6070 */
[----:B------:R-:W-:Y:S01]  /*20c00*/  ISETP.GE.U32.AND P3, PT, R29, 0x7f000001, PT ;  /* 0x7f0000011d00780c */ /* 0x000fe20003f66070 */
[----:B------:R-:W-:Y:S01]  /*20c10*/  IMAD.WIDE.U32 R98, R140, 0x5fffffa, RZ ;  /* 0x05fffffa8c627825 */ /* 0x000fe200078e00ff */
        /* <DEDUP_REMOVED lines=11> */
[----:B------:R-:W-:Y:S01]  /*20cd0*/  ISETP.GE.U32.AND P2, PT, R169, 0x7f000001, PT ;  /* 0x7f000001a900780c */ /* 0x000fe20003f46070 */
[----:B------:R-:W-:Y:S01]  /*20ce0*/  ISETP.GE.U32.AND P5, PT, R98, 0x7f000001, PT ;  /* 0x7f0000016200780c */ /* 0x000fe20003fa6070 */
[----:B------:R-:W-:Y:S01]  /*20cf0*/  ISETP.GE.U32.AND P1, PT, R148, 0x7f000001, PT ;  /* 0x7f0000019400780c */ /* 0x000fe20003f26070 */
[----:B------:R-:W-:Y:S01]  /*20d00*/  IMAD R151, R143, 0x6, RZ ;  /* 0x000000068f977824 */ /* 0x000fe200078e02ff */
[----:B------:R-:W-:-:S02]  /*20d10*/  @P3 IADD3 R29, PT, PT, R29, -0x7f000001, RZ ;  /* 0x80ffffff1d1d3810 */ /* 0x000fc40007ffe0ff */
[----:B------:R-:W-:Y:S02]  /*20d20*/  @P4 IADD3 R144, PT, PT, R144, -0x7f000001, RZ ;  /* 0x80ffffff90904810 */ /* 0x000fe40007ffe0ff */
[----:B------:R-:W-:Y:S01]  /*20d30*/  @P6 IADD3 R163, PT, PT, R163, -0x7f000001, RZ ;  /* 0x80ffffffa3a36810 */ /* 0x000fe20007ffe0ff */
[----:B------:R-:W-:Y:S01]  /*20d40*/  IMAD.HI.U32 R156, R151, 0x7f000001, R88 ;  /* 0x7f000001979c7827 */ /* 0x000fe200078e0058 */
[----:B------:R-:W-:Y:S01]  /*20d50*/  ISETP.GE.U32.AND P3, PT, R149, 0x7f000001, PT ;  /* 0x7f0000019500780c */ /* 0x000fe20003f66070 */
[----:B------:R-:W-:Y:S01]  /*20d60*/  IADD3 R29, PT, PT, R150, R29, RZ ;  /* 0x0000001d961d7210 */ /* 0x000fe20007ffe0ff */
[----:B------:R-:W-:Y:S01]  /*20d70*/  ISETP.GE.U32.AND P6, PT, R152, 0x7f000001, PT ;  /* 0x7f0000019800780c */ /* 0x000fe20003fc6070 */
[----:B------:R-:W-:Y:S02]  /*20d80*/  @P0 IADD3 R133, PT, PT, R133, -0x7f000001, RZ ;  /* 0x80ffffff85850810 */ /* 0x000fe40007ffe0ff */
[----:B------:R-:W-:Y:S01]  /*20d90*/  IADD3 R117, PT, PT, R163, R144, RZ ;  /* 0x00000090a3757210 */ /* 0x000fe20007ffe0ff */
[----:B------:R-:W-:Y:S01]  /*20da0*/  ISETP.GE.U32.AND P0, PT, R156, 0x7f000001, PT ;  /* 0x7f0000019c00780c */ /* 0x000fe20003f06070 */
[----:B------:R-:W-:Y:S01]  /*20db0*/  ISETP.GE.U32.AND P4, PT, R29, 0x7f000001, PT ;  /* 0x7f0000011d00780c */ /* 0x000fe20003f86070 */
[----:B------:R-:W-:Y:S01]  /*20dc0*/  IMAD.WIDE.U32 R18, R138, 0x5fffffa, RZ ;  /* 0x05fffffa8a127825 */ /* 0x000fe200078e00ff */
[----:B------:R-:W-:-:S02]  /*20dd0*/  @P2 IADD3 R169, PT, PT, R169, -0x7f000001, RZ ;  /* 0x80ffffffa9a92810 */ /* 0x000fc40007ffe0ff */
[----:B------:R-:W-:Y:S02]  /*20de0*/  @P5 IADD3 R98, PT, PT, R98, -0x7f000001, RZ ;  /* 0x80ffffff62625810 */ /* 0x000fe40007ffe0ff */
[----:B------:R-:W-:Y:S01]  /*20df0*/  @P1 IADD3 R148, PT, PT, R148, -0x7f000001, RZ ;  /* 0x80ffffff94941810 */ /* 0x000fe20007ffe0ff */
[----:B------:R-:W-:Y:S01]  /*20e00*/  IMAD.WIDE.U32 R88, R133, 0x5fffffa, RZ ;  /* 0x05fffffa85587825 */ /* 0x000fe200078e00ff */
[----:B------:R-:W-:Y:S01]  /*20e10*/  ISETP.GE.U32.AND P1, PT, R122, 0x7f000001, PT ;  /* 0x7f0000017a00780c */ /* 0x000fe20003f26070 */
[----:B------:R-:W-:Y:S02]  /*20e20*/  ISETP.GE.U32.AND P2, PT, R117, 0x7f000001, PT ;  /* 0x7f0000017500780c */ /* 0x000fe40003f46070 */
[----:B------:R-:W-:Y:S02]  /*20e30*/  IMAD R143, R138, 0x6, RZ ;  /* 0x000000068a8f7824 */ /* 0x000fe400078e02ff */
[----:B------:R-:W-:Y:S01]  /*20e40*/  IMAD R99, R133, 0x6, RZ ;  /* 0x0000000685637824 */ /* 0x000fe200078e02ff */
[----:B------:R-:W-:Y:S01]  /*20e50*/  IADD3 R180, PT, PT, R98, R169, RZ ;  /* 0x000000a962b47210 */ /* 0x000fe20007ffe0ff */
[----:B------:R-:W-:Y:S01]  /*20e60*/  IMAD.HI.U32 R143, R143, 0x7f000001, R18 ;  /* 0x7f0000018f8f7827 */ /* 0x000fe200078e0012 */
[----:B------:R-:W-:-:S02]  /*20e70*/  @P3 IADD3 R149, PT, PT, R149, -0x7f000001, RZ ;  /* 0x80ffffff95953810 */ /* 0x000fc40007ffe0ff */
        /* <DEDUP_REMOVED lines=8> */
[----:B------:R-:W-:Y:S01]  /*20f00*/  IMAD.WIDE.U32 R18, R148, 0x5fffffa, RZ ;  /* 0x05fffffa94127825 */ /* 0x000fe200078e00ff */
[----:B------:R-:W-:-:S02]  /*20f10*/  @P1 IADD3 R122, PT, PT, R122, -0x7f000001, RZ ;  /* 0x80ffffff7a7a1810 */ /* 0x000fc40007ffe0ff */
[----:B------:R-:W-:Y:S02]  /*20f20*/  @P2 IADD3 R117, PT, PT, R117, -0x7f000001, RZ ;  /* 0x80ffffff75752810 */ /* 0x000fe40007ffe0ff */
[----:B------:R-:W-:Y:S01]  /*20f30*/  IADD3 R156, PT, PT, R29, R156, RZ ;  /* 0x0000009c1d9c7210 */ /* 0x000fe20007ffe0ff */
[----:B------:R-:W-:Y:S01]  /*20f40*/  ISETP.GE.U32.AND P1, PT, R132, 0x7f000001, PT ;  /* 0x7f0000018400780c */ /* 0x000fe20003f26070 */
[----:B------:R-:W-:Y:S01]  /*20f50*/  ISETP.GE.U32.AND P5, PT, R149, 0x7f000001, PT ;  /* 0x7f0000019500780c */ /* 0x000fe20003fa6070 */
[----:B------:R-:W-:Y:S01]  /*20f60*/  IMAD R133, R148, 0x6, RZ ;  /* 0x0000000694857824 */ /* 0x000fe200078e02ff */
[----:B------:R-:W-:Y:S01]  /*20f70*/  IADD3 R117, PT, PT, R117, R122, RZ ;  /* 0x0000007a75757210 */ /* 0x000fe20007ffe0ff */
[----:B------:R-:W-:Y:S02]  /*20f80*/  ISETP.GE.U32.AND P4, PT, R156, 0x7f000001, PT ;  /* 0x7f0000019c00780c */ /* 0x000fe40003f86070 */
[----:B------:R-:W-:Y:S01]  /*20f90*/  IMAD.HI.U32 R154, R133, 0x7f000001, R18 ;  /* 0x7f000001859a7827 */ /* 0x000fe200078e0012 */
[----:B------:R-:W-:-:S02]  /*20fa0*/  @P3 IADD3 R143, PT, PT, R143, -0x7f000001, RZ ;  /* 0x80ffffff8f8f3810 */ /* 0x000fc40007ffe0ff */
[----:B------:R-:W-:Y:S02]  /*20fb0*/  @P6 IADD3 R180, PT, PT, R180, -0x7f000001, RZ ;  /* 0x80ffffffb4b46810 */ /* 0x000fe40007ffe0ff */
[----:B------:R-:W-:Y:S01]  /*20fc0*/  @P0 IADD3 R151, PT, PT, R151, -0x7f000001, RZ ;  /* 0x80ffffff97970810 */ /* 0x000fe20007ffe0ff */
[----:B------:R-:W-:Y:S01]  /*20fd0*/  ISETP.GE.U32.AND P0, PT, R117, 0x7f000001, PT ;  /* 0x7f0000017500780c */ /* 0x000fe20003f06070 */
[----:B------:R-:W-:Y:S01]  /*20fe0*/  IMAD.WIDE.U32 R18, R168, R115, RZ ;  /* 0x00000073a8127225 */ /* 0x000fe200078e00ff */
[----:B------:R-:W-:Y:S01]  /*20ff0*/  ISETP.GE.U32.AND P2, PT, R154, 0x7f000001, PT ;  /* 0x7f0000019a00780c */ /* 0x000fe20003f46070 */
[----:B------:R-:W-:Y:S02]  /*21000*/  IADD3 R180, PT, PT, R180, R143, RZ ;  /* 0x0000008fb4b47210 */ /* 0x000fe40007ffe0ff */
[----:B------:R-:W-:Y:S02]  /*21010*/  @P1 IADD3 R132, PT, PT, R132, -0x7f000001, RZ ;  /* 0x80ffffff84841810 */ /* 0x000fe40007ffe0ff */
[----:B------:R-:W-:Y:S01]  /*21020*/  @P5 IADD3 R149, PT, PT, R149, -0x7f000001, RZ ;  /* 0x80ffffff95955810 */ /* 0x000fe20007ffe0ff */
[----:B------:R-:W3:Y:S01]  /*21030*/  LDG.E R143, desc[UR10][R12.64] ;  /* 0x0000000a0c8f7981 */ /* 0x000ee2000c1e1900 */
[----:B------:R-:W-:Y:S01]  /*21040*/  IMAD R133, R18, 0x7effffff, RZ ;  /* 0x7effffff12857824 */ /* 0x000fe200078e02ff */
[----:B------:R-:W-:-:S02]  /*21050*/  @P4 IADD3 R156, PT, PT, R156, -0x7f000001, RZ ;  /* 0x80ffffff9c9c4810 */ /* 0x000fc40007ffe0ff */
[----:B------:R-:W-:Y:S01]  /*21060*/  IADD3 R149, PT, PT, R149, R132, RZ ;  /* 0x0000008495957210 */ /* 0x000fe20007ffe0ff */
[----:B------:R-:W-:Y:S01]  /*21070*/  IMAD.HI.U32 R152, R133, 0x7f000001, R18 ;  /* 0x7f00000185987827 */ /* 0x000fe200078e0012 */
[----:B------:R-:W-:Y:S02]  /*21080*/  @P0 IADD3 R117, PT, PT, R117, -0x7f000001, RZ ;  /* 0x80ffffff75750810 */ /* 0x000fe40007ffe0ff */
[----:B------:R-:W-:Y:S02]  /*21090*/  IADD3 R156, PT, PT, R156, R151, RZ ;  /* 0x000000979c9c7210 */ /* 0x000fe40007ffe0ff */
[----:B------:R-:W-:Y:S01]  /*210a0*/  @P2 IADD3 R154, PT, PT, R154, -0x7f000001, RZ ;  /* 0x80ffffff9a9a2810 */ /* 0x000fe20007ffe0ff */
[----:B------:R-:W-:Y:S01]  /*210b0*/  ISETP.GE.U32.AND P1, PT, R152, 0x7f000001, PT ;  /* 0x7f0000019800780c */ /* 0x000fe20003f26070 */
[----:B------:R-:W-:Y:S01]  /*210c0*/  ISETP.GE.U32.AND P0, PT, R149, 0x7f000001, PT ;  /* 0x7f0000019500780c */ /* 0x000fe20003f06070 */
[----:B------:R-:W-:Y:S01]  /*210d0*/  IMAD.WIDE.U32 R98, R201, R92, RZ ;  /* 0x0000005cc9627225 */ /* 0x000fe200078e00ff */
[----:B------:R-:W-:Y:S01]  /*210e0*/  ISETP.GE.U32.AND P3, PT, R156, 0x7f000001, PT ;  /* 0x7f0000019c00780c */ /* 0x000fe20003f66070 */
[----:B------:R-:W-:Y:S01]  /*210f0*/  IADD3 R154, PT, PT, R117, R154, RZ ;  /* 0x0000009a759a7210 */ /* 0x000fe20007ffe0ff */
[----:B------:R-:W-:Y:S01]  /*21100*/  ISETP.GE.U32.AND P2, PT, R180, 0x7f000001, PT ;  /* 0x7f000001b400780c */ /* 0x000fe20003f46070 */
[----:B------:R-:W-:-:S02]  /*21110*/  IMAD.WIDE.U32 R88, R203, R92, RZ ;  /* 0x0000005ccb587225 */ /* 0x000fc400078e00ff */
[----:B------:R-:W3:Y:S02]  /*21120*/  LDG.E R92, desc[UR10][R12.64+0x34] ;  /* 0x0000340a0c5c7981 */ /* 0x000ee4000c1e1900 */
[----:B------:R-:W-:Y:S02]  /*21130*/  IMAD R29, R98, 0x7effffff, RZ ;  /* 0x7effffff621d7824 */ /* 0x000fe400078e02ff */
[----:B------:R-:W-:Y:S01]  /*21140*/  IMAD.WIDE.U32 R116, R78, R20, RZ ;  /* 0x000000144e747225 */ /* 0x000fe200078e00ff */
[----:B------:R-:W-:-:S03]  /*21150*/  ISETP.GE.U32.AND P4, PT, R154, 0x7f000001, PT ;  /* 0x7f0000019a00780c */ /* 0x000fc60003f86070 */
[----:B------:R-:W-:Y:S02]  /*21160*/  IMAD R213, R88, 0x7effffff, RZ ;  /* 0x7effffff58d57824 */ /* 0x000fe400078e02ff */
[----:B------:R-:W-:Y:S01]  /*21170*/  IMAD.HI.U32 R98, R29, 0x7f000001, R98 ;  /* 0x7f0000011d627827 */ /* 0x000fe200078e0062 */
[----:B------:R-:W-:Y:S02]  /*21180*/  @P1 IADD3 R152, PT, PT, R152, -0x7f000001, RZ ;  /* 0x80ffffff98981810 */ /* 0x000fe40007ffe0ff */
[----:B------:R-:W-:Y:S01]  /*21190*/  @P0 IADD3 R149, PT, PT, R149, -0x7f000001, RZ ;  /* 0x80ffffff95950810 */ /* 0x000fe20007ffe0ff */
[----:B------:R-:W-:Y:S02]  /*211a0*/  IMAD R29, R116, 0x7effffff, RZ ;  /* 0x7effffff741d7824 */ /* 0x000fe400078e02ff */
[----:B------:R-:W-:-:S04]  /*211b0*/  IMAD.HI.U32 R213, R213, 0x7f000001, R88 ;  /* 0x7f000001d5d57827 */ /* 0x000fc800078e0058 */
[----:B------:R-:W-:Y:S01]  /*211c0*/  IMAD.WIDE.U32 R88, R195, R20, RZ ;  /* 0x00000014c3587225 */ /* 0x000fe200078e00ff */
[----:B------:R-:W-:-:S03]  /*211d0*/  @P3 IADD3 R156, PT, PT, R156, -0x7f000001, RZ ;  /* 0x80ffffff9c9c3810 */ /* 0x000fc60007ffe0ff */
[----:B------:R-:W-:Y:S01]  /*211e0*/  IMAD.WIDE.U32 R18, R137, R20, RZ ;  /* 0x0000001489127225 */ /* 0x000fe200078e00ff */
[----:B------:R-:W-:-:S03]  /*211f0*/  IADD3 R152, PT, PT, R149, R152, RZ ;  /* 0x0000009895987210 */ /* 0x000fc60007ffe0ff */
[----:B------:R-:W-:Y:S02]  /*21200*/  IMAD.HI.U32 R220, R29, 0x7f000001, R116 ;  /* 0x7f0000011ddc7827 */ /* 0x000fe400078e0074 */
[----:B------:R-:W3:Y:S01]  /*21210*/  LDG.E R29, desc[UR10][R12.64+0x10] ;  /* 0x0000100a0c1d7981 */ /* 0x000ee2000c1e1900 */
[----:B------:R-:W-:Y:S01]  /*21220*/  @P2 IADD3 R180, PT, PT, R180, -0x7f000001, RZ ;  /* 0x80ffffffb4b42810 */ /* 0x000fe20007ffe0ff */
[----:B------:R-:W-:Y:S02]  /*21230*/  IMAD R239, R88, 0x7effffff, RZ ;  /* 0x7effffff58ef7824 */ /* 0x000fe400078e02ff */
[----:B------:R-:W-:Y:S01]  /*21240*/  IMAD R207, R18, 0x7effffff, RZ ;  /* 0x7effffff12cf7824 */ /* 0x000fe200078e02ff */
[----:B------:R-:W-:Y:S01]  /*21250*/  ISETP.GE.U32.AND P0, PT, R152, 0x7f000001, PT ;  /* 0x7f0000019800780c */ /* 0x000fe20003f06070 */
[----:B------:R-:W-:Y:S01]  /*21260*/  IMAD.HI.U32 R239, R239, 0x7f000001, R88 ;  /* 0x7f000001efef7827 */ /* 0x000fe200078e0058 */
[----:B------:R-:W-:-:S03]  /*21270*/  @P4 IADD3 R154, PT, PT, R154, -0x7f000001, RZ ;  /* 0x80ffffff9a9a4810 */ /* 0x000fc60007ffe0ff */
[----:B------:R-:W-:-:S04]  /*21280*/  IMAD.WIDE.U32 R132, R168, R20, RZ ;  /* 0x00000014a8847225 */ /* 0x000fc800078e00ff */
[----:B------:R-:W-:-:S04]  /*21290*/  IMAD.HI.U32 R207, R207, 0x7f000001, R18 ;  /* 0x7f000001cfcf7827 */ /* 0x000fc800078e0012 */
[----:B------:R-:W-:-:S04]  /*212a0*/  IMAD.WIDE.U32 R88, R156, R243, RZ ;  /* 0x000000f39c587225 */ /* 0x000fc800078e00ff */
[----:B------:R-:W-:-:S04]  /*212b0*/  IMAD.WIDE.U32 R18, R180, R115, RZ ;  /* 0x00000073b4127225 */ /* 0x000fc800078e00ff */
[----:B------:R-:W-:Y:S02]  /*212c0*/  IMAD R169, R132, 0x7effffff, RZ ;  /* 0x7effffff84a97824 */ /* 0x000fe400078e02ff */
[----:B------:R-:W-:Y:S02]  /*212d0*/  IMAD R149, R88, 0x7effffff, RZ ;  /* 0x7effffff58957824 */ /* 0x000fe400078e02ff */
[----:B------:R-:W-:Y:S02]  /*212e0*/  IMAD R99, R18, 0x7effffff, RZ ;  /* 0x7effffff12637824 */ /* 0x000fe400078e02ff */
[----:B------:R-:W-:-:S04]  /*212f0*/  IMAD.WIDE.U32 R116, R154, R233, RZ ;  /* 0x000000e99a747225 */ /* 0x000fc800078e00ff */
[----:B------:R-:W-:-:S04]  /*21300*/  IMAD.HI.U32 R169, R169, 0x7f000001, R132 ;  /* 0x7f000001a9a97827 */ /* 0x000fc800078e0084 */
[----:B------:R-:W-:-:S04]  /*21310*/  IMAD.HI.U32 R133, R149, 0x7f000001, R88 ;  /* 0x7f00000195857827 */ /* 0x000fc800078e0058 */
[----:B------:R-:W-:-:S04]  /*21320*/  IMAD.HI.U32 R132, R99, 0x7f000001, R18 ;  /* 0x7f00000163847827 */ /* 0x000fc800078e0012 */
[----:B------:R-:W-:-:S04]  /*21330*/  IMAD.WIDE.U32 R88, R180, R199, RZ ;  /* 0x000000c7b4587225 */ /* 0x000fc800078e00ff */
[----:B------:R-:W-:Y:S02]  /*21340*/  IMAD R149, R116, 0x7effffff, RZ ;  /* 0x7effffff74957824 */ /* 0x000fe400078e02ff */
[----:B------:R-:W-:Y:S01]  /*21350*/  IMAD.WIDE.U32 R18, R156, R115, RZ ;  /* 0x000000739c127225 */ /* 0x000fe200078e00ff */
[----:B------:R-:W-:-:S03]  /*21360*/  @P0 IADD3 R152, PT, PT, R152, -0x7f000001, RZ ;  /* 0x80ffffff98980810 */ /* 0x000fc60007ffe0ff */
[----:B------:R-:W-:Y:S02]  /*21370*/  IMAD R99, R88, 0x7effffff, RZ ;  /* 0x7effffff58637824 */ /* 0x000fe400078e02ff */
[----:B------:R-:W-:-:S04]  /*21380*/  IMAD.HI.U32 R144, R149, 0x7f000001, R116 ;  /* 0x7f00000195907827 */ /* 0x000fc800078e0074 */
[----:B------:R-:W-:Y:S02]  /*21390*/  IMAD R151, R18, 0x7effffff, RZ ;  /* 0x7effffff12977824 */ /* 0x000fe400078e02ff */
[----:B------:R-:W-:-:S04]  /*213a0*/  IMAD.WIDE.U32 R148, R154, R243, RZ ;  /* 0x000000f39a947225 */ /* 0x000fc800078e00ff */
[----:B------:R-:W-:-:S04]  /*213b0*/  IMAD.HI.U32 R158, R99, 0x7f000001, R88 ;  /* 0x7f000001639e7827 */ /* 0x000fc800078e0058 */
[----:B------:R-:W-:-:S04]  /*213c0*/  IMAD.WIDE.U32 R116, R152, R199, RZ ;  /* 0x000000c798747225 */ /* 0x000fc800078e00ff */
[----:B------:R-:W-:-:S04]  /*213d0*/  IMAD.HI.U32 R122, R151, 0x7f000001, R18 ;  /* 0x7f000001977a7827 */ /* 0x000fc800078e0012 */
[----:B------:R-:W-:Y:S02]  /*213e0*/  IMAD R99, R148, 0x7effffff, RZ ;  /* 0x7effffff94637824 */ /* 0x000fe400078e02ff */
[----:B------:R-:W-:-:S04]  /*213f0*/  IMAD.WIDE.U32 R18, R152, R233, RZ ;  /* 0x000000e998127225 */ /* 0x000fc800078e00ff */
[----:B------:R-:W-:Y:S02]  /*21400*/  IMAD R151, R116, 0x7effffff, RZ ;  /* 0x7effffff74977824 */ /* 0x000fe400078e02ff */
[----:B------:R-:W-:-:S04]  /*21410*/  IMAD.HI.U32 R20, R99, 0x7f000001, R148 ;  /* 0x7f00000163147827 */ /* 0x000fc800078e0094 */
        /* <DEDUP_REMOVED lines=20> */
[----:B------:R-:W-:-:S04]  /*21560*/  IMAD.WIDE.U32 R88, R154, R199, RZ ;  /* 0x000000c79a587225 */ /* 0x000fc800078e00ff */
[----:B------:R-:W-:-:S04]  /*21570*/  IMAD.HI.U32 R138, R149, 0x7f000001, R18 ;  /* 0x7f000001958a7827 */ /* 0x000fc800078e0012 */
[----:B------:R-:W-:Y:S02]  /*21580*/  IMAD R149, R88, 0x7effffff, RZ ;  /* 0x7effffff58957824 */ /* 0x000fe400078e02ff */
[----:B------:R-:W-:Y:S01]  /*21590*/  IMAD.WIDE.U32 R18, R152, R115, RZ ;  /* 0x0000007398127225 */ /* 0x000fe200078e00ff */
[----:B--2---:R-:W-:-:S03]  /*215a0*/  IADD3 R184, PT, PT, R126, R155, RZ ;  /* 0x0000009b7eb87210 */ /* 0x004fc60007ffe0ff */
[----:B------:R-:W-:-:S04]  /*215b0*/  IMAD.HI.U32 R186, R149, 0x7f000001, R88 ;  /* 0x7f00000195ba7827 */ /* 0x000fc800078e0058 */
[----:B------:R-:W-:Y:S02]  /*215c0*/  IMAD R151, R18, 0x7effffff, RZ ;  /* 0x7effffff12977824 */ /* 0x000fe400078e02ff */
[----:B------:R-:W-:Y:S01]  /*215d0*/  IMAD.WIDE.U32 R88, R180, R147, RZ ;  /* 0x00000093b4587225 */ /* 0x000fe200078e00ff */
[----:B------:R-:W-:-:S03]  /*215e0*/  ISETP.GE.U32.AND P0, PT, R184, 0x7f000001, PT ;  /* 0x7f000001b800780c */ /* 0x000fc60003f06070 */
[----:B------:R-:W-:-:S04]  /*215f0*/  IMAD.HI.U32 R151, R151, 0x7f000001, R18 ;  /* 0x7f00000197977827 */ /* 0x000fc800078e0012 */
[----:B------:R-:W-:Y:S02]  /*21600*/  IMAD R149, R88, 0x7effffff, RZ ;  /* 0x7effffff58957824 */ /* 0x000fe400078e02ff */
[----:B------:R-:W-:Y:S01]  /*21610*/  IMAD.WIDE.U32 R18, R156, R147, RZ ;  /* 0x000000939c127225 */ /* 0x000fe200078e00ff */
[----:B------:R-:W-:-:S03]  /*21620*/  ISETP.GE.U32.AND P1, PT, R133, 0x7f000001, PT ;  /* 0x7f0000018500780c */ /* 0x000fc60003f26070 */
[----:B------:R-:W-:-:S04]  /*21630*/  IMAD.HI.U32 R214, R149, 0x7f000001, R88 ;  /* 0x7f00000195d67827 */ /* 0x000fc800078e0058 */
[----:B------:R-:W-:Y:S01]  /*21640*/  IMAD R89, R18, 0x7effffff, RZ ;  /* 0x7effffff12597824 */ /* 0x000fe200078e02ff */
[----:B------:R-:W-:-:S03]  /*21650*/  ISETP.GE.U32.AND P2, PT, R144, 0x7f000001, PT ;  /* 0x7f0000019000780c */ /* 0x000fc60003f46070 */
[----:B------:R-:W-:-:S04]  /*21660*/  IMAD.HI.U32 R234, R89, 0x7f000001, R18 ;  /* 0x7f00000159ea7827 */ /* 0x000fc800078e0012 */
[----:B------:R-:W-:Y:S01]  /*21670*/  IMAD.WIDE.U32 R88, R154, R147, RZ ;  /* 0x000000939a587225 */ /* 0x000fe200078e00ff */
[----:B------:R-:W-:-:S03]  /*21680*/  @P0 IADD3 R184, PT, PT, R184, -0x7f000001, RZ ;  /* 0x80ffffffb8b80810 */ /* 0x000fc60007ffe0ff */
[----:B------:R-:W-:Y:S01]  /*21690*/  IMAD.WIDE.U32 R18, R152, R147, RZ ;  /* 0x0000009398127225 */ /* 0x000fe200078e00ff */
[----:B------:R-:W-:-:S03]  /*216a0*/  ISETP.GE.U32.AND P3, PT, R20, 0x7f000001, PT ;  /* 0x7f0000011400780c */ /* 0x000fc60003f66070 */
[----:B------:R-:W-:Y:S01]  /*216b0*/  IMAD R147, R88, 0x7effffff, RZ ;  /* 0x7effffff58937824 */ /* 0x000fe200078e02ff */
[----:B------:R-:W-:Y:S01]  /*216c0*/  @P1 IADD3 R133, PT, PT, R133, -0x7f000001, RZ ;  /* 0x80ffffff85851810 */ /* 0x000fe20007ffe0ff */
[----:B------:R-:W-:Y:S02]  /*216d0*/  IMAD R165, R18, 0x7effffff, RZ ;  /* 0x7effffff12a57824 */ /* 0x000fe400078e02ff */
[----:B------:R-:W-:Y:S01]  /*216e0*/  IMAD.HI.U32 R200, R147, 0x7f000001, R88 ;  /* 0x7f00000193c87827 */ /* 0x000fe200078e0058 */
[----:B------:R-:W-:Y:S02]  /*216f0*/  IADD3 R89, PT, PT, R184, R32, RZ ;  /* 0x00000020b8597210 */ /* 0x000fe40007ffe0ff */
[----:B------:R-:W-:Y:S01]  /*21700*/  @P2 IADD3 R144, PT, PT, R144, -0x7f000001, RZ ;  /* 0x80ffffff90902810 */ /* 0x000fe20007ffe0ff */
[----:B------:R-:W-:Y:S01]  /*21710*/  IMAD.HI.U32 R165, R165, 0x7f000001, R18 ;  /* 0x7f000001a5a57827 */ /* 0x000fe200078e0012 */
[----:B------:R-:W-:Y:S01]  /*21720*/  ISETP.GE.U32.AND P1, PT, R134, 0x7f000001, PT ;  /* 0x7f0000018600780c */ /* 0x000fe20003f26070 */
[----:B------:R-:W-:-:S02]  /*21730*/  ISETP.GE.U32.AND P0, PT, R89, 0x7f000001, PT ;  /* 0x7f0000015900780c */ /* 0x000fc40003f06070 */
[----:B------:R-:W-:Y:S01]  /*21740*/  IMAD.WIDE.U32 R18, R133, 0x5fffffa, RZ ;  /* 0x05fffffa85127825 */ /* 0x000fe200078e00ff */
[----:B------:R-:W-:-:S03]  /*21750*/  ISETP.GE.U32.AND P2, PT, R140, 0x7f000001, PT ;  /* 0x7f0000018c00780c */ /* 0x000fc60003f46070 */
[----:B------:R-:W-:Y:S02]  /*21760*/  IMAD R133, R133, 0x6, RZ ;  /* 0x0000000685857824 */ /* 0x000fe400078e02ff */
[----:B------:R-:W-:Y:S01]  /*21770*/  IMAD.WIDE.U32 R148, R144, 0x5fffffa, RZ ;  /* 0x05fffffa90947825 */ /* 0x000fe200078e00ff */
[----:B------:R-:W-:-:S03]  /*21780*/  @P3 IADD3 R20, PT, PT, R20, -0x7f000001, RZ ;  /* 0x80ffffff14143810 */ /* 0x000fc60007ffe0ff */
[----:B------:R-:W-:-:S04]  /*21790*/  IMAD.HI.U32 R133, R133, 0x7f000001, R18 ;  /* 0x7f00000185857827 */ /* 0x000fc800078e0012 */
[----:B------:R-:W-:Y:S01]  /*217a0*/  IMAD R19, R144, 0x6, RZ ;  /* 0x0000000690137824 */ /* 0x000fe200078e02ff */
[----:B------:R-:W-:-:S03]  /*217b0*/  @P1 IADD3 R134, PT, PT, R134, -0x7f000001, RZ ;  /* 0x80ffffff86861810 */ /* 0x000fc60007ffe0ff */
[----:B------:R-:W-:Y:S01]  /*217c0*/  IMAD.HI.U32 R148, R19, 0x7f000001, R148 ;  /* 0x7f00000113947827 */ /* 0x000fe200078e0094 */
[----:B------:R-:W-:-:S03]  /*217d0*/  @P0 IADD3 R89, PT, PT, R89, -0x7f000001, RZ ;  /* 0x80ffffff59590810 */ /* 0x000fc60007ffe0ff */
[----:B------:R-:W-:Y:S01]  /*217e0*/  IMAD.WIDE.U32 R18, R20, 0x5fffffa, RZ ;  /* 0x05fffffa14127825 */ /* 0x000fe200078e00ff */
[----:B------:R-:W-:-:S03]  /*217f0*/  @P2 IADD3 R140, PT, PT, R140, -0x7f000001, RZ ;  /* 0x80ffffff8c8c2810 */ /* 0x000fc60007ffe0ff */
[----:B------:R-:W-:Y:S01]  /*21800*/  IMAD R147, R20, 0x6, RZ ;  /* 0x0000000614937824 */ /* 0x000fe200078e02ff */
[----:B------:R-:W-:-:S03]  /*21810*/  ISETP.GE.U32.AND P2, PT, R99, 0x7f000001, PT ;  /* 0x7f0000016300780c */ /* 0x000fc60003f46070 */
[----:B------:R-:W-:Y:S01]  /*21820*/  IMAD.HI.U32 R20, R147, 0x7f000001, R18 ;  /* 0x7f00000193147827 */ /* 0x000fe200078e0012 */
[----:B------:R-:W-:Y:S01]  /*21830*/  IADD3 R147, PT, PT, R89, R134, RZ ;  /* 0x0000008659937210 */ /* 0x000fe20007ffe0ff */
[----:B------:R-:W-:-:S04]  /*21840*/  ISETP.GE.U32.AND P1, PT, R112, 0x7f000001, PT ;  /* 0x7f0000017000780c */ /* 0x000fc80003f26070 */
[----:B------:R-:W-:Y:S01]  /*21850*/  ISETP.GE.U32.AND P0, PT, R147, 0x7f000001, PT ;  /* 0x7f0000019300780c */ /* 0x000fe20003f06070 */
[----:B------:R-:W-:-:S03]  /*21860*/  ISETP.GE.U32.AND P3, PT, R117, 0x7f000001, PT ;  /* 0x7f0000017500780c */ /* 0x000fc60003f66070 */
[----:B------:R-:W-:-:S05]  /*21870*/  @P2 IADD3 R99, PT, PT, R99, -0x7f000001, RZ ;  /* 0x80ffffff63632810 */ /* 0x000fca0007ffe0ff */
[----:B------:R-:W-:Y:S01]  /*21880*/  IMAD.WIDE.U32 R88, R99, 0x5fffffa, RZ ;  /* 0x05fffffa63587825 */ /* 0x000fe200078e00ff */
[----:B------:R-:W-:-:S03]  /*21890*/  @P1 IADD3 R112, PT, PT, R112, -0x7f000001, RZ ;  /* 0x80ffffff70701810 */ /* 0x000fc60007ffe0ff */
[----:B------:R-:W-:Y:S01]  /*218a0*/  IMAD R99, R99, 0x6, RZ ;  /* 0x0000000663637824 */ /* 0x000fe200078e02ff */
[----:B------:R-:W-:Y:S01]  /*218b0*/  @P0 IADD3 R147, PT, PT, R147, -0x7f000001, RZ ;  /* 0x80ffffff93930810 */ /* 0x000fe20007ffe0ff */
[----:B------:R-:W-:Y:S01]  /*218c0*/  IMAD.WIDE.U32 R18, R140, 0x5fffffa, RZ ;  /* 0x05fffffa8c127825 */ /* 0x000fe200078e00ff */
[----:B------:R-:W-:-:S03]  /*218d0*/  @P3 IADD3 R117, PT, PT, R117, -0x7f000001, RZ ;  /* 0x80ffffff75753810 */ /* 0x000fc60007ffe0ff */
[----:B------:R-:W-:Y:S01]  /*218e0*/  IMAD.HI.U32 R209, R99, 0x7f000001, R88 ;  /* 0x7f00000163d17827 */ /* 0x000fe200078e0058 */
[----:B------:R-:W-:-:S03]  /*218f0*/  IADD3 R88, PT, PT, R147, R112, RZ ;  /* 0x0000007093587210 */ /* 0x000fc60007ffe0ff */
[----:B------:R-:W-:Y:S01]  /*21900*/  IMAD R241, R140, 0x6, RZ ;  /* 0x000000068cf17824 */ /* 0x000fe200078e02ff */
[----:B------:R-:W-:Y:S01]  /*21910*/  ISETP.GE.U32.AND P1, PT, R17, 0x7f000001, PT ;  /* 0x7f0000011100780c */ /* 0x000fe20003f26070 */
[----:B------:R-:W-:Y:S02]  /*21920*/  ISETP.GE.U32.AND P0, PT, R88, 0x7f000001, PT ;  /* 0x7f0000015800780c */ /* 0x000fe40003f06070 */
[----:B------:R-:W-:-:S04]  /*21930*/  IMAD.HI.U32 R241, R241, 0x7f000001, R18 ;  /* 0x7f000001f1f17827 */ /* 0x000fc800078e0012 */
[----:B------:R-:W-:-:S04]  /*21940*/  IMAD.WIDE.U32 R18, R117, 0x5fffffa, RZ ;  /* 0x05fffffa75127825 */ /* 0x000fc800078e00ff */
[----:B------:R-:W-:-:S04]  /*21950*/  IMAD R117, R117, 0x6, RZ ;  /* 0x0000000675757824 */ /* 0x000fc800078e02ff */
[----:B------:R-:W-:-:S04]  /*21960*/  IMAD.HI.U32 R222, R117, 0x7f000001, R18 ;  /* 0x7f00000175de7827 */ /* 0x000fc800078e0012 */
[----:B------:R-:W-:Y:S01]  /*21970*/  IMAD.WIDE.U32 R18, R115, R124, RZ ;  /* 0x0000007c73127225 */ /* 0x000fe200078e00ff */
[----:B------:R-:W-:Y:S02]  /*21980*/  @P1 IADD3 R17, PT, PT, R17, -0x7f000001, RZ ;  /* 0x80ffffff11111810 */ /* 0x000fe40007ffe0ff */
[----:B------:R-:W-:Y:S01]  /*21990*/  @P0 IADD3 R88, PT, PT, R88, -0x7f000001, RZ ;  /* 0x80ffffff58580810 */ /* 0x000fe20007ffe0ff */
[----:B------:R-:W-:-:S03]  /*219a0*/  IMAD R99, R18, 0x7effffff, RZ ;  /* 0x7effffff12637824 */ /* 0x000fc600078e02ff */
[----:B------:R-:W-:Y:S01]  /*219b0*/  IADD3 R88, PT, PT, R88, R17, RZ ;  /* 0x0000001158587210 */ /* 0x000fe20007ffe0ff */
[----:B------:R-:W-:-:S04]  /*219c0*/  IMAD.HI.U32 R99, R99, 0x7f000001, R18 ;  /* 0x7f00000163637827 */ /* 0x000fc800078e0012 */
[----:B------:R-:W-:Y:S01]  /*219d0*/  IMAD.WIDE.U32 R18, R199, R124, RZ ;  /* 0x0000007cc7127225 */ /* 0x000fe200078e00ff */
[----:B------:R-:W-:Y:S01]  /*219e0*/  IADD3 R182, PT, PT, R229, R182, RZ ;  /* 0x000000b6e5b67210 */ /* 0x000fe20007ffe0ff */
[----:B------:R-:W-:Y:S01]  /*219f0*/  ISETP.GE.U32.AND P2, PT, R113, 0x7f000001, PT ;  /* 0x7f0000017100780c */ /* 0x000fe20003f46070 */
[----:B------:R-:W-:Y:S01]  /*21a00*/  ISETP.GE.U32.AND P1, PT, R88, 0x7f000001, PT ;  /* 0x7f0000015800780c */ /* 0x000fe20003f26070 */
[----:B------:R-:W-:Y:S02]  /*21a10*/  IMAD R117, R18, 0x7effffff, RZ ;  /* 0x7effffff12757824 */ /* 0x000fe400078e02ff */
[----:B------:R-:W-:Y:S02]  /*21a20*/  ISETP.GE.U32.AND P0, PT, R182, 0x7f000001, PT ;  /* 0x7f000001b600780c */ /* 0x000fe40003f06070 */
[----:B------:R-:W-:-:S04]  /*21a30*/  IMAD.HI.U32 R117, R117, 0x7f000001, R18 ;  /* 0x7f00000175757827 */ /* 0x000fc800078e0012 */
[----:B------:R-:W-:-:S04]  /*21a40*/  IMAD.WIDE.U32 R18, R233, R124, RZ ;  /* 0x0000007ce9127225 */ /* 0x000fc800078e00ff */
[----:B------:R-:W-:Y:S01]  /*21a50*/  IMAD R89, R18, 0x7effffff, RZ ;  /* 0x7effffff12597824 */ /* 0x000fe200078e02ff */
[----:B------:R-:W-:Y:S02]  /*21a60*/  IADD3 R192, PT, PT, R185, R192, RZ ;  /* 0x000000c0b9c07210 */ /* 0x000fe40007ffe0ff */
[----:B------:R-:W-:Y:S02]  /*21a70*/  @P2 IADD3 R113, PT, PT, R113, -0x7f000001, RZ ;  /* 0x80ffffff71712810 */ /* 0x000fe40007ffe0ff */
[----:B------:R-:W-:Y:S01]  /*21a80*/  @P1 IADD3 R88, PT, PT, R88, -0x7f000001, RZ ;  /* 0x80ffffff58581810 */ /* 0x000fe20007ffe0ff */
[----:B------:R-:W-:-:S04]  /*21a90*/  IMAD.HI.U32 R112, R89, 0x7f000001, R18 ;  /* 0x7f00000159707827 */ /* 0x000fc800078e0012 */
[----:B------:R-:W-:Y:S01]  /*21aa0*/  IMAD.WIDE.U32 R18, R243, R124, RZ ;  /* 0x0000007cf3127225 */ /* 0x000fe200078e00ff */
[----:B------:R-:W-:Y:S01]  /*21ab0*/  @P0 IADD3 R182, PT, PT, R182, -0x7f000001, RZ ;  /* 0x80ffffffb6b60810 */ /* 0x000fe20007ffe0ff */
[----:B------:R-:W-:Y:S01]  /*21ac0*/  ISETP.GE.U32.AND P5, PT, R192, 0x7f000001, PT ;  /* 0x7f000001c000780c */ /* 0x000fe20003fa6070 */
[----:B------:R-:W-:Y:S01]  /*21ad0*/  IADD3 R88, PT, PT, R88, R113, RZ ;  /* 0x0000007158587210 */ /* 0x000fe20007ffe0ff */
[----:B------:R-:W-:Y:S01]  /*21ae0*/  IMAD R89, R18, 0x7effffff, RZ ;  /* 0x7effffff12597824 */ /* 0x000fe200078e02ff */
[----:B------:R-:W-:-:S03]  /*21af0*/  ISETP.GE.U32.AND P2, PT, R183, 0x7f000001, PT ;  /* 0x7f000001b700780c */ /* 0x000fc60003f46070 */
[----:B------:R-:W-:Y:S01]  /*21b00*/  IMAD.HI.U32 R147, R89, 0x7f000001, R18 ;  /* 0x7f00000159937827 */ /* 0x000fe200078e0012 */
[----:B------:R-:W-:Y:S01]  /*21b10*/  IADD3 R18, PT, PT, R182, R40, RZ ;  /* 0x00000028b6127210 */ /* 0x000fe20007ffe0ff */
[----:B------:R-:W-:Y:S01]  /*21b20*/  ISETP.GE.U32.AND P3, PT, R88, 0x7f000001, PT ;  /* 0x7f0000015800780c */ /* 0x000fe20003f66070 */
[----:B------:R-:W-:Y:S01]  /*21b30*/  ISETP.GE.U32.AND P4, PT, R101, 0x7f000001, PT ;  /* 0x7f0000016500780c */ /* 0x000fe20003f86070 */
[----:B------:R-:W-:Y:S01]  /*21b40*/  IMAD.WIDE.U32 R152, R153, R102, RZ ;  /* 0x0000006699987225 */ /* 0x000fe200078e00ff */
[----:B------:R-:W-:Y:S01]  /*21b50*/  IADD3 R140, PT, PT, R126, R145, RZ ;  /* 0x000000917e8c7210 */ /* 0x000fe20007ffe0ff */
[----:B------:R-:W-:Y:S01]  /*21b60*/  ISETP.GE.U32.AND P6, PT, R18, 0x7f000001, PT ;  /* 0x7f0000011200780c */ /* 0x000fe20003fc6070 */
[----:B------:R-:W-:Y:S01]  /*21b70*/  @P5 IADD3 R192, PT, PT, R192, -0x7f000001, RZ ;  /* 0x80ffffffc0c05810 */ /* 0x000fe20007ffe0ff */
[----:B------:R-:W-:Y:S01]  /*21b80*/  IMAD R19, R152, 0x7effffff, RZ ;  /* 0x7effffff98137824 */ /* 0x000fe200078e02ff */
[----:B------:R-:W-:Y:S01]  /*21b90*/  ISETP.GE.U32.AND P0, PT, R147, 0x7f000001, PT ;  /* 0x7f0000019300780c */ /* 0x000fe20003f06070 */
[----:B------:R-:W-:Y:S01]  /*21ba0*/  ISETP.GE.U32.AND P1, PT, R118, 0x7f000001, PT ;  /* 0x7f0000017600780c */ /* 0x000fe20003f26070 */
[----:B------:R-:W-:Y:S01]  /*21bb0*/  ISETP.GE.U32.AND P5, PT, R140, 0x7f000001, PT ;  /* 0x7f0000018c00780c */ /* 0x000fe20003fa6070 */
[----:B------:R-:W-:Y:S01]  /*21bc0*/  IMAD.HI.U32 R152, R19, 0x7f000001, R152 ;  /* 0x7f00000113987827 */ /* 0x000fe200078e0098 */
[----:B------:R-:W-:-:S02]  /*21bd0*/  IADD3 R19, PT, PT, R192, R45, RZ ;  /* 0x0000002dc0137210 */ /* 0x000fc40007ffe0ff */
[----:B------:R-:W-:Y:S02]  /*21be0*/  @P2 IADD3 R183, PT, PT, R183, -0x7f000001, RZ ;  /* 0x80ffffffb7b72810 */ /* 0x000fe40007ffe0ff */
[----:B------:R-:W-:Y:S02]  /*21bf0*/  @P3 IADD3 R88, PT, PT, R88, -0x7f000001, RZ ;  /* 0x80ffffff58583810 */ /* 0x000fe40007ffe0ff */
[----:B------:R-:W-:Y:S01]  /*21c00*/  @P4 IADD3 R101, PT, PT, R101, -0x7f000001, RZ ;  /* 0x80ffffff65654810 */ /* 0x000fe20007ffe0ff */
[----:B------:R-:W-:Y:S01]  /*21c10*/  ISETP.GE.U32.AND P4, PT, R19, 0x7f000001, PT ;  /* 0x7f0000011300780c */ /* 0x000fe20003f86070 */
[----:B------:R-:W-:Y:S02]  /*21c20*/  @P6 IADD3 R18, PT, PT, R18, -0x7f000001, RZ ;  /* 0x80ffffff12126810 */ /* 0x000fe40007ffe0ff */
[----:B------:R-:W-:Y:S02]  /*21c30*/  IADD3 R88, PT, PT, R88, R183, RZ ;  /* 0x000000b758587210 */ /* 0x000fe40007ffe0ff */
[----:B------:R-:W-:-:S02]  /*21c40*/  @P0 IADD3 R147, PT, PT, R147, -0x7f000001, RZ ;  /* 0x80ffffff93930810 */ /* 0x000fc40007ffe0ff */
[----:B------:R-:W-:Y:S02]  /*21c50*/  @P1 IADD3 R118, PT, PT, R118, -0x7f000001, RZ ;  /* 0x80ffffff76761810 */ /* 0x000fe40007ffe0ff */
[----:B------:R-:W-:Y:S02]  /*21c60*/  IADD3 R89, PT, PT, R18, R101, RZ ;  /* 0x0000006512597210 */ /* 0x000fe40007ffe0ff */
[----:B------:R-:W-:Y:S01]  /*21c70*/  @P5 IADD3 R140, PT, PT, R140, -0x7f000001, RZ ;  /* 0x80ffffff8c8c5810 */ /* 0x000fe20007ffe0ff */
[----:B------:R-:W-:Y:S01]  /*21c80*/  ISETP.GE.U32.AND P1, PT, R179, 0x7f000001, PT ;  /* 0x7f000001b300780c */ /* 0x000fe20003f26070 */
[----:B------:R-:W-:Y:S01]  /*21c90*/  ISETP.GE.U32.AND P3, PT, R88, 0x7f000001, PT ;  /* 0x7f0000015800780c */ /* 0x000fe20003f66070 */
[----:B------:R-:W-:Y:S01]  /*21ca0*/  ISETP.GE.U32.AND P5, PT, R114, 0x7f000001, PT ;  /* 0x7f0000017200780c */ /* 0x000fe20003fa6070 */
[----:B------:R-:W-:Y:S01]  /*21cb0*/  ISETP.GE.U32.AND P0, PT, R89, 0x7f000001, PT ;  /* 0x7f0000015900780c */ /* 0x000fe20003f06070 */
[----:B------:R-:W-:Y:S02]  /*21cc0*/  IADD3 R147, PT, PT, R140, R147, RZ ;  /* 0x000000938c937210 */ /* 0x000fe40007ffe0ff */
[----:B------:R-:W-:Y:S01]  /*21cd0*/  @P4 IADD3 R19, PT, PT, R19, -0x7f000001, RZ ;  /* 0x80ffffff13134810 */ /* 0x000fe20007ffe0ff */
[----:B------:R-:W-:Y:S01]  /*21ce0*/  ISETP.GE.U32.AND P2, PT, R106, 0x7f000001, PT ;  /* 0x7f0000016a00780c */ /* 0x000fe20003f46070 */
[----:B------:R-:W-:Y:S01]  /*21cf0*/  ISETP.GE.U32.AND P6, PT, R178, 0x7f000001, PT ;  /* 0x7f000001b200780c */ /* 0x000fe20003fc6070 */
[----:B------:R-:W2:Y:S01]  /*21d00*/  LDG.E R101, desc[UR10][R12.64+0x20] ;  /* 0x0000200a0c657981 */ /* 0x000ea2000c1e1900 */
[----:B------:R-:W-:Y:S01]  /*21d10*/  ISETP.GE.U32.AND P4, PT, R147, 0x7f000001, PT ;  /* 0x7f0000019300780c */ /* 0x000fe20003f86070 */
[----:B------:R-:W-:-:S02]  /*21d20*/  IADD3 R19, PT, PT, R19, R118, RZ ;  /* 0x0000007613137210 */ /* 0x000fc40007ffe0ff */
[----:B------:R-:W-:Y:S02]  /*21d30*/  @P1 IADD3 R179, PT, PT, R179, -0x7f000001, RZ ;  /* 0x80ffffffb3b31810 */ /* 0x000fe40007ffe0ff */
[----:B------:R-:W-:Y:S02]  /*21d40*/  @P3 IADD3 R88, PT, PT, R88, -0x7f000001, RZ ;  /* 0x80ffffff58583810 */ /* 0x000fe40007ffe0ff */
[----:B------:R-:W-:Y:S02]  /*21d50*/  @P5 IADD3 R114, PT, PT, R114, -0x7f000001, RZ ;  /* 0x80ffffff72725810 */ /* 0x000fe40007ffe0ff */
[----:B------:R-:W-:Y:S01]  /*21d60*/  @P0 IADD3 R89, PT, PT, R89, -0x7f000001, RZ ;  /* 0x80ffffff59590810 */ /* 0x000fe20007ffe0ff */
[----:B------:R-:W-:Y:S01]  /*21d70*/  ISETP.GE.U32.AND P0, PT, R19, 0x7f000001, PT ;  /* 0x7f0000011300780c */ /* 0x000fe20003f06070 */
[----:B------:R-:W-:Y:S02]  /*21d80*/  IADD3 R145, PT, PT, R88, R179, RZ ;  /* 0x000000b358917210 */ /* 0x000fe40007ffe0ff */
[----:B------:R-:W-:-:S02]  /*21d90*/  IADD3 R89, PT, PT, R89, R114, RZ ;  /* 0x0000007259597210 */ /* 0x000fc40007ffe0ff */
[----:B------:R-:W-:Y:S01]  /*21da0*/  @P4 IADD3 R147, PT, PT, R147, -0x7f000001, RZ ;  /* 0x80ffffff93934810 */ /* 0x000fe20007ffe0ff */
[----:B------:R-:W2:Y:S01]  /*21db0*/  LDG.E R114, desc[UR10][R12.64+0x28] ;  /* 0x0000280a0c727981 */ /* 0x000ea2000c1e1900 */
[----:B------:R-:W-:Y:S01]  /*21dc0*/  ISETP.GE.U32.AND P3, PT, R145, 0x7f000001, PT ;  /* 0x7f0000019100780c */ /* 0x000fe20003f66070 */
[----:B------:R-:W-:Y:S01]  /*21dd0*/  ISETP.GE.U32.AND P5, PT, R232, 0x7f000001, PT ;  /* 0x7f000001e800780c */ /* 0x000fe20003fa6070 */
[----:B------:R-:W-:Y:S01]  /*21de0*/  ISETP.GE.U32.AND P4, PT, R89, 0x7f000001, PT ;  /* 0x7f0000015900780c */ /* 0x000fe20003f86070 */
[----:B------:R-:W-:Y:S02]  /*21df0*/  IADD3 R147, PT, PT, R32, R147, RZ ;  /* 0x0000009320937210 */ /* 0x000fe40007ffe0ff */
[----:B------:R-:W-:Y:S02]  /*21e00*/  @P2 IADD3 R106, PT, PT, R106, -0x7f000001, RZ ;  /* 0x80ffffff6a6a2810 */ /* 0x000fe40007ffe0ff */
[----:B------:R-:W-:Y:S01]  /*21e10*/  @P0 IADD3 R19, PT, PT, R19, -0x7f000001, RZ ;  /* 0x80ffffff13130810 */ /* 0x000fe20007ffe0ff */
[----:B------:R-:W-:Y:S01]  /*21e20*/  ISETP.GE.U32.AND P1, PT, R147, 0x7f000001, PT ;  /* 0x7f0000019300780c */ /* 0x000fe20003f26070 */
[----:B------:R-:W-:Y:S01]  /*21e30*/  ISETP.GE.U32.AND P2, PT, R175, 0x7f000001, PT ;  /* 0x7f000001af00780c */ /* 0x000fe20003f46070 */
[----:B------:R-:W-:-:S02]  /*21e40*/  @P6 IADD3 R178, PT, PT, R178, -0x7f000001, RZ ;  /* 0x80ffffffb2b26810 */ /* 0x000fc40007ffe0ff */
[----:B------:R-:W-:Y:S02]  /*21e50*/  IADD3 R88, PT, PT, R19, R106, RZ ;  /* 0x0000006a13587210 */ /* 0x000fe40007ffe0ff */
[----:B------:R-:W-:Y:S02]  /*21e60*/  @P3 IADD3 R145, PT, PT, R145, -0x7f000001, RZ ;  /* 0x80ffffff91913810 */ /* 0x000fe40007ffe0ff */
[----:B------:R-:W-:Y:S02]  /*21e70*/  @P5 IADD3 R232, PT, PT, R232, -0x7f000001, RZ ;  /* 0x80ffffffe8e85810 */ /* 0x000fe40007ffe0ff */
[----:B------:R-:W-:Y:S01]  /*21e80*/  @P4 IADD3 R89, PT, PT, R89, -0x7f000001, RZ ;  /* 0x80ffffff59594810 */ /* 0x000fe20007ffe0ff */
[----:B------:R-:W-:Y:S01]  /*21e90*/  ISETP.GE.U32.AND P5, PT, R88, 0x7f000001, PT ;  /* 0x7f0000015800780c */ /* 0x000fe20003fa6070 */
[----:B------:R-:W-:Y:S01]  /*21ea0*/  IADD3 R145, PT, PT, R145, R178, RZ ;  /* 0x000000b291917210 */ /* 0x000fe20007ffe0ff */
[----:B------:R-:W-:Y:S01]  /*21eb0*/  ISETP.GE.U32.AND P6, PT, R174, 0x7f000001, PT ;  /* 0x7f000001ae00780c */ /* 0x000fe20003fc6070 */
[----:B------:R-:W-:-:S02]  /*21ec0*/  IADD3 R89, PT, PT, R89, R232, RZ ;  /* 0x000000e859597210 */ /* 0x000fc40007ffe0ff */
[----:B------:R-:W-:Y:S01]  /*21ed0*/  @P1 IADD3 R147, PT, PT, R147, -0x7f000001, RZ ;  /* 0x80ffffff93931810 */ /* 0x000fe20007ffe0ff */
[----:B------:R-:W-:Y:S01]  /*21ee0*/  ISETP.GE.U32.AND P4, PT, R145, 0x7f000001, PT ;  /* 0x7f0000019100780c */ /* 0x000fe20003f86070 */
[----:B------:R-:W-:Y:S01]  /*21ef0*/  @P2 IADD3 R175, PT, PT, R175, -0x7f000001, RZ ;  /* 0x80ffffffafaf2810 */ /* 0x000fe20007ffe0ff */
[----:B------:R-:W-:Y:S01]  /*21f00*/  ISETP.GE.U32.AND P0, PT, R109, 0x7f000001, PT ;  /* 0x7f0000016d00780c */ /* 0x000fe20003f06070 */
[----:B------:R-:W-:Y:S01]  /*21f10*/  ISETP.GE.U32.AND P2, PT, R136, 0x7f000001, PT ;  /* 0x7f0000018800780c */ /* 0x000fe20003f46070 */
[----:B------:R-:W-:Y:S01]  /*21f20*/  IADD3 R106, PT, PT, R32, R147, RZ ;  /* 0x00000093206a7210 */ /* 0x000fe20007ffe0ff */
[----:B------:R-:W-:Y:S02]  /*21f30*/  ISETP.GE.U32.AND P1, PT, R89, 0x7f000001, PT ;  /* 0x7f0000015900780c */ /* 0x000fe40003f26070 */
[----:B------:R-:W-:Y:S02]  /*21f40*/  @P5 IADD3 R88, PT, PT, R88, -0x7f000001, RZ ;  /* 0x80ffffff58585810 */ /* 0x000fe40007ffe0ff */
[----:B------:R-:W-:Y:S01]  /*21f50*/  ISETP.GE.U32.AND P3, PT, R106, 0x7f000001, PT ;  /* 0x7f0000016a00780c */ /* 0x000fe20003f66070 */
[----:B---3--:R-:W-:Y:S01]  /*21f60*/  IMAD.WIDE.U32 R18, R131, R102, RZ ;  /* 0x0000006683127225 */ /* 0x008fe200078e00ff */
[----:B------:R-:W-:-:S02]  /*21f70*/  IADD3 R88, PT, PT, R88, R175, RZ ;  /* 0x000000af58587210 */ /* 0x000fc40007ffe0ff */
[----:B------:R-:W-:Y:S02]  /*21f80*/  @P6 IADD3 R174, PT, PT, R174, -0x7f000001, RZ ;  /* 0x80ffffffaeae6810 */ /* 0x000fe40007ffe0ff */
[----:B------:R-:W-:Y:S01]  /*21f90*/  @P4 IADD3 R145, PT, PT, R145, -0x7f000001, RZ ;  /* 0x80ffffff91914810 */ /* 0x000fe20007ffe0ff */
[----:B------:R-:W-:Y:S01]  /*21fa0*/  IMAD R131, R18, 0x7effffff, RZ ;  /* 0x7effffff12837824 */ /* 0x000fe200078e02ff */
[----:B------:R-:W-:Y:S02]  /*21fb0*/  @P0 IADD3 R109, PT, PT, R109, -0x7f000001, RZ ;  /* 0x80ffffff6d6d0810 */ /* 0x000fe40007ffe0ff */
[----:B------:R-:W-:Y:S01]  /*21fc0*/  @P2 IADD3 R136, PT, PT, R136, -0x7f000001, RZ ;  /* 0x80ffffff88882810 */ /* 0x000fe20007ffe0ff */
[----:B------:R-:W-:Y:S01]  /*21fd0*/  ISETP.GE.U32.AND P5, PT, R88, 0x7f000001, PT ;  /* 0x7f0000015800780c */ /* 0x000fe20003fa6070 */
[----:B------:R-:W-:Y:S01]  /*21fe0*/  @P1 IADD3 R89, PT, PT, R89, -0x7f000001, RZ ;  /* 0x80ffffff59591810 */ /* 0x000fe20007ffe0ff */
[----:B------:R-:W-:Y:S01]  /*21ff0*/  ISETP.GE.U32.AND P0, PT, R21, 0x7f000001, PT ;  /* 0x7f0000011500780c */ /* 0x000fe20003f06070 */
[----:B------:R-:W-:Y:S01]  /*22000*/  ISETP.GE.U32.AND P1, PT, R111, 0x7f000001, PT ;  /* 0x7f0000016f00780c */ /* 0x000fe20003f26070 */
[----:B------:R-:W-:Y:S01]  /*22010*/  IADD3 R145, PT, PT, R145, R174, RZ ;  /* 0x000000ae91917210 */ /* 0x000fe20007ffe0ff */
[----:B------:R-:W-:Y:S01]  /*22020*/  IMAD.HI.U32 R131, R131, 0x7f000001, R18 ;  /* 0x7f00000183837827 */ /* 0x000fe200078e0012 */
[----:B------:R-:W-:-:S02]  /*22030*/  IADD3 R18, PT, PT, R89, R136, RZ ;  /* 0x0000008859127210 */ /* 0x000fc40007ffe0ff */
[----:B------:R-:W-:Y:S01]  /*22040*/  @P3 IADD3 R106, PT, PT, R106, -0x7f000001, RZ ;  /* 0x80ffffff6a6a3810 */ /* 0x000fe20007ffe0ff */
[----:B------:R-:W-:Y:S01]  /*22050*/  ISETP.GE.U32.AND P3, PT, R170, 0x7f000001, PT ;  /* 0x7f000001aa00780c */ /* 0x000fe20003f66070 */
[----:B------:R-:W-:Y:S01]  /*22060*/  ISETP.GE.U32.AND P4, PT, R145, 0x7f000001, PT ;  /* 0x7f0000019100780c */ /* 0x000fe20003f86070 */
[----:B------:R-:W-:Y:S01]  /*22070*/  IADD3 R236, PT, PT, R202, R143, RZ ;  /* 0x0000008fcaec7210 */ /* 0x000fe20007ffe0ff */
[----:B------:R-:W-:Y:S01]  /*22080*/  ISETP.GE.U32.AND P6, PT, R18, 0x7f000001, PT ;  /* 0x7f0000011200780c */ /* 0x000fe20003fc6070 */
[----:B------:R-:W-:Y:S02]  /*22090*/  IADD3 R134, PT, PT, R106, R109, RZ ;  /* 0x0000006d6a867210 */ /* 0x000fe40007ffe0ff */
[----:B------:R-:W-:Y:S02]  /*220a0*/  @P5 IADD3 R88, PT, PT, R88, -0x7f000001, RZ ;  /* 0x80ffffff58585810 */ /* 0x000fe40007ffe0ff */
[----:B------:R-:W-:Y:S02]  /*220b0*/  @P0 IADD3 R21, PT, PT, R21, -0x7f000001, RZ ;  /* 0x80ffffff15150810 */ /* 0x000fe40007ffe0ff */
[----:B------:R-:W-:Y:S01]  /*220c0*/  @P1 IADD3 R111, PT, PT, R111, -0x7f000001, RZ ;  /* 0x80ffffff6f6f1810 */ /* 0x000fe20007ffe0ff */
[----:B------:R-:W-:Y:S01]  /*220d0*/  ISETP.GE.U32.AND P0, PT, R134, 0x7f000001, PT ;  /* 0x7f0000018600780c */ /* 0x000fe20003f06070 */
[----:B------:R-:W-:Y:S01]  /*220e0*/  ISETP.GE.U32.AND P1, PT, R236, 0x7f000001, PT ;  /* 0x7f000001ec00780c */ /* 0x000fe20003f26070 */
[----:B------:R-:W-:Y:S01]  /*220f0*/  ISETP.GE.U32.AND P2, PT, R139, 0x7f000001, PT ;  /* 0x7f0000018b00780c */ /* 0x000fe20003f46070 */
[----:B------:R-:W-:-:S02]  /*22100*/  IADD3 R118, PT, PT, R88, R21, RZ ;  /* 0x0000001558767210 */ /* 0x000fc40007ffe0ff */
[----:B------:R-:W-:Y:S02]  /*22110*/  @P3 IADD3 R170, PT, PT, R170, -0x7f000001, RZ ;  /* 0x80ffffffaaaa3810 */ /* 0x000fe40007ffe0ff */
[----:B------:R-:W-:Y:S02]  /*22120*/  @P4 IADD3 R145, PT, PT, R145, -0x7f000001, RZ ;  /* 0x80ffffff91914810 */ /* 0x000fe40007ffe0ff */
[----:B------:R-:W-:Y:S01]  /*22130*/  @P6 IADD3 R18, PT, PT, R18, -0x7f000001, RZ ;  /* 0x80ffffff12126810 */ /* 0x000fe20007ffe0ff */
[----:B------:R-:W-:Y:S01]  /*22140*/  ISETP.GE.U32.AND P6, PT, R167, 0x7f000001, PT ;  /* 0x7f000001a700780c */ /* 0x000fe20003fc6070 */
[----:B------:R-:W-:Y:S01]  /*22150*/  ISETP.GE.U32.AND P4, PT, R118, 0x7f000001, PT ;  /* 0x7f0000017600780c */ /* 0x000fe20003f86070 */
[----:B------:R-:W-:Y:S02]  /*22160*/  IADD3 R145, PT, PT, R145, R170, RZ ;  /* 0x000000aa91917210 */ /* 0x000fe40007ffe0ff */
[----:B------:R-:W-:Y:S02]  /*22170*/  IADD3 R124, PT, PT, R18, R111, RZ ;  /* 0x0000006f127c7210 */ /* 0x000fe40007ffe0ff */
[----:B------:R-:W-:-:S02]  /*22180*/  @P0 IADD3 R134, PT, PT, R134, -0x7f000001, RZ ;  /* 0x80ffffff86860810 */ /* 0x000fc40007ffe0ff */
[----:B------:R-:W-:Y:S01]  /*22190*/  @P1 IADD3 R236, PT, PT, R236, -0x7f000001, RZ ;  /* 0x80ffffffecec1810 */ /* 0x000fe20007ffe0ff */
[----:B------:R-:W-:Y:S01]  /*221a0*/  ISETP.GE.U32.AND P0, PT, R98, 0x7f000001, PT ;  /* 0x7f0000016200780c */ /* 0x000fe20003f06070 */
[----:B------:R-:W-:Y:S01]  /*221b0*/  ISETP.GE.U32.AND P1, PT, R145, 0x7f000001, PT ;  /* 0x7f0000019100780c */ /* 0x000fe20003f26070 */
[----:B------:R-:W-:Y:S01]  /*221c0*/  @P2 IADD3 R139, PT, PT, R139, -0x7f000001, RZ ;  /* 0x80ffffff8b8b2810 */ /* 0x000fe20007ffe0ff */
[----:B------:R-:W-:Y:S01]  /*221d0*/  ISETP.GE.U32.AND P5, PT, R11, 0x7f000001, PT ;  /* 0x7f0000010b00780c */ /* 0x000fe20003fa6070 */
[----:B------:R-:W-:Y:S01]  /*221e0*/  ISETP.GE.U32.AND P3, PT, R85, 0x7f000001, PT ;  /* 0x7f0000015500780c */ /* 0x000fe20003f66070 */
[----:B------:R-:W-:Y:S01]  /*221f0*/  ISETP.GE.U32.AND P2, PT, R124, 0x7f000001, PT ;  /* 0x7f0000017c00780c */ /* 0x000fe20003f46070 */
[----:B------:R-:W-:Y:S02]  /*22200*/  IADD3 R88, PT, PT, R236, R29, RZ ;  /* 0x0000001dec587210 */ /* 0x000fe40007ffe0ff */
[----:B------:R-:W-:Y:S02]  /*22210*/  @P6 IADD3 R167, PT, PT, R167, -0x7f000001, RZ ;  /* 0x80ffffffa7a76810 */ /* 0x000fe40007ffe0ff */
[----:B------:R-:W-:Y:S01]  /*22220*/  @P4 IADD3 R118, PT, PT, R118, -0x7f000001, RZ ;  /* 0x80ffffff76764810 */ /* 0x000fe20007ffe0ff */
[----:B------:R-:W-:-:S02]  /*22230*/  ISETP.GE.U32.AND P4, PT, R88, 0x7f000001, PT ;  /* 0x7f0000015800780c */ /* 0x000fc40003f86070 */
[----:B------:R-:W-:Y:S02]  /*22240*/  @P0 IADD3 R98, PT, PT, R98, -0x7f000001, RZ ;  /* 0x80ffffff62620810 */ /* 0x000fe40007ffe0ff */
[----:B------:R-:W-:Y:S02]  /*22250*/  IADD3 R118, PT, PT, R118, R167, RZ ;  /* 0x000000a776767210 */ /* 0x000fe40007ffe0ff */
[----:B------:R-:W-:Y:S02]  /*22260*/  @P1 IADD3 R145, PT, PT, R145, -0x7f000001, RZ ;  /* 0x80ffffff91911810 */ /* 0x000fe40007ffe0ff */
[----:B------:R-:W-:Y:S02]  /*22270*/  @P5 IADD3 R11, PT, PT, R11, -0x7f000001, RZ ;  /* 0x80ffffff0b0b5810 */ /* 0x000fe40007ffe0ff */
[----:B------:R-:W-:Y:S02]  /*22280*/  @P3 IADD3 R85, PT, PT, R85, -0x7f000001, RZ ;  /* 0x80ffffff55553810 */ /* 0x000fe40007ffe0ff */
[----:B------:R-:W-:Y:S01]  /*22290*/  @P2 IADD3 R124, PT, PT, R124, -0x7f000001, RZ ;  /* 0x80ffffff7c7c2810 */ /* 0x000fe20007ffe0ff */
[----:B----4-:R-:W-:Y:S01]  /*222a0*/  IMAD.WIDE.U32 R18, R105, R102, RZ ;  /* 0x0000006669127225 */ /* 0x010fe200078e00ff */
[----:B------:R-:W-:Y:S01]  /*222b0*/  ISETP.GE.U32.AND P5, PT, R235, 0x7f000001, PT ;  /* 0x7f000001eb00780c */ /* 0x000fe20003fa6070 */
[----:B------:R-:W-:Y:S01]  /*222c0*/  ISETP.GE.U32.AND P2, PT, R118, 0x7f000001, PT ;  /* 0x7f0000017600780c */ /* 0x000fe20003f46070 */
[----:B------:R-:W-:-:S02]  /*222d0*/  IADD3 R102, PT, PT, R145, R98, RZ ;  /* 0x0000006291667210 */ /* 0x000fc40007ffe0ff */
[----:B------:R-:W-:Y:S01]  /*222e0*/  IADD3 R89, PT, PT, R124, R85, RZ ;  /* 0x000000557c597210 */ /* 0x000fe20007ffe0ff */
[----:B------:R-:W-:Y:S02]  /*222f0*/  ISETP.GE.U32.AND P1, PT, R169, 0x7f000001, PT ;  /* 0x7f000001a900780c */ /* 0x000fe40003f26070 */
[----:B------:R-:W-:Y:S01]  /*22300*/  ISETP.GE.U32.AND P6, PT, R102, 0x7f000001, PT ;  /* 0x7f0000016600780c */ /* 0x000fe20003fc6070 */
[----:B------:R-:W-:Y:S02]  /*22310*/  IADD3 R139, PT, PT, R134, R139, RZ ;  /* 0x0000008b868b7210 */ /* 0x000fe40007ffe0ff */
[----:B------:R-:W-:Y:S01]  /*22320*/  @P4 IADD3 R88, PT, PT, R88, -0x7f000001, RZ ;  /* 0x80ffffff58584810 */ /* 0x000fe20007ffe0ff */
[----:B------:R-:W-:Y:S01]  /*22330*/  ISETP.GE.U32.AND P3, PT, R172, 0x7f000001, PT ;  /* 0x7f000001ac00780c */ /* 0x000fe20003f66070 */
[----:B------:R-:W-:Y:S01]  /*22340*/  ISETP.GE.U32.AND P4, PT, R89, 0x7f000001, PT ;  /* 0x7f0000015900780c */ /* 0x000fe20003f86070 */
[----:B------:R-:W-:Y:S01]  /*22350*/  IMAD R245, R18, 0x7effffff, RZ ;  /* 0x7effffff12f57824 */ /* 0x000fe200078e02ff */
[----:B------:R-:W-:Y:S01]  /*22360*/  ISETP.GE.U32.AND P0, PT, R139, 0x7f000001, PT ;  /* 0x7f0000018b00780c */ /* 0x000fe20003f06070 */
[----:B------:R-:W-:-:S02]  /*22370*/  @P5 IADD3 R235, PT, PT, R235, -0x7f000001, RZ ;  /* 0x80ffffffebeb5810 */ /* 0x000fc40007ffe0ff */
[----:B------:R-:W-:Y:S01]  /*22380*/  @P2 IADD3 R118, PT, PT, R118, -0x7f000001, RZ ;  /* 0x80ffffff76762810 */ /* 0x000fe20007ffe0ff */
[----:B------:R-:W3:Y:S01]  /*22390*/  LDG.E R134, desc[UR10][R12.64+0x24] ;  /* 0x0000240a0c867981 */ /* 0x000ee2000c1e1900 */
[----:B------:R-:W-:Y:S02]  /*223a0*/  @P1 IADD3 R169, PT, PT, R169, -0x7f000001, RZ ;  /* 0x80ffffffa9a91810 */ /* 0x000fe40007ffe0ff */
[----:B------:R-:W-:Y:S02]  /*223b0*/  IADD3 R118, PT, PT, R118, R235, RZ ;  /* 0x000000eb76767210 */ /* 0x000fe40007ffe0ff */
[----:B------:R-:W-:Y:S01]  /*223c0*/  @P6 IADD3 R102, PT, PT, R102, -0x7f000001, RZ ;  /* 0x80ffffff66666810 */ /* 0x000fe20007ffe0ff */
[----:B------:R-:W-:Y:S01]  /*223d0*/  ISETP.GE.U32.AND P2, PT, R90, 0x7f000001, PT ;  /* 0x7f0000015a00780c */ /* 0x000fe20003f46070 */
[----:B------:R-:W-:Y:S02]  /*223e0*/  @P3 IADD3 R172, PT, PT, R172, -0x7f000001, RZ ;  /* 0x80ffffffacac3810 */ /* 0x000fe40007ffe0ff */
[----:B------:R-:W-:Y:S01]  /*223f0*/  @P4 IADD3 R89, PT, PT, R89, -0x7f000001, RZ ;  /* 0x80ffffff59594810 */ /* 0x000fe20007ffe0ff */
[----:B------:R-:W-:Y:S01]  /*22400*/  ISETP.GE.U32.AND P6, PT, R25, 0x7f000001, PT ;  /* 0x7f0000011900780c */ /* 0x000fe20003fc6070 */
[----:B------:R-:W-:Y:S01]  /*22410*/  ISETP.GE.U32.AND P5, PT, R118, 0x7f000001, PT ;  /* 0x7f0000017600780c */ /* 0x000fe20003fa6070 */
[----:B------:R-:W-:-:S02]  /*22420*/  IADD3 R102, PT, PT, R102, R169, RZ ;  /* 0x000000a966667210 */ /* 0x000fc40007ffe0ff */
[----:B------:R-:W-:Y:S02]  /*22430*/  @P0 IADD3 R139, PT, PT, R139, -0x7f000001, RZ ;  /* 0x80ffffff8b8b0810 */ /* 0x000fe40007ffe0ff */
[----:B------:R-:W-:Y:S01]  /*22440*/  IADD3 R109, PT, PT, R89, R172, RZ ;  /* 0x000000ac596d7210 */ /* 0x000fe20007ffe0ff */
[----:B------:R-:W-:Y:S01]  /*22450*/  ISETP.GE.U32.AND P4, PT, R165, 0x7f000001, PT ;  /* 0x7f000001a500780c */ /* 0x000fe20003f86070 */
[----:B------:R-:W-:Y:S01]  /*22460*/  ISETP.GE.U32.AND P3, PT, R102, 0x7f000001, PT ;  /* 0x7f0000016600780c */ /* 0x000fe20003f66070 */
[----:B------:R-:W-:Y:S01]  /*22470*/  IMAD.HI.U32 R245, R245, 0x7f000001, R18 ;  /* 0x7f000001f5f57827 */ /* 0x000fe200078e0012 */
        /* <DEDUP_REMOVED lines=9> */
[----:B------:R-:W-:Y:S01]  /*22510*/  @P4 IADD3 R165, PT, PT, R165, -0x7f000001, RZ ;  /* 0x80ffffffa5a54810 */ /* 0x000fe20007ffe0ff */
[----:B------:R-:W4:Y:S01]  /*22520*/  LDG.E R89, desc[UR10][R12.64+0x30] ;  /* 0x0000300a0c597981 */ /* 0x000f22000c1e1900 */
[----:B------:R-:W-:Y:S01]  /*22530*/  IMAD.HI.U32 R143, R11, 0x7f000001, R18 ;  /* 0x7f0000010b8f7827 */ /* 0x000fe200078e0012 */
[----:B------:R-:W-:Y:S02]  /*22540*/  IADD3 R145, PT, PT, R118, R25, RZ ;  /* 0x0000001976917210 */ /* 0x000fe40007ffe0ff */
[----:B------:R-:W-:-:S02]  /*22550*/  @P3 IADD3 R102, PT, PT, R102, -0x7f000001, RZ ;  /* 0x80ffffff66663810 */ /* 0x000fc40007ffe0ff */
[----:B------:R-:W-:Y:S02]  /*22560*/  @P0 IADD3 R190, PT, PT, R190, -0x7f000001, RZ ;  /* 0x80ffffffbebe0810 */ /* 0x000fe40007ffe0ff */
[----:B------:R-:W-:Y:S01]  /*22570*/  @P1 IADD3 R109, PT, PT, R109, -0x7f000001, RZ ;  /* 0x80ffffff6d6d1810 */ /* 0x000fe20007ffe0ff */
[----:B------:R-:W-:Y:S01]  /*22580*/  ISETP.GE.U32.AND P6, PT, R143, 0x7f000001, PT ;  /* 0x7f0000018f00780c */ /* 0x000fe20003fc6070 */
[----:B------:R-:W-:Y:S01]  /*22590*/  ISETP.GE.U32.AND P1, PT, R181, 0x7f000001, PT ;  /* 0x7f000001b500780c */ /* 0x000fe20003f26070 */
[----:B------:R-:W-:Y:S01]  /*225a0*/  ISETP.GE.U32.AND P0, PT, R145, 0x7f000001, PT ;  /* 0x7f0000019100780c */ /* 0x000fe20003f06070 */
[----:B------:R-:W-:Y:S02]  /*225b0*/  IADD3 R11, PT, PT, R102, R165, RZ ;  /* 0x000000a5660b7210 */ /* 0x000fe40007ffe0ff */
[----:B------:R-:W-:-:S03]  /*225c0*/  @P2 IADD3 R105, PT, PT, R105, -0x7f000001, RZ ;  /* 0x80ffffff69692810 */ /* 0x000fc60007ffe0ff */
[----:B------:R-:W-:Y:S01]  /*225d0*/  ISETP.GE.U32.AND P3, PT, R11, 0x7f000001, PT ;  /* 0x7f0000010b00780c */ /* 0x000fe20003f66070 */
[----:B------:R-:W-:Y:S01]  /*225e0*/  ISETP.GE.U32.AND P5, PT, R224, 0x7f000001, PT ;  /* 0x7f000001e000780c */ /* 0x000fe20003fa6070 */
[----:B------:R-:W-:-:S03]  /*225f0*/  IADD3 R105, PT, PT, R105, R90, RZ ;  /* 0x0000005a69697210 */ /* 0x000fc60007ffe0ff */
[----:B------:R-:W-:Y:S02]  /*22600*/  @P6 IADD3 R143, PT, PT, R143, -0x7f000001, RZ ;  /* 0x80ffffff8f8f6810 */ /* 0x000fe40007ffe0ff */
[----:B------:R-:W-:Y:S02]  /*22610*/  @P1 IADD3 R181, PT, PT, R181, -0x7f000001, RZ ;  /* 0x80ffffffb5b51810 */ /* 0x000fe40007ffe0ff */
[----:B------:R-:W-:Y:S01]  /*22620*/  @P0 IADD3 R145, PT, PT, R145, -0x7f000001, RZ ;  /* 0x80ffffff91910810 */ /* 0x000fe20007ffe0ff */
[----:B------:R-:W-:Y:S01]  /*22630*/  ISETP.GE.U32.AND P0, PT, R16, 0x7f000001, PT ;  /* 0x7f0000011000780c */ /* 0x000fe20003f06070 */
[----:B------:R-:W-:Y:S01]  /*22640*/  ISETP.GE.U32.AND P1, PT, R105, 0x7f000001, PT ;  /* 0x7f0000016900780c */ /* 0x000fe20003f26070 */
[----:B------:R-:W-:Y:S01]  /*22650*/  IMAD.WIDE.U32 R18, R143, 0x5fffffa, RZ ;  /* 0x05fffffa8f127825 */ /* 0x000fe200078e00ff */
[----:B------:R-:W-:-:S03]  /*22660*/  @P3 IADD3 R11, PT, PT, R11, -0x7f000001, RZ ;  /* 0x80ffffff0b0b3810 */ /* 0x000fc60007ffe0ff */
[----:B------:R-:W-:Y:S01]  /*22670*/  IMAD R143, R143, 0x6, RZ ;  /* 0x000000068f8f7824 */ /* 0x000fe200078e02ff */
[----:B------:R-:W-:-:S03]  /*22680*/  @P5 IADD3 R224, PT, PT, R224, -0x7f000001, RZ ;  /* 0x80ffffffe0e05810 */ /* 0x000fc60007ffe0ff */
[----:B------:R-:W-:-:S04]  /*22690*/  IMAD.HI.U32 R143, R143, 0x7f000001, R18 ;  /* 0x7f0000018f8f7827 */ /* 0x000fc800078e0012 */
[----:B------:R-:W-:Y:S01]  /*226a0*/  IMAD.WIDE.U32 R18, R92, R11, RZ ;  /* 0x0000000b5c127225 */ /* 0x000fe200078e00ff */
[----:B------:R-:W-:Y:S02]  /*226b0*/  IADD3 R90, PT, PT, R145, R224, RZ ;  /* 0x000000e0915a7210 */ /* 0x000fe40007ffe0ff */
[----:B------:R-:W-:Y:S02]  /*226c0*/  @P0 IADD3 R16, PT, PT, R16, -0x7f000001, RZ ;  /* 0x80ffffff10100810 */ /* 0x000fe40007ffe0ff */
[----:B------:R-:W-:Y:S01]  /*226d0*/  @P1 IADD3 R105, PT, PT, R105, -0x7f000001, RZ ;  /* 0x80ffffff69691810 */ /* 0x000fe20007ffe0ff */
[----:B------:R-:W-:Y:S01]  /*226e0*/  IMAD R145, R18, 0x7effffff, RZ ;  /* 0x7effffff12917824 */ /* 0x000fe200078e02ff */
[----:B------:R-:W-:-:S03]  /*226f0*/  IADD3 R88, PT, PT, R109, R190, RZ ;  /* 0x000000be6d587210 */ /* 0x000fc60007ffe0ff */
[----:B------:R-:W-:Y:S01]  /*22700*/  IMAD.HI.U32 R118, R145, 0x7f000001, R18 ;  /* 0x7f00000191767827 */ /* 0x000fe200078e0012 */
[----:B------:R-:W-:Y:S01]  /*22710*/  IADD3 R18, PT, PT, R105, R16, RZ ;  /* 0x0000001069127210 */ /* 0x000fe20007ffe0ff */
[----:B------:R-:W-:Y:S01]  /*22720*/  ISETP.GE.U32.AND P2, PT, R88, 0x7f000001, PT ;  /* 0x7f0000015800780c */ /* 0x000fe20003f46070 */
[----:B------:R-:W-:-:S03]  /*22730*/  ISETP.GE.U32.AND P0, PT, R23, 0x7f000001, PT ;  /* 0x7f0000011700780c */ /* 0x000fc60003f06070 */
[----:B------:R-:W-:Y:S01]  /*22740*/  ISETP.GE.U32.AND P1, PT, R18, 0x7f000001, PT ;  /* 0x7f0000011200780c */ /* 0x000fe20003f26070 */
[----:B------:R-:W-:-:S08]  /*22750*/  ISETP.GE.U32.AND P3, PT, R219, 0x7f000001, PT ;  /* 0x7f000001db00780c */ /* 0x000fd00003f66070 */
[----:B------:R-:W-:Y:S01]  /*22760*/  @P2 IADD3 R88, PT, PT, R88, -0x7f000001, RZ ;  /* 0x80ffffff58582810 */ /* 0x000fe20007ffe0ff */
[----:B------:R-:W-:Y:S01]  /*22770*/  ISETP.GE.U32.AND P2, PT, R90, 0x7f000001, PT ;  /* 0x7f0000015a00780c */ /* 0x000fe20003f46070 */
[----:B------:R-:W-:Y:S02]  /*22780*/  @P0 IADD3 R23, PT, PT, R23, -0x7f000001, RZ ;  /* 0x80ffffff17170810 */ /* 0x000fe40007ffe0ff */
[----:B------:R-:W-:Y:S02]  /*22790*/  @P1 IADD3 R18, PT, PT, R18, -0x7f000001, RZ ;  /* 0x80ffffff12121810 */ /* 0x000fe40007ffe0ff */
[----:B------:R-:W-:Y:S01]  /*227a0*/  IADD3 R109, PT, PT, R88, R181, RZ ;  /* 0x000000b5586d7210 */ /* 0x000fe20007ffe0ff */
[----:B------:R-:W-:Y:S01]  /*227b0*/  ISETP.GE.U32.AND P1, PT, R171, 0x7f000001, PT ;  /* 0x7f000001ab00780c */ /* 0x000fe20003f26070 */
[----:B------:R-:W-:Y:S01]  /*227c0*/  @P3 IADD3 R219, PT, PT, R219, -0x7f000001, RZ ;  /* 0x80ffffffdbdb3810 */ /* 0x000fe20007ffe0ff */
[----:B------:R-:W-:Y:S01]  /*227d0*/  ISETP.GE.U32.AND P5, PT, R208, 0x7f000001, PT ;  /* 0x7f000001d000780c */ /* 0x000fe20003fa6070 */
[----:B------:R-:W-:Y:S01]  /*227e0*/  IADD3 R18, PT, PT, R18, R23, RZ ;  /* 0x0000001712127210 */ /* 0x000fe20007ffe0ff */
[----:B------:R-:W-:Y:S01]  /*227f0*/  ISETP.GE.U32.AND P4, PT, R109, 0x7f000001, PT ;  /* 0x7f0000016d00780c */ /* 0x000fe20003f86070 */
[----:B------:R-:W4:Y:S03]  /*22800*/  LDG.E R88, desc[UR10][R12.64+0x38] ;  /* 0x0000380a0c587981 */ /* 0x000f26000c1e1900 */
[----:B------:R-:W-:Y:S01]  /*22810*/  ISETP.GE.U32.AND P0, PT, R18, 0x7f000001, PT ;  /* 0x7f0000011200780c */ /* 0x000fe20003f06070 */
[----:B------:R-:W-:-:S04]  /*22820*/  @P2 IADD3 R90, PT, PT, R90, -0x7f000001, RZ ;  /* 0x80ffffff5a5a2810 */ /* 0x000fc80007ffe0ff */
[----:B------:R-:W-:Y:S01]  /*22830*/  IADD3 R90, PT, PT, R90, R219, RZ ;  /* 0x000000db5a5a7210 */ /* 0x000fe20007ffe0ff */
[----:B------:R-:W-:Y:S01]  /*22840*/  ISETP.GE.U32.AND P3, PT, R213, 0x7f000001, PT ;  /* 0x7f000001d500780c */ /* 0x000fe20003f66070 */
[----:B------:R-:W-:-:S03]  /*22850*/  @P1 IADD3 R171, PT, PT, R171, -0x7f000001, RZ ;  /* 0x80ffffffabab1810 */ /* 0x000fc60007ffe0ff */
[----:B------:R-:W-:-:S03]  /*22860*/  ISETP.GE.U32.AND P2, PT, R90, 0x7f000001, PT ;  /* 0x7f0000015a00780c */ /* 0x000fc60003f46070 */
[----:B------:R-:W-:Y:S02]  /*22870*/  @P0 IADD3 R18, PT, PT, R18, -0x7f000001, RZ ;  /* 0x80ffffff12120810 */ /* 0x000fe40007ffe0ff */
[----:B------:R-:W-:Y:S02]  /*22880*/  @P5 IADD3 R208, PT, PT, R208, -0x7f000001, RZ ;  /* 0x80ffffffd0d05810 */ /* 0x000fe40007ffe0ff */
[----:B------:R-:W-:Y:S02]  /*22890*/  @P4 IADD3 R109, PT, PT, R109, -0x7f000001, RZ ;  /* 0x80ffffff6d6d4810 */ /* 0x000fe40007ffe0ff */
[----:B------:R-:W-:Y:S02]  /*228a0*/  IADD3 R18, PT, PT, R18, R171, RZ ;  /* 0x000000ab12127210 */ /* 0x000fe40007ffe0ff */
[----:B------:R-:W-:Y:S01]  /*228b0*/  IADD3 R102, PT, PT, R109, R208, RZ ;  /* 0x000000d06d667210 */ /* 0x000fe20007ffe0ff */
[----:B------:R-:W-:Y:S02]  /*228c0*/  ISETP.GE.U32.AND P1, PT, R249, 0x7f000001, PT ;  /* 0x7f000001f900780c */ /* 0x000fe40003f26070 */
[----:B------:R-:W-:Y:S01]  /*228d0*/  ISETP.GE.U32.AND P0, PT, R18, 0x7f000001, PT ;  /* 0x7f0000011200780c */ /* 0x000fe20003f06070 */
[----:B------:R-:W-:-:S02]  /*228e0*/  @P3 IADD3 R213, PT, PT, R213, -0x7f000001, RZ ;  /* 0x80ffffffd5d53810 */ /* 0x000fc40007ffe0ff */
[----:B------:R-:W-:Y:S01]  /*228f0*/  @P2 IADD3 R90, PT, PT, R90, -0x7f000001, RZ ;  /* 0x80ffffff5a5a2810 */ /* 0x000fe20007ffe0ff */
[----:B------:R-:W-:Y:S01]  /*22900*/  ISETP.GE.U32.AND P5, PT, R239, 0x7f000001, PT ;  /* 0x7f000001ef00780c */ /* 0x000fe20003fa6070 */
[----:B------:R-:W-:Y:S02]  /*22910*/  ISETP.GE.U32.AND P4, PT, R102, 0x7f000001, PT ;  /* 0x7f0000016600780c */ /* 0x000fe40003f86070 */
[----:B------:R-:W-:Y:S01]  /*22920*/  IADD3 R90, PT, PT, R90, R213, RZ ;  /* 0x000000d55a5a7210 */ /* 0x000fe20007ffe0ff */
[----:B------:R-:W-:-:S03]  /*22930*/  ISETP.GE.U32.AND P3, PT, R207, 0x7f000001, PT ;  /* 0x7f000001cf00780c */ /* 0x000fc60003f66070 */
[----:B------:R-:W-:Y:S01]  /*22940*/  @P1 IADD3 R249, PT, PT, R249, -0x7f000001, RZ ;  /* 0x80fffffff9f91810 */ /* 0x000fe20007ffe0ff */
[----:B------:R-:W-:Y:S01]  /*22950*/  ISETP.GE.U32.AND P2, PT, R90, 0x7f000001, PT ;  /* 0x7f0000015a00780c */ /* 0x000fe20003f46070 */
[----:B------:R-:W-:-:S04]  /*22960*/  @P0 IADD3 R18, PT, PT, R18, -0x7f000001, RZ ;  /* 0x80ffffff12120810 */ /* 0x000fc80007ffe0ff */
[----:B------:R-:W-:Y:S02]  /*22970*/  @P5 IADD3 R239, PT, PT, R239, -0x7f000001, RZ ;  /* 0x80ffffffefef5810 */ /* 0x000fe40007ffe0ff */
[----:B------:R-:W-:Y:S02]  /*22980*/  @P4 IADD3 R102, PT, PT, R102, -0x7f000001, RZ ;  /* 0x80ffffff66664810 */ /* 0x000fe40007ffe0ff */
[----:B------:R-:W-:Y:S01]  /*22990*/  IADD3 R145, PT, PT, R18, R249, RZ ;  /* 0x000000f912917210 */ /* 0x000fe20007ffe0ff */
[----:B------:R-:W-:Y:S01]  /*229a0*/  ISETP.GE.U32.AND P1, PT, R230, 0x7f000001, PT ;  /* 0x7f000001e600780c */ /* 0x000fe20003f26070 */
[----:B------:R-:W-:-:S03]  /*229b0*/  IADD3 R19, PT, PT, R102, R239, RZ ;  /* 0x000000ef66137210 */ /* 0x000fc60007ffe0ff */
[----:B------:R-:W-:Y:S01]  /*229c0*/  ISETP.GE.U32.AND P0, PT, R145, 0x7f000001, PT ;  /* 0x7f0000019100780c */ /* 0x000fe20003f06070 */
[----:B------:R-:W-:Y:S02]  /*229d0*/  @P3 IADD3 R207, PT, PT, R207, -0x7f000001, RZ ;  /* 0x80ffffffcfcf3810 */ /* 0x000fe40007ffe0ff */
[----:B------:R-:W-:Y:S01]  /*229e0*/  @P2 IADD3 R90, PT, PT, R90, -0x7f000001, RZ ;  /* 0x80ffffff5a5a2810 */ /* 0x000fe20007ffe0ff */
[----:B------:R-:W-:Y:S01]  /*229f0*/  ISETP.GE.U32.AND P5, PT, R234, 0x7f000001, PT ;  /* 0x7f000001ea00780c */ /* 0x000fe20003fa6070 */
[----:B------:R-:W-:Y:S02]  /*22a00*/  ISETP.GE.U32.AND P4, PT, R19, 0x7f000001, PT ;  /* 0x7f0000011300780c */ /* 0x000fe40003f86070 */
[----:B------:R-:W-:Y:S01]  /*22a10*/  IADD3 R109, PT, PT, R90, R207, RZ ;  /* 0x000000cf5a6d7210 */ /* 0x000fe20007ffe0ff */
[----:B------:R-:W-:Y:S01]  /*22a20*/  ISETP.GE.U32.AND P3, PT, R200, 0x7f000001, PT ;  /* 0x7f000001c800780c */ /* 0x000fe20003f66070 */
[----:B------:R-:W-:-:S03]  /*22a30*/  @P1 IADD3 R230, PT, PT, R230, -0x7f000001, RZ ;  /* 0x80ffffffe6e61810 */ /* 0x000fc60007ffe0ff */
        /* <DEDUP_REMOVED lines=10> */
[----:B------:R-:W-:-:S03]  /*22ae0*/  ISETP.GE.U32.AND P4, PT, R102, 0x7f000001, PT ;  /* 0x7f0000016600780c */ /* 0x000fc60003f86070 */
[----:B------:R-:W-:Y:S02]  /*22af0*/  IADD3 R109, PT, PT, R109, R200, RZ ;  /* 0x000000c86d6d7210 */ /* 0x000fe40007ffe0ff */
[----:B------:R-:W-:-:S03]  /*22b00*/  @P1 IADD3 R237, PT, PT, R237, -0x7f000001, RZ ;  /* 0x80ffffffeded1810 */ /* 0x000fc60007ffe0ff */
[----:B------:R-:W-:Y:S01]  /*22b10*/  ISETP.GE.U32.AND P2, PT, R109, 0x7f000001, PT ;  /* 0x7f0000016d00780c */ /* 0x000fe20003f46070 */
[----:B------:R-:W-:-:S04]  /*22b20*/  @P0 IADD3 R90, PT, PT, R90, -0x7f000001, RZ ;  /* 0x80ffffff5a5a0810 */ /* 0x000fc80007ffe0ff */
[----:B------:R-:W-:Y:S02]  /*22b30*/  @P4 IADD3 R102, PT, PT, R102, -0x7f000001, RZ ;  /* 0x80ffffff66664810 */ /* 0x000fe40007ffe0ff */
[----:B------:R-:W-:Y:S01]  /*22b40*/  IADD3 R90, PT, PT, R90, R237, RZ ;  /* 0x000000ed5a5a7210 */ /* 0x000fe20007ffe0ff */
[----:B------:R-:W-:Y:S02]  /*22b50*/  ISETP.GE.U32.AND P1, PT, R231, 0x7f000001, PT ;  /* 0x7f000001e700780c */ /* 0x000fe40003f26070 */
[----:B------:R-:W-:Y:S02]  /*22b60*/  IMAD.WIDE.U32 R18, R92, R102, RZ ;  /* 0x000000665c127225 */ /* 0x000fe400078e00ff */
[----:B------:R-:W-:Y:S01]  /*22b70*/  ISETP.GE.U32.AND P0, PT, R90, 0x7f000001, PT ;  /* 0x7f0000015a00780c */ /* 0x000fe20003f06070 */
[----:B------:R-:W-:Y:S01]  /*22b80*/  @P2 IADD3 R109, PT, PT, R109, -0x7f000001, RZ ;  /* 0x80ffffff6d6d2810 */ /* 0x000fe20007ffe0ff */
[----:B------:R-:W-:-:S04]  /*22b90*/  IMAD R105, R18, 0x7effffff, RZ ;  /* 0x7effffff12697824 */ /* 0x000fc800078e02ff */
[----:B------:R-:W-:-:S04]  /*22ba0*/  IMAD.HI.U32 R105, R105, 0x7f000001, R18 ;  /* 0x7f00000169697827 */ /* 0x000fc800078e0012 */
[----:B------:R-:W-:Y:S01]  /*22bb0*/  IMAD.WIDE.U32 R18, R92, R109, RZ ;  /* 0x0000006d5c127225 */ /* 0x000fe200078e00ff */
[----:B------:R-:W-:Y:S02]  /*22bc0*/  @P1 IADD3 R231, PT, PT, R231, -0x7f000001, RZ ;  /* 0x80ffffffe7e71810 */ /* 0x000fe40007ffe0ff */
[----:B------:R-:W-:Y:S01]  /*22bd0*/  @P0 IADD3 R90, PT, PT, R90, -0x7f000001, RZ ;  /* 0x80ffffff5a5a0810 */ /* 0x000fe20007ffe0ff */
[----:B------:R-:W-:-:S04]  /*22be0*/  IMAD R145, R18, 0x7effffff, RZ ;  /* 0x7effffff12917824 */ /* 0x000fc800078e02ff */
[----:B------:R-:W-:Y:S01]  /*22bf0*/  IMAD.HI.U32 R19, R145, 0x7f000001, R18 ;  /* 0x7f00000191137827 */ /* 0x000fe200078e0012 */
[----:B--2---:R-:W-:Y:S02]  /*22c00*/  IADD3 R18, PT, PT, R202, R101, RZ ;  /* 0x00000065ca127210 */ /* 0x004fe40007ffe0ff */
[----:B------:R-:W-:Y:S02]  /*22c10*/  IADD3 R101, PT, PT, R185, R114, RZ ;  /* 0x00000072b9657210 */ /* 0x000fe40007ffe0ff */
[----:B------:R-:W-:Y:S02]  /*22c20*/  IADD3 R114, PT, PT, R90, R231, RZ ;  /* 0x000000e75a727210 */ /* 0x000fe40007ffe0ff */
[----:B------:R0:W2:Y:S01]  /*22c30*/  LDG.E R90, desc[UR10][R12.64+0x3c] ;  /* 0x00003c0a0c5a7981 */ /* 0x0000a2000c1e1900 */
[----:B------:R-:W-:Y:S01]  /*22c40*/  ISETP.GE.U32.AND P3, PT, R99, 0x7f000001, PT ;  /* 0x7f0000016300780c */ /* 0x000fe20003f66070 */
[----:B------:R-:W-:-:S12]  /*22c50*/  ISETP.GE.U32.AND P2, PT, R18, 0x7f000001, PT ;  /* 0x7f0000011200780c */ /* 0x000fd80003f46070 */
[----:B------:R-:W-:Y:S02]  /*22c60*/  @P3 IADD3 R99, PT, PT, R99, -0x7f000001, RZ ;  /* 0x80ffffff63633810 */ /* 0x000fe40007ffe0ff */
[----:B------:R-:W-:-:S04]  /*22c70*/  @P2 IADD3 R18, PT, PT, R18, -0x7f000001, RZ ;  /* 0x80ffffff12122810 */ /* 0x000fc80007ffe0ff */
[----:B------:R-:W-:Y:S01]  /*22c80*/  IADD3 R124, PT, PT, R18, R99, RZ ;  /* 0x00000063127c7210 */ /* 0x000fe20007ffe0ff */
[----:B------:R-:W-:Y:S01]  /*22c90*/  ISETP.GE.U32.AND P3, PT, R112, 0x7f000001, PT ;  /* 0x7f0000017000780c */ /* 0x000fe20003f66070 */
[----:B------:R-:W-:-:S03]  /*22ca0*/  ISETP.GE.U32.AND P2, PT, R101, 0x7f000001, PT ;  /* 0x7f0000016500780c */ /* 0x000fc60003f46070 */
[----:B------:R-:W-:Y:S01]  /*22cb0*/  ISETP.GE.U32.AND P4, PT, R124, 0x7f000001, PT ;  /* 0x7f0000017c00780c */ /* 0x000fe20003f86070 */
[----:B------:R-:W-:Y:S01]  /*22cc0*/  ISETP.GE.U32.AND P1, PT, R225, 0x7f000001, PT ;  /* 0x7f000001e100780c */ /* 0x000fe20003f26070 */
[----:B------:R-:W-:-:S07]  /*22cd0*/  ISETP.GE.U32.AND P0, PT, R114, 0x7f000001, PT ;  /* 0x7f0000017200780c */ /* 0x000fce0003f06070 */
[----:B------:R-:W-:Y:S02]  /*22ce0*/  @P3 IADD3 R112, PT, PT, R112, -0x7f000001, RZ ;  /* 0x80ffffff70703810 */ /* 0x000fe40007ffe0ff */
[----:B------:R-:W-:Y:S02]  /*22cf0*/  @P2 IADD3 R101, PT, PT, R101, -0x7f000001, RZ ;  /* 0x80ffffff65652810 */ /* 0x000fe40007ffe0ff */
[----:B------:R-:W-:Y:S02]  /*22d00*/  @P4 IADD3 R124, PT, PT, R124, -0x7f000001, RZ ;  /* 0x80ffffff7c7c4810 */ /* 0x000fe40007ffe0ff */
[----:B------:R-:W-:Y:S02]  /*22d10*/  IADD3 R112, PT, PT, R101, R112, RZ ;  /* 0x0000007065707210 */ /* 0x000fe40007ffe0ff */
[----:B------:R-:W-:Y:S02]  /*22d20*/  IADD3 R124, PT, PT, R29, R124, RZ ;  /* 0x0000007c1d7c7210 */ /* 0x000fe40007ffe0ff */
[----:B------:R-:W-:-:S02]  /*22d30*/  @P1 IADD3 R225, PT, PT, R225, -0x7f000001, RZ ;  /* 0x80ffffffe1e11810 */ /* 0x000fc40007ffe0ff */
[----:B------:R-:W-:Y:S01]  /*22d40*/  @P0 IADD3 R114, PT, PT, R114, -0x7f000001, RZ ;  /* 0x80ffffff72720810 */ /* 0x000fe20007ffe0ff */
[----:B------:R-:W-:Y:S01]  /*22d50*/  ISETP.GE.U32.AND P2, PT, R112, 0x7f000001, PT ;  /* 0x7f0000017000780c */ /* 0x000fe20003f46070 */
[----:B------:R-:W-:Y:S02]  /*22d60*/  ISETP.GE.U32.AND P3, PT, R124, 0x7f000001, PT ;  /* 0x7f0000017c00780c */ /* 0x000fe40003f66070 */
[----:B------:R-:W-:Y:S01]  /*22d70*/  IADD3 R145, PT, PT, R114, R225, RZ ;  /* 0x000000e172917210 */ /* 0x000fe20007ffe0ff */
[----:B------:R-:W-:-:S04]  /*22d80*/  ISETP.GE.U32.AND P1, PT, R220, 0x7f000001, PT ;  /* 0x7f000001dc00780c */ /* 0x000fc80003f26070 */
[----:B------:R-:W-:-:S05]  /*22d90*/  ISETP.GE.U32.AND P0, PT, R145, 0x7f000001, PT ;  /* 0x7f0000019100780c */ /* 0x000fca0003f06070 */
[----:B------:R-:W-:Y:S02]  /*22da0*/  @P2 IADD3 R112, PT, PT, R112, -0x7f000001, RZ ;  /* 0x80ffffff70702810 */ /* 0x000fe40007ffe0ff */
[----:B------:R-:W-:Y:S02]  /*22db0*/  @P3 IADD3 R124, PT, PT, R124, -0x7f000001, RZ ;  /* 0x80ffffff7c7c3810 */ /* 0x000fe40007ffe0ff */
[----:B------:R-:W-:Y:S02]  /*22dc0*/  IADD3 R112, PT, PT, R45, R112, RZ ;  /* 0x000000702d707210 */ /* 0x000fe40007ffe0ff */
[----:B------:R-:W-:Y:S01]  /*22dd0*/  IADD3 R99, PT, PT, R29, R124, RZ ;  /* 0x0000007c1d637210 */ /* 0x000fe20007ffe0ff */
[----:B------:R-:W-:Y:S01]  /*22de0*/  ISETP.GE.U32.AND P4, PT, R8, 0x7f000001, PT ;  /* 0x7f0000010800780c */ /* 0x000fe20003f86070 */
[----:B------:R-:W-:Y:S02]  /*22df0*/  @P1 IADD3 R220, PT, PT, R220, -0x7f000001, RZ ;  /* 0x80ffffffdcdc1810 */ /* 0x000fe40007ffe0ff */
[----:B------:R-:W-:Y:S01]  /*22e00*/  @P0 IADD3 R145, PT, PT, R145, -0x7f000001, RZ ;  /* 0x80ffffff91910810 */ /* 0x000fe20007ffe0ff */
[----:B------:R-:W-:Y:S01]  /*22e10*/  ISETP.GE.U32.AND P2, PT, R112, 0x7f000001, PT ;  /* 0x7f0000017000780c */ /* 0x000fe20003f46070 */
[----:B------:R-:W-:-:S02]  /*22e20*/  ISETP.GE.U32.AND P3, PT, R99, 0x7f000001, PT ;  /* 0x7f0000016300780c */ /* 0x000fc40003f66070 */
[----:B------:R-:W-:Y:S01]  /*22e30*/  IADD3 R145, PT, PT, R145, R220, RZ ;  /* 0x000000dc91917210 */ /* 0x000fe20007ffe0ff */
[----:B------:R-:W-:-:S04]  /*22e40*/  ISETP.GE.U32.AND P1, PT, R214, 0x7f000001, PT ;  /* 0x7f000001d600780c */ /* 0x000fc80003f26070 */
[----:B------:R-:W-:Y:S01]  /*22e50*/  ISETP.GE.U32.AND P0, PT, R145, 0x7f000001, PT ;  /* 0x7f0000019100780c */ /* 0x000fe20003f06070 */
[----:B------:R-:W-:-:S04]  /*22e60*/  @P4 IADD3 R8, PT, PT, R8, -0x7f000001, RZ ;  /* 0x80ffffff08084810 */ /* 0x000fc80007ffe0ff */
[----:B------:R-:W-:Y:S02]  /*22e70*/  @P2 IADD3 R112, PT, PT, R112, -0x7f000001, RZ ;  /* 0x80ffffff70702810 */ /* 0x000fe40007ffe0ff */
[----:B------:R-:W-:-:S04]  /*22e80*/  @P3 IADD3 R99, PT, PT, R99, -0x7f000001, RZ ;  /* 0x80ffffff63633810 */ /* 0x000fc80007ffe0ff */
[----:B0-----:R-:W-:Y:S02]  /*22e90*/  IADD3 R12, PT, PT, R99, R8, RZ ;  /* 0x00000008630c7210 */ /* 0x001fe40007ffe0ff */
[----:B------:R-:W-:Y:S02]  /*22ea0*/  IADD3 R8, PT, PT, R45, R112, RZ ;  /* 0x000000702d087210 */ /* 0x000fe40007ffe0ff */
[----:B------:R-:W-:Y:S02]  /*22eb0*/  @P1 IADD3 R214, PT, PT, R214, -0x7f000001, RZ ;  /* 0x80ffffffd6d61810 */ /* 0x000fe40007ffe0ff */
[----:B------:R-:W-:Y:S01]  /*22ec0*/  @P0 IADD3 R145, PT, PT, R145, -0x7f000001, RZ ;  /* 0x80ffffff91910810 */ /* 0x000fe20007ffe0ff */
[----:B------:R-:W-:Y:S01]  /*22ed0*/  ISETP.GE.U32.AND P2, PT, R125, 0x7f000001, PT ;  /* 0x7f0000017d00780c */ /* 0x000fe20003f46070 */
[----:B------:R-:W-:Y:S02]  /*22ee0*/  ISETP.GE.U32.AND P1, PT, R8, 0x7f000001, PT ;  /* 0x7f0000010800780c */ /* 0x000fe40003f26070 */
[----:B------:R-:W-:-:S05]  /*22ef0*/  IADD3 R114, PT, PT, R145, R214, RZ ;  /* 0x000000d691727210 */ /* 0x000fca0007ffe0ff */
[----:B------:R-:W-:Y:S01]  /*22f00*/  ISETP.GE.U32.AND P0, PT, R114, 0x7f000001, PT ;  /* 0x7f0000017200780c */ /* 0x000fe20003f06070 */
[----:B------:R-:W-:Y:S01]  /*22f10*/  ISETP.GE.U32.AND P4, PT, R141, 0x7f000001, PT ;  /* 0x7f0000018d00780c */ /* 0x000fe20003f86070 */
[----:B------:R-:W-:-:S03]  /*22f20*/  ISETP.GE.U32.AND P3, PT, R12, 0x7f000001, PT ;  /* 0x7f0000010c00780c */ /* 0x000fc60003f66070 */
[----:B------:R-:W-:Y:S02]  /*22f30*/  @P2 IADD3 R125, PT, PT, R125, -0x7f000001, RZ ;  /* 0x80ffffff7d7d2810 */ /* 0x000fe40007ffe0ff */
[----:B------:R-:W-:-:S04]  /*22f40*/  @P1 IADD3 R8, PT, PT, R8, -0x7f000001, RZ ;  /* 0x80ffffff08081810 */ /* 0x000fc80007ffe0ff */
[----:B------:R-:W-:Y:S02]  /*22f50*/  IADD3 R112, PT, PT, R8, R125, RZ ;  /* 0x0000007d08707210 */ /* 0x000fe40007ffe0ff */
[----:B------:R-:W-:-:S03]  /*22f60*/  @P0 IADD3 R114, PT, PT, R114, -0x7f000001, RZ ;  /* 0x80ffffff72720810 */ /* 0x000fc60007ffe0ff */
[----:B------:R-:W-:Y:S01]  /*22f70*/  ISETP.GE.U32.AND P0, PT, R112, 0x7f000001, PT ;  /* 0x7f0000017000780c */ /* 0x000fe20003f06070 */
[----:B------:R-:W-:Y:S02]  /*22f80*/  @P4 IADD3 R141, PT, PT, R141, -0x7f000001, RZ ;  /* 0x80ffffff8d8d4810 */ /* 0x000fe40007ffe0ff */
[----:B------:R-:W-:Y:S01]  /*22f90*/  @P3 IADD3 R12, PT, PT, R12, -0x7f000001, RZ ;  /* 0x80ffffff0c0c3810 */ /* 0x000fe20007ffe0ff */
[----:B------:R-:W-:-:S03]  /*22fa0*/  ISETP.GE.U32.AND P1, PT, R123, 0x7f000001, PT ;  /* 0x7f0000017b00780c */ /* 0x000fc60003f26070 */
[----:B------:R-:W-:Y:S01]  /*22fb0*/  IADD3 R141, PT, PT, R12, R141, RZ ;  /* 0x0000008d0c8d7210 */ /* 0x000fe20007ffe0ff */
[----:B------:R-:W-:-:S05]  /*22fc0*/  ISETP.GE.U32.AND P2, PT, R118, 0x7f000001, PT ;  /* 0x7f0000017600780c */ /* 0x000fca0003f46070 */
[----:B------:R-:W-:Y:S01]  /*22fd0*/  @P0 IADD3 R112, PT, PT, R112, -0x7f000001, RZ ;  /* 0x80ffffff70700810 */ /* 0x000fe20007ffe0ff */
[----:B------:R-:W-:-:S03]  /*22fe0*/  ISETP.GE.U32.AND P0, PT, R141, 0x7f000001, PT ;  /* 0x7f0000018d00780c */ /* 0x000fc60003f06070 */
[----:B------:R-:W-:Y:S01]  /*22ff0*/  @P1 IADD3 R123, PT, PT, R123, -0x7f000001, RZ ;  /* 0x80ffffff7b7b1810 */ /* 0x000fe20007ffe0ff */
[----:B------:R-:W-:-:S03]  /*23000*/  IMAD.WIDE.U32 R12, R92, R114, RZ ;  /* 0x000000725c0c7225 */ /* 0x000fc600078e00ff */
[----:B------:R-:W-:Y:S01]  /*23010*/  IADD3 R123, PT, PT, R112, R123, RZ ;  /* 0x0000007b707b7210 */ /* 0x000fe20007ffe0ff */
[----:B------:R-:W-:Y:S01]  /*23020*/  IMAD R147, R12, 0x7effffff, RZ ;  /* 0x7effffff0c937824 */ /* 0x000fe200078e02ff */
[----:B------:R-:W-:-:S04]  /*23030*/  @P2 IADD3 R118, PT, PT, R118, -0x7f000001, RZ ;  /* 0x80ffffff76762810 */ /* 0x000fc80007ffe0ff */
[----:B------:R-:W-:Y:S01]  /*23040*/  @P0 IADD3 R141, PT, PT, R141, -0x7f000001, RZ ;  /* 0x80ffffff8d8d0810 */ /* 0x000fe20007ffe0ff */
[----:B------:R-:W-:Y:S01]  /*23050*/  ISETP.GE.U32.AND P0, PT, R123, 0x7f000001, PT ;  /* 0x7f0000017b00780c */ /* 0x000fe20003f06070 */
[----:B------:R-:W-:Y:S01]  /*23060*/  IMAD.HI.U32 R147, R147, 0x7f000001, R12 ;  /* 0x7f00000193937827 */ /* 0x000fe200078e000c */
[----:B---3--:R-:W-:-:S03]  /*23070*/  IADD3 R134, PT, PT, R229, R134, RZ ;  /* 0x00000086e5867210 */ /* 0x008fc60007ffe0ff */
[----:B------:R-:W-:-:S04]  /*23080*/  IMAD.WIDE.U32 R12, R118, 0x5fffffa, RZ ;  /* 0x05fffffa760c7825 */ /* 0x000fc800078e00ff */
[----:B------:R-:W-:Y:S01]  /*23090*/  IMAD R125, R118, 0x6, RZ ;  /* 0x00000006767d7824 */ /* 0x000fe200078e02ff */
[----:B------:R-:W-:-:S03]  /*230a0*/  ISETP.GE.U32.AND P1, PT, R117, 0x7f000001, PT ;  /* 0x7f0000017500780c */ /* 0x000fc60003f26070 */
[----:B------:R-:W-:Y:S01]  /*230b0*/  @P0 IADD3 R123, PT, PT, R123, -0x7f000001, RZ ;  /* 0x80ffffff7b7b0810 */ /* 0x000fe20007ffe0ff */
[----:B------:R-:W-:Y:S01]  /*230c0*/  IMAD.HI.U32 R125, R125, 0x7f000001, R12 ;  /* 0x7f0000017d7d7827 */ /* 0x000fe200078e000c */
[----:B------:R-:W-:-:S03]  /*230d0*/  ISETP.GE.U32.AND P0, PT, R134, 0x7f000001, PT ;  /* 0x7f0000018600780c */ /* 0x000fc60003f06070 */
[----:B----4-:R-:W-:-:S04]  /*230e0*/  IMAD.WIDE.U32 R12, R89, R141, RZ ;  /* 0x0000008d590c7225 */ /* 0x010fc800078e00ff */
[----:B------:R-:W-:-:S04]  /*230f0*/  IMAD R145, R12, 0x7effffff, RZ ;  /* 0x7effffff0c917824 */ /* 0x000fc800078e02ff */
[----:B------:R-:W-:Y:S01]  /*23100*/  IMAD.HI.U32 R124, R145, 0x7f000001, R12 ;  /* 0x7f000001917c7827 */ /* 0x000fe200078e000c */
[----:B------:R-:W-:-:S03]  /*23110*/  @P1 IADD3 R117, PT, PT, R117, -0x7f000001, RZ ;  /* 0x80ffffff75751810 */ /* 0x000fc60007ffe0ff */
[----:B------:R-:W-:Y:S01]  /*23120*/  IMAD.WIDE.U32 R12, R89, R123, RZ ;  /* 0x0000007b590c7225 */ /* 0x000fe200078e00ff */
[----:B------:R-:W-:-:S03]  /*23130*/  @P0 IADD3 R134, PT, PT, R134, -0x7f000001, RZ ;  /* 0x80ffffff86860810 */ /* 0x000fc60007ffe0ff */
[----:B------:R-:W-:Y:S02]  /*23140*/  IMAD R153, R12, 0x7effffff, RZ ;  /* 0x7effffff0c997824 */ /* 0x000fe400078e02ff */
[----:B------:R-:W-:Y:S01]  /*23150*/  IMAD.WIDE.U32 R144, R89, R114, RZ ;  /* 0x0000007259907225 */ /* 0x000fe200078e00ff */
[----:B------:R-:W-:-:S03]  /*23160*/  IADD3 R117, PT, PT, R134, R117, RZ ;  /* 0x0000007586757210 */ /* 0x000fc60007ffe0ff */
[----:B------:R-:W-:-:S04]  /*23170*/  IMAD.HI.U32 R153, R153, 0x7f000001, R12 ;  /* 0x7f00000199997827 */ /* 0x000fc800078e000c */
[----:B------:R-:W-:Y:S01]  /*23180*/  IMAD R13, R144, 0x7effffff, RZ ;  /* 0x7effffff900d7824 */ /* 0x000fe200078e02ff */
[----:B------:R-:W-:-:S03]  /*23190*/  ISETP.GE.U32.AND P0, PT, R117, 0x7f000001, PT ;  /* 0x7f0000017500780c */ /* 0x000fc60003f06070 */
[----:B------:R-:W-:-:S04]  /*231a0*/  IMAD.HI.U32 R144, R13, 0x7f000001, R144 ;  /* 0x7f0000010d907827 */ /* 0x000fc800078e0090 */
[----:B------:R-:W-:-:S04]  /*231b0*/  IMAD.WIDE.U32 R12, R89, R109, RZ ;  /* 0x0000006d590c7225 */ /* 0x000fc800078e00ff */
[----:B------:R-:W-:-:S04]  /*231c0*/  IMAD R145, R12, 0x7effffff, RZ ;  /* 0x7effffff0c917824 */ /* 0x000fc800078e02ff */
[----:B------:R-:W-:Y:S01]  /*231d0*/  IMAD.HI.U32 R198, R145, 0x7f000001, R12 ;  /* 0x7f00000191c67827 */ /* 0x000fe200078e000c */
[----:B------:R-:W-:-:S03]  /*231e0*/  @P0 IADD3 R117, PT, PT, R117, -0x7f000001, RZ ;  /* 0x80ffffff75750810 */ /* 0x000fc60007ffe0ff */
[----:B------:R-:W-:-:S04]  /*231f0*/  IMAD.WIDE.U32 R12, R89, R11, RZ ;  /* 0x0000000b590c7225 */ /* 0x000fc800078e00ff */
[----:B------:R-:W-:Y:S01]  /*23200*/  IMAD R145, R12, 0x7effffff, RZ ;  /* 0x7effffff0c917824 */ /* 0x000fe200078e02ff */
[----:B------:R-:W-:-:S03]  /*23210*/  IADD3 R163, PT, PT, R40, R117, RZ ;  /* 0x0000007528a37210 */ /* 0x000fc60007ffe0ff */
[----:B------:R-:W-:-:S04]  /*23220*/  IMAD.HI.U32 R145, R145, 0x7f000001, R12 ;  /* 0x7f00000191917827 */ /* 0x000fc800078e000c */
[----:B------:R-:W-:Y:S01]  /*23230*/  IMAD.WIDE.U32 R12, R88, R123, RZ ;  /* 0x0000007b580c7225 */ /* 0x000fe200078e00ff */
[----:B------:R-:W-:-:S03]  /*23240*/  ISETP.GE.U32.AND P0, PT, R163, 0x7f000001, PT ;  /* 0x7f000001a300780c */ /* 0x000fc60003f06070 */
[----:B------:R-:W-:-:S04]  /*23250*/  IMAD R149, R12, 0x7effffff, RZ ;  /* 0x7effffff0c957824 */ /* 0x000fc800078e02ff */
[----:B------:R-:W-:-:S05]  /*23260*/  IMAD.HI.U32 R149, R149, 0x7f000001, R12 ;  /* 0x7f00000195957827 */ /* 0x000fca00078e000c */
[----:B------:R-:W-:Y:S01]  /*23270*/  ISETP.GE.U32.AND P1, PT, R149, 0x7f000001, PT ;  /* 0x7f0000019500780c */ /* 0x000fe20003f26070 */
[----:B------:R-:W-:-:S04]  /*23280*/  @P0 IADD3 R163, PT, PT, R163, -0x7f000001, RZ ;  /* 0x80ffffffa3a30810 */ /* 0x000fc80007ffe0ff */
[----:B------:R-:W-:-:S05]  /*23290*/  IADD3 R163, PT, PT, R40, R163, RZ ;  /* 0x000000a328a37210 */ /* 0x000fca0007ffe0ff */
[----:B------:R-:W-:-:S03]  /*232a0*/  ISETP.GE.U32.AND P0, PT, R163, 0x7f000001, PT ;  /* 0x7f000001a300780c */ /* 0x000fc60003f06070 */
[----:B------:R-:W-:Y:S01]  /*232b0*/  @P1 IADD3 R149, PT, PT, R149, -0x7f000001, RZ ;  /* 0x80ffffff95951810 */ /* 0x000fe20007ffe0ff */
[----:B------:R-:W-:Y:S01]  /*232c0*/  ISETP.GE.U32.AND P1, PT, R22, 0x7f000001, PT ;  /* 0x7f0000011600780c */ /* 0x000fe20003f26070 */
[----:B------:R-:W-:-:S04]  /*232d0*/  IMAD.WIDE.U32 R12, R89, R102, RZ ;  /* 0x00000066590c7225 */ /* 0x000fc800078e00ff */
[----:B------:R-:W-:-:S04]  /*232e0*/  IMAD R155, R12, 0x7effffff, RZ ;  /* 0x7effffff0c9b7824 */ /* 0x000fc800078e02ff */
[----:B------:R-:W-:-:S04]  /*232f0*/  @P0 IADD3 R163, PT, PT, R163, -0x7f000001, RZ ;  /* 0x80ffffffa3a30810 */ /* 0x000fc80007ffe0ff */
[----:B------:R-:W-:Y:S01]  /*23300*/  @P1 IADD3 R22, PT, PT, R22, -0x7f000001, RZ ;  /* 0x80ffffff16161810 */ /* 0x000fe20007ffe0ff */
[----:B------:R-:W-:-:S03]  /*23310*/  IMAD.HI.U32 R155, R155, 0x7f000001, R12 ;  /* 0x7f0000019b9b7827 */ /* 0x000fc600078e000c */
[----:B------:R-:W-:Y:S01]  /*23320*/  IADD3 R22, PT, PT, R163, R22, RZ ;  /* 0x00000016a3167210 */ /* 0x000fe20007ffe0ff */
[----:B------:R-:W-:Y:S01]  /*23330*/  IMAD.WIDE.U32 R12, R149, 0x5fffffa, RZ ;  /* 0x05fffffa950c7825 */ /* 0x000fe200078e00ff */
[----:B------:R-:W-:-:S03]  /*23340*/  ISETP.GE.U32.AND P1, PT, R135, 0x7f000001, PT ;  /* 0x7f0000018700780c */ /* 0x000fc60003f26070 */
[----:B------:R-:W-:Y:S01]  /*23350*/  IMAD R117, R149, 0x6, RZ ;  /* 0x0000000695757824 */ /* 0x000fe200078e02ff */
[----:B------:R-:W-:-:S03]  /*23360*/  ISETP.GE.U32.AND P0, PT, R22, 0x7f000001, PT ;  /* 0x7f0000011600780c */ /* 0x000fc60003f06070 */
[----:B------:R-:W-:-:S04]  /*23370*/  IMAD.HI.U32 R117, R117, 0x7f000001, R12 ;  /* 0x7f00000175757827 */ /* 0x000fc800078e000c */
[----:B------:R-:W-:-:S04]  /*23380*/  IMAD.WIDE.U32 R12, R88, R109, RZ ;  /* 0x0000006d580c7225 */ /* 0x000fc800078e00ff */
[----:B------:R-:W-:Y:S01]  /*23390*/  IMAD R149, R12, 0x7effffff, RZ ;  /* 0x7effffff0c957824 */ /* 0x000fe200078e02ff */
[----:B------:R-:W-:Y:S02]  /*233a0*/  @P1 IADD3 R135, PT, PT, R135, -0x7f000001, RZ ;  /* 0x80ffffff87871810 */ /* 0x000fe40007ffe0ff */
[----:B------:R-:W-:Y:S01]  /*233b0*/  @P0 IADD3 R22, PT, PT, R22, -0x7f000001, RZ ;  /* 0x80ffffff16160810 */ /* 0x000fe20007ffe0ff */
[----:B------:R-:W-:-:S04]  /*233c0*/  IMAD.HI.U32 R112, R149, 0x7f000001, R12 ;  /* 0x7f00000195707827 */ /* 0x000fc800078e000c */
[----:B------:R-:W-:Y:S01]  /*233d0*/  IMAD.WIDE.U32 R12, R88, R114, RZ ;  /* 0x00000072580c7225 */ /* 0x000fe200078e00ff */
[----:B------:R-:W-:-:S03]  /*233e0*/  IADD3 R135, PT, PT, R22, R135, RZ ;  /* 0x0000008716877210 */ /* 0x000fc60007ffe0ff */
[----:B------:R-:W-:Y:S02]  /*233f0*/  IMAD R149, R12, 0x7effffff, RZ ;  /* 0x7effffff0c957824 */ /* 0x000fe400078e02ff */
[----:B------:R-:W-:Y:S02]  /*23400*/  ISETP.GE.U32.AND P0, PT, R135, 0x7f000001, PT ;  /* 0x7f0000018700780c */ /* 0x000fe40003f06070 */
[----:B------:R-:W-:-:S04]  /*23410*/  IMAD.HI.U32 R149, R149, 0x7f000001, R12 ;  /* 0x7f00000195957827 */ /* 0x000fc800078e000c */
[----:B------:R-:W-:-:S04]  /*23420*/  IMAD.WIDE.U32 R12, R88, R102, RZ ;  /* 0x00000066580c7225 */ /* 0x000fc800078e00ff */
[----:B------:R-:W-:-:S04]  /*23430*/  IMAD R154, R12, 0x7effffff, RZ ;  /* 0x7effffff0c9a7824 */ /* 0x000fc800078e02ff */
[----:B------:R-:W-:-:S04]  /*23440*/  IMAD.HI.U32 R154, R154, 0x7f000001, R12 ;  /* 0x7f0000019a9a7827 */ /* 0x000fc800078e000c */
[----:B------:R-:W-:Y:S01]  /*23450*/  IMAD.WIDE.U32 R12, R88, R11, RZ ;  /* 0x0000000b580c7225 */ /* 0x000fe200078e00ff */
[----:B------:R-:W-:-:S03]  /*23460*/  @P0 IADD3 R135, PT, PT, R135, -0x7f000001, RZ ;  /* 0x80ffffff87870810 */ /* 0x000fc60007ffe0ff */
[----:B------:R-:W-:Y:S01]  /*23470*/  IMAD R118, R12, 0x7effffff, RZ ;  /* 0x7effffff0c767824 */ /* 0x000fe200078e02ff */
[----:B------:R-:W-:-:S03]  /*23480*/  ISETP.GE.U32.AND P0, PT, R112, 0x7f000001, PT ;  /* 0x7f0000017000780c */ /* 0x000fc60003f06070 */
[----:B------:R-:W-:-:S04]  /*23490*/  IMAD.HI.U32 R118, R118, 0x7f000001, R12 ;  /* 0x7f00000176767827 */ /* 0x000fc800078e000c */
[----:B--2---:R-:W-:Y:S01]  /*234a0*/  IMAD.WIDE.U32 R12, R90, R135, RZ ;  /* 0x000000875a0c7225 */ /* 0x004fe200078e00ff */
[----:B------:R-:W-:-:S03]  /*234b0*/  ISETP.GE.U32.AND P1, PT, R118, 0x7f000001, PT ;  /* 0x7f0000017600780c */ /* 0x000fc60003f26070 */
[----:B------:R-:W-:-:S04]  /*234c0*/  IMAD R22, R12, 0x7effffff, RZ ;  /* 0x7effffff0c167824 */ /* 0x000fc800078e02ff */
[----:B------:R-:W-:Y:S01]  /*234d0*/  IMAD.HI.U32 R22, R22, 0x7f000001, R12 ;  /* 0x7f00000116167827 */ /* 0x000fe200078e000c */
[----:B------:R-:W-:-:S04]  /*234e0*/  @P0 IADD3 R112, PT, PT, R112, -0x7f000001, RZ ;  /* 0x80ffffff70700810 */ /* 0x000fc80007ffe0ff */
[----:B------:R-:W-:Y:S01]  /*234f0*/  ISETP.GE.U32.AND P0, PT, R22, 0x7f000001, PT ;  /* 0x7f0000011600780c */ /* 0x000fe20003f06070 */
[----:B------:R-:W-:Y:S01]  /*23500*/  IMAD.WIDE.U32 R12, R112, 0x5fffffa, RZ ;  /* 0x05fffffa700c7825 */ /* 0x000fe200078e00ff */
[----:B------:R-:W-:-:S03]  /*23510*/  @P1 IADD3 R118, PT, PT, R118, -0x7f000001, RZ ;  /* 0x80ffffff76761810 */ /* 0x000fc60007ffe0ff */
[----:B------:R-:W-:-:S04]  /*23520*/  IMAD R112, R112, 0x6, RZ ;  /* 0x0000000670707824 */ /* 0x000fc800078e02ff */
[----:B------:R-:W-:-:S04]  /*23530*/  IMAD.HI.U32 R112, R112, 0x7f000001, R12 ;  /* 0x7f00000170707827 */ /* 0x000fc800078e000c */
[----:B------:R-:W-:Y:S01]  /*23540*/  IMAD.WIDE.U32 R12, R118, 0x5fffffa, RZ ;  /* 0x05fffffa760c7825 */ /* 0x000fe200078e00ff */
[----:B------:R-:W-:-:S03]  /*23550*/  @P0 IADD3 R22, PT, PT, R22, -0x7f000001, RZ ;  /* 0x80ffffff16160810 */ /* 0x000fc60007ffe0ff */
[----:B------:R-:W-:Y:S01]  /*23560*/  IMAD R118, R118, 0x6, RZ ;  /* 0x0000000676767824 */ /* 0x000fe200078e02ff */
[----:B------:R-:W-:-:S03]  /*23570*/  ISETP.GE.U32.AND P0, PT, R153, 0x7f000001, PT ;  /* 0x7f0000019900780c */ /* 0x000fc60003f06070 */
[----:B------:R-:W-:-:S04]  /*23580*/  IMAD.HI.U32 R150, R118, 0x7f000001, R12 ;  /* 0x7f00000176967827 */ /* 0x000fc800078e000c */
[----:B------:R-:W-:-:S04]  /*23590*/  IMAD.WIDE.U32 R12, R22, 0x5fffffa, RZ ;  /* 0x05fffffa160c7825 */ /* 0x000fc800078e00ff */
[----:B------:R-:W-:-:S04]  /*235a0*/  IMAD R22, R22, 0x6, RZ ;  /* 0x0000000616167824 */ /* 0x000fc800078e02ff */
[----:B------:R-:W-:-:S04]  /*235b0*/  IMAD.HI.U32 R22, R22, 0x7f000001, R12 ;  /* 0x7f00000116167827 */ /* 0x000fc800078e000c */
[----:B------:R-:W-:Y:S01]  /*235c0*/  IMAD.WIDE.U32 R12, R92, R135, RZ ;  /* 0x000000875c0c7225 */ /* 0x000fe200078e00ff */
[----:B------:R-:W-:-:S03]  /*235d0*/  @P0 IADD3 R153, PT, PT, R153, -0x7f000001, RZ ;  /* 0x80ffffff99990810 */ /* 0x000fc60007ffe0ff */
[----:B------:R-:W-:Y:S02]  /*235e0*/  IMAD R118, R12, 0x7effffff, RZ ;  /* 0x7effffff0c767824 */ /* 0x000fe400078e02ff */
[----:B------:R-:W-:Y:S02]  /*235f0*/  ISETP.GE.U32.AND P0, PT, R153, 0x7f000001, PT ;  /* 0x7f0000019900780c */ /* 0x000fe40003f06070 */
[----:B------:R-:W-:-:S04]  /*23600*/  IMAD.HI.U32 R156, R118, 0x7f000001, R12 ;  /* 0x7f000001769c7827 */ /* 0x000fc800078e000c */
[----:B------:R-:W-:Y:S01]  /*23610*/  IMAD.WIDE.U32 R12, R89, R139, RZ ;  /* 0x0000008b590c7225 */ /* 0x000fe200078e00ff */
[----:B------:R-:W-:-:S03]  /*23620*/  ISETP.GE.U32.AND P1, PT, R156, 0x7f000001, PT ;  /* 0x7f0000019c00780c */ /* 0x000fc60003f26070 */
[----:B------:R-:W-:-:S04]  /*23630*/  IMAD R118, R12, 0x7effffff, RZ ;  /* 0x7effffff0c767824 */ /* 0x000fc800078e02ff */
[----:B------:R-:W-:Y:S01]  /*23640*/  IMAD.HI.U32 R118, R118, 0x7f000001, R12 ;  /* 0x7f00000176767827 */ /* 0x000fe200078e000c */
[----:B------:R-:W-:-:S04]  /*23650*/  @P0 IADD3 R153, PT, PT, R153, -0x7f000001, RZ ;  /* 0x80ffffff99990810 */ /* 0x000fc80007ffe0ff */
[----:B------:R-:W-:Y:S01]  /*23660*/  ISETP.GE.U32.AND P0, PT, R118, 0x7f000001, PT ;  /* 0x7f0000017600780c */ /* 0x000fe20003f06070 */
[----:B------:R-:W-:Y:S01]  /*23670*/  @P1 IADD3 R156, PT, PT, R156, -0x7f000001, RZ ;  /* 0x80ffffff9c9c1810 */ /* 0x000fe20007ffe0ff */
[----:B------:R-:W-:-:S03]  /*23680*/  IMAD.WIDE.U32 R12, R92, R123, RZ ;  /* 0x0000007b5c0c7225 */ /* 0x000fc600078e00ff */
[----:B------:R-:W-:Y:S01]  /*23690*/  IADD3 R153, PT, PT, R153, R156, RZ ;  /* 0x0000009c99997210 */ /* 0x000fe20007ffe0ff */
[----:B------:R-:W-:-:S04]  /*236a0*/  IMAD R156, R12, 0x7effffff, RZ ;  /* 0x7effffff0c9c7824 */ /* 0x000fc800078e02ff */
[----:B------:R-:W-:-:S03]  /*236b0*/  IMAD.HI.U32 R13, R156, 0x7f000001, R12 ;  /* 0x7f0000019c0d7827 */ /* 0x000fc600078e000c */
[----:B------:R-:W-:Y:S01]  /*236c0*/  @P0 IADD3 R118, PT, PT, R118, -0x7f000001, RZ ;  /* 0x80ffffff76760810 */ /* 0x000fe20007ffe0ff */
[----:B------:R-:W-:Y:S01]  /*236d0*/  ISETP.GE.U32.AND P0, PT, R124, 0x7f000001, PT ;  /* 0x7f0000017c00780c */ /* 0x000fe20003f06070 */
[----:B------:R-:W-:-:S03]  /*236e0*/  ISETP.GE.U32.AND P2, PT, R13, 0x7f000001, PT ;  /* 0x7f0000010d00780c */ /* 0x000fc60003f46070 */
[----:B------:R-:W-:-:S09]  /*236f0*/  ISETP.GE.U32.AND P1, PT, R118, 0x7f000001, PT ;  /* 0x7f0000017600780c */ /* 0x000fd20003f26070 */
[----:B------:R-:W-:Y:S02]  /*23700*/  @P0 IADD3 R124, PT, PT, R124, -0x7f000001, RZ ;  /* 0x80ffffff7c7c0810 */ /* 0x000fe40007ffe0ff */
[----:B------:R-:W-:Y:S02]  /*23710*/  @P2 IADD3 R13, PT, PT, R13, -0x7f000001, RZ ;  /* 0x80ffffff0d0d2810 */ /* 0x000fe40007ffe0ff */
[----:B------:R-:W-:Y:S01]  /*23720*/  @P1 IADD3 R118, PT, PT, R118, -0x7f000001, RZ ;  /* 0x80ffffff76761810 */ /* 0x000fe20007ffe0ff */
[----:B------:R-:W-:Y:S01]  /*23730*/  ISETP.GE.U32.AND P0, PT, R124, 0x7f000001, PT ;  /* 0x7f0000017c00780c */ /* 0x000fe20003f06070 */
[----:B------:R-:W-:Y:S02]  /*23740*/  ISETP.GE.U32.AND P1, PT, R143, 0x7f000001, PT ;  /* 0x7f0000018f00780c */ /* 0x000fe40003f26070 */
[----:B------:R-:W-:Y:S01]  /*23750*/  IADD3 R118, PT, PT, R118, R13, RZ ;  /* 0x0000000d76767210 */ /* 0x000fe20007ffe0ff */
[----:B------:R-:W-:-:S04]  /*23760*/  IMAD.WIDE.U32 R12, R88, R141, RZ ;  /* 0x0000008d580c7225 */ /* 0x000fc800078e00ff */
[----:B------:R-:W-:-:S04]  /*23770*/  IMAD R156, R12, 0x7effffff, RZ ;  /* 0x7effffff0c9c7824 */ /* 0x000fc800078e02ff */
[----:B------:R-:W-:Y:S01]  /*23780*/  IMAD.HI.U32 R156, R156, 0x7f000001, R12 ;  /* 0x7f0000019c9c7827 */ /* 0x000fe200078e000c */
[----:B------:R-:W-:Y:S02]  /*23790*/  @P0 IADD3 R124, PT, PT, R124, -0x7f000001, RZ ;  /* 0x80ffffff7c7c0810 */ /* 0x000fe40007ffe0ff */
[----:B------:R-:W-:Y:S01]  /*237a0*/  @P1 IADD3 R143, PT, PT, R143, -0x7f000001, RZ ;  /* 0x80ffffff8f8f1810 */ /* 0x000fe20007ffe0ff */
[----:B------:R-:W-:Y:S01]  /*237b0*/  ISETP.GE.U32.AND P0, PT, R153, 0x7f000001, PT ;  /* 0x7f0000019900780c */ /* 0x000fe20003f06070 */
[----:B------:R-:W-:Y:S01]  /*237c0*/  IMAD.WIDE.U32 R12, R88, R135, RZ ;  /* 0x00000087580c7225 */ /* 0x000fe200078e00ff */
[----:B------:R-:W-:Y:S01]  /*237d0*/  ISETP.GE.U32.AND P1, PT, R156, 0x7f000001, PT ;  /* 0x7f0000019c00780c */ /* 0x000fe20003f26070 */
[----:B------:R-:W-:Y:S02]  /*237e0*/  IADD3 R124, PT, PT, R124, R143, RZ ;  /* 0x0000008f7c7c7210 */ /* 0x000fe40007ffe0ff */
[----:B------:R-:W-:-:S04]  /*237f0*/  IMAD R143, R12, 0x7effffff, RZ ;  /* 0x7effffff0c8f7824 */ /* 0x000fc800078e02ff */
[----:B------:R-:W-:-:S04]  /*23800*/  IMAD.HI.U32 R180, R143, 0x7f000001, R12 ;  /* 0x7f0000018fb47827 */ /* 0x000fc800078e000c */
[----:B------:R-:W-:Y:S01]  /*23810*/  @P0 IADD3 R153, PT, PT, R153, -0x7f000001, RZ ;  /* 0x80ffffff99990810 */ /* 0x000fe20007ffe0ff */
[----:B------:R-:W-:Y:S01]  /*23820*/  ISETP.GE.U32.AND P0, PT, R118, 0x7f000001, PT ;  /* 0x7f0000017600780c */ /* 0x000fe20003f06070 */
[----:B------:R-:W-:Y:S01]  /*23830*/  @P1 IADD3 R156, PT, PT, R156, -0x7f000001, RZ ;  /* 0x80ffffff9c9c1810 */ /* 0x000fe20007ffe0ff */
[----:B------:R-:W-:Y:S01]  /*23840*/  ISETP.GE.U32.AND P1, PT, R180, 0x7f000001, PT ;  /* 0x7f000001b400780c */ /* 0x000fe20003f26070 */
[----:B------:R-:W-:-:S04]  /*23850*/  IMAD.WIDE.U32 R12, R90, R141, RZ ;  /* 0x0000008d5a0c7225 */ /* 0x000fc800078e00ff */
[----:B------:R-:W-:-:S06]  /*23860*/  IMAD R143, R12, 0x7effffff, RZ ;  /* 0x7effffff0c8f7824 */ /* 0x000fcc00078e02ff */
[----:B------:R-:W-:Y:S01]  /*23870*/  @P0 IADD3 R118, PT, PT, R118, -0x7f000001, RZ ;  /* 0x80ffffff76760810 */ /* 0x000fe20007ffe0ff */
[----:B------:R-:W-:Y:S01]  /*23880*/  ISETP.GE.U32.AND P0, PT, R124, 0x7f000001, PT ;  /* 0x7f0000017c00780c */ /* 0x000fe20003f06070 */
[----:B------:R-:W-:Y:S01]  /*23890*/  @P1 IADD3 R180, PT, PT, R180, -0x7f000001, RZ ;  /* 0x80ffffffb4b41810 */ /* 0x000fe20007ffe0ff */
[----:B------:R-:W-:Y:S01]  /*238a0*/  ISETP.GE.U32.AND P1, PT, R117, 0x7f000001, PT ;  /* 0x7f0000017500780c */ /* 0x000fe20003f26070 */
[----:B------:R-:W-:Y:S01]  /*238b0*/  IMAD.HI.U32 R143, R143, 0x7f000001, R12 ;  /* 0x7f0000018f8f7827 */ /* 0x000fe200078e000c */
[----:B------:R-:W-:-:S03]  /*238c0*/  IADD3 R153, PT, PT, R153, R156, RZ ;  /* 0x0000009c99997210 */ /* 0x000fc60007ffe0ff */
[----:B------:R-:W-:-:S04]  /*238d0*/  IMAD.WIDE.U32 R12, R92, R141, RZ ;  /* 0x0000008d5c0c7225 */ /* 0x000fc800078e00ff */
[----:B------:R-:W-:Y:S02]  /*238e0*/  IMAD R156, R12, 0x7effffff, RZ ;  /* 0x7effffff0c9c7824 */ /* 0x000fe400078e02ff */
[----:B------:R-:W-:Y:S02]  /*238f0*/  @P0 IADD3 R124, PT, PT, R124, -0x7f000001, RZ ;  /* 0x80ffffff7c7c0810 */ /* 0x000fe40007ffe0ff */
[----:B------:R-:W-:Y:S01]  /*23900*/  @P1 IADD3 R117, PT, PT, R117, -0x7f000001, RZ ;  /* 0x80ffffff75751810 */ /* 0x000fe20007ffe0ff */
[----:B------:R-:W-:-:S04]  /*23910*/  IMAD.HI.U32 R156, R156, 0x7f000001, R12 ;  /* 0x7f0000019c9c7827 */ /* 0x000fc800078e000c */
[----:B------:R-:W-:Y:S01]  /*23920*/  IMAD.WIDE.U32 R12, R89, R135, RZ ;  /* 0x00000087590c7225 */ /* 0x000fe200078e00ff */
[----:B------:R-:W-:-:S03]  /*23930*/  IADD3 R124, PT, PT, R124, R117, RZ ;  /* 0x000000757c7c7210 */ /* 0x000fc60007ffe0ff */
[----:B------:R-:W-:-:S04]  /*23940*/  IMAD R117, R12, 0x7effffff, RZ ;  /* 0x7effffff0c757824 */ /* 0x000fc800078e02ff */
[----:B------:R-:W-:-:S05]  /*23950*/  IMAD.HI.U32 R117, R117, 0x7f000001, R12 ;  /* 0x7f00000175757827 */ /* 0x000fca00078e000c */
[----:B------:R-:W-:Y:S01]  /*23960*/  ISETP.GE.U32.AND P0, PT, R117, 0x7f000001, PT ;  /* 0x7f0000017500780c */ /* 0x000fe20003f06070 */
[----:B------:R-:W-:-:S12]  /*23970*/  ISETP.GE.U32.AND P1, PT, R156, 0x7f000001, PT ;  /* 0x7f0000019c00780c */ /* 0x000fd80003f26070 */
[----:B------:R-:W-:-:S05]  /*23980*/  @P0 IADD3 R117, PT, PT, R117, -0x7f000001, RZ ;  /* 0x80ffffff75750810 */ /* 0x000fca0007ffe0ff */
[----:B------:R-:W-:Y:S01]  /*23990*/  ISETP.GE.U32.AND P0, PT, R117, 0x7f000001, PT ;  /* 0x7f0000017500780c */ /* 0x000fe20003f06070 */
[----:B------:R-:W-:Y:S01]  /*239a0*/  @P1 IADD3 R156, PT, PT, R156, -0x7f000001, RZ ;  /* 0x80ffffff9c9c1810 */ /* 0x000fe20007ffe0ff */
[----:B------:R-:W-:-:S11]  /*239b0*/  IMAD.WIDE.U32 R12, R88, R139, RZ ;  /* 0x0000008b580c7225 */ /* 0x000fd600078e00ff */
[----:B------:R-:W-:-:S04]  /*239c0*/  @P0 IADD3 R117, PT, PT, R117, -0x7f000001, RZ ;  /* 0x80ffffff75750810 */ /* 0x000fc80007ffe0ff */
[----:B------:R-:W-:Y:S01]  /*239d0*/  IADD3 R117, PT, PT, R117, R156, RZ ;  /* 0x0000009c75757210 */ /* 0x000fe20007ffe0ff */
[----:B------:R-:W-:-:S04]  /*239e0*/  IMAD R156, R12, 0x7effffff, RZ ;  /* 0x7effffff0c9c7824 */ /* 0x000fc800078e02ff */
[----:B------:R-:W-:-:S05]  /*239f0*/  IMAD.HI.U32 R156, R156, 0x7f000001, R12 ;  /* 0x7f0000019c9c7827 */ /* 0x000fca00078e000c */
[----:B------:R-:W-:-:S13]  /*23a00*/  ISETP.GE.U32.AND P0, PT, R156, 0x7f000001, PT ;  /* 0x7f0000019c00780c */ /* 0x000fda0003f06070 */
[----:B------:R-:W-:-:S05]  /*23a10*/  @P0 IADD3 R156, PT, PT, R156, -0x7f000001, RZ ;  /* 0x80ffffff9c9c0810 */ /* 0x000fca0007ffe0ff */
[----:B------:R-:W-:-:S04]  /*23a20*/  IMAD.WIDE.U32 R12, R156, 0x5fffffa, RZ ;  /* 0x05fffffa9c0c7825 */ /* 0x000fc800078e00ff */
[----:B------:R-:W-:-:S04]  /*23a30*/  IMAD R156, R156, 0x6, RZ ;  /* 0x000000069c9c7824 */ /* 0x000fc800078e02ff */
[----:B------:R-:W-:Y:S01]  /*23a40*/  IMAD.HI.U32 R12, R156, 0x7f000001, R12 ;  /* 0x7f0000019c0c7827 */ /* 0x000fe200078e000c */
[----:B------:R-:W-:-:S04]  /*23a50*/  ISETP.GE.U32.AND P0, PT, R117, 0x7f000001, PT ;  /* 0x7f0000017500780c */ /* 0x000fc80003f06070 */
[----:B------:R-:W-:-:S09]  /*23a60*/  ISETP.GE.U32.AND P1, PT, R12, 0x7f000001, PT ;  /* 0x7f0000010c00780c */ /* 0x000fd20003f26070 */
[----:B------:R-:W-:-:S04]  /*23a70*/  @P0 IADD3 R117, PT, PT, R117, -0x7f000001, RZ ;  /* 0x80ffffff75750810 */ /* 0x000fc80007ffe0ff */
[----:B------:R-:W-:-:S04]  /*23a80*/  @P1 IADD3 R12, PT, PT, R12, -0x7f000001, RZ ;  /* 0x80ffffff0c0c1810 */ /* 0x000fc80007ffe0ff */
[----:B------:R-:W-:Y:S01]  /*23a90*/  IADD3 R117, PT, PT, R117, R12, RZ ;  /* 0x0000000c75757210 */ /* 0x000fe20007ffe0ff */
[----:B------:R-:W-:-:S04]  /*23aa0*/  IMAD.WIDE.U32 R12, R90, R123, RZ ;  /* 0x0000007b5a0c7225 */ /* 0x000fc800078e00ff */
        /* <DEDUP_REMOVED lines=8> */
[----:B------:R-:W-:Y:S01]  /*23b30*/  ISETP.GE.U32.AND P1, PT, R156, 0x7f000001, PT ;  /* 0x7f0000019c00780c */ /* 0x000fe20003f26070 */
[----:B------:R-:W-:-:S08]  /*23b40*/  IMAD.WIDE.U32 R12, R90, R139, RZ ;  /* 0x0000008b5a0c7225 */ /* 0x000fd000078e00ff */
[----:B------:R-:W-:-:S04]  /*23b50*/  @P0 IADD3 R117, PT, PT, R117, -0x7f000001, RZ ;  /* 0x80ffffff75750810 */ /* 0x000fc80007ffe0ff */
[----:B------:R-:W-:-:S04]  /*23b60*/  @P1 IADD3 R156, PT, PT, R156, -0x7f000001, RZ ;  /* 0x80ffffff9c9c1810 */ /* 0x000fc80007ffe0ff */
[----:B------:R-:W-:Y:S01]  /*23b70*/  IADD3 R156, PT, PT, R117, R156, RZ ;  /* 0x0000009c759c7210 */ /* 0x000fe20007ffe0ff */
[----:B------:R-:W-:-:S04]  /*23b80*/  IMAD R117, R12, 0x7effffff, RZ ;  /* 0x7effffff0c757824 */ /* 0x000fc800078e02ff */
[----:B------:R-:W-:-:S05]  /*23b90*/  IMAD.HI.U32 R117, R117, 0x7f000001, R12 ;  /* 0x7f00000175757827 */ /* 0x000fca00078e000c */
[----:B------:R-:W-:-:S13]  /*23ba0*/  ISETP.GE.U32.AND P0, PT, R117, 0x7f000001, PT ;  /* 0x7f0000017500780c */ /* 0x000fda0003f06070 */
[----:B------:R-:W-:Y:S01]  /*23bb0*/  @P0 IADD3 R117, PT, PT, R117, -0x7f000001, RZ ;  /* 0x80ffffff75750810 */ /* 0x000fe20007ffe0ff */
[----:B------:R-:W-:-:S04]  /*23bc0*/  ISETP.GE.U32.AND P0, PT, R156, 0x7f000001, PT ;  /* 0x7f0000019c00780c */ /* 0x000fc80003f06070 */
[----:B------:R-:W-:Y:S01]  /*23bd0*/  IMAD.WIDE.U32 R12, R117, 0x5fffffa, RZ ;  /* 0x05fffffa750c7825 */ /* 0x000fe200078e00ff */
[----:B------:R-:W-:-:S03]  /*23be0*/  IADD3 R118, PT, PT, R118, R180, RZ ;  /* 0x000000b476767210 */ /* 0x000fc60007ffe0ff */
[----:B------:R-:W-:-:S05]  /*23bf0*/  IMAD R117, R117, 0x6, RZ ;  /* 0x0000000675757824 */ /* 0x000fca00078e02ff */
[----:B------:R-:W-:Y:S01]  /*23c00*/  @P0 IADD3 R156, PT, PT, R156, -0x7f000001, RZ ;  /* 0x80ffffff9c9c0810 */ /* 0x000fe20007ffe0ff */
[----:B------:R-:W-:Y:S01]  /*23c10*/  ISETP.GE.U32.AND P0, PT, R153, 0x7f000001, PT ;  /* 0x7f0000019900780c */ /* 0x000fe20003f06070 */
[----:B------:R-:W-:Y:S01]  /*23c20*/  IMAD.HI.U32 R180, R117, 0x7f000001, R12 ;  /* 0x7f00000175b47827 */ /* 0x000fe200078e000c */
[----:B------:R-:W-:-:S04]  /*23c30*/  ISETP.GE.U32.AND P2, PT, R143, 0x7f000001, PT ;  /* 0x7f0000018f00780c */ /* 0x000fc80003f46070 */
[----:B------:R-:W-:-:S07]  /*23c40*/  ISETP.GE.U32.AND P1, PT, R180, 0x7f000001, PT ;  /* 0x7f000001b400780c */ /* 0x000fce0003f26070 */
[----:B------:R-:W-:Y:S01]  /*23c50*/  @P0 IADD3 R153, PT, PT, R153, -0x7f000001, RZ ;  /* 0x80ffffff99990810 */ /* 0x000fe20007ffe0ff */
[----:B------:R-:W-:Y:S01]  /*23c60*/  ISETP.GE.U32.AND P0, PT, R118, 0x7f000001, PT ;  /* 0x7f0000017600780c */ /* 0x000fe20003f06070 */
[----:B------:R-:W-:-:S04]  /*23c70*/  IMAD.WIDE.U32 R12, R97, R156, RZ ;  /* 0x0000009c610c7225 */ /* 0x000fc800078e00ff */
[----:B------:R-:W-:Y:S02]  /*23c80*/  @P1 IADD3 R180, PT, PT, R180, -0x7f000001, RZ ;  /* 0x80ffffffb4b41810 */ /* 0x000fe40007ffe0ff */
[----:B------:R-:W-:Y:S01]  /*23c90*/  @P2 IADD3 R143, PT, PT, R143, -0x7f000001, RZ ;  /* 0x80ffffff8f8f2810 */ /* 0x000fe20007ffe0ff */
[----:B------:R-:W-:Y:S01]  /*23ca0*/  ISETP.GE.U32.AND P3, PT, R22, 0x7f000001, PT ;  /* 0x7f0000011600780c */ /* 0x000fe20003f66070 */
[----:B------:R-:W-:Y:S01]  /*23cb0*/  ISETP.GE.U32.AND P1, PT, R124, 0x7f000001, PT ;  /* 0x7f0000017c00780c */ /* 0x000fe20003f26070 */
[----:B------:R-:W-:-:S03]  /*23cc0*/  IADD3 R156, PT, PT, R153, R180, RZ ;  /* 0x000000b4999c7210 */ /* 0x000fc60007ffe0ff */
[----:B------:R-:W-:Y:S02]  /*23cd0*/  @P0 IADD3 R118, PT, PT, R118, -0x7f000001, RZ ;  /* 0x80ffffff76760810 */ /* 0x000fe40007ffe0ff */
[----:B------:R-:W-:Y:S02]  /*23ce0*/  ISETP.GE.U32.AND P4, PT, R156, 0x7f000001, PT ;  /* 0x7f0000019c00780c */ /* 0x000fe40003f86070 */
[----:B------:R-:W-:Y:S01]  /*23cf0*/  IADD3 R180, PT, PT, R118, R143, RZ ;  /* 0x0000008f76b47210 */ /* 0x000fe20007ffe0ff */
[----:B------:R-:W-:-:S04]  /*23d00*/  IMAD R117, R12, 0x7effffff, RZ ;  /* 0x7effffff0c757824 */ /* 0x000fc800078e02ff */
[----:B------:R-:W-:Y:S01]  /*23d10*/  ISETP.GE.U32.AND P0, PT, R180, 0x7f000001, PT ;  /* 0x7f000001b400780c */ /* 0x000fe20003f06070 */
[----:B------:R-:W-:Y:S01]  /*23d20*/  IMAD.HI.U32 R117, R117, 0x7f000001, R12 ;  /* 0x7f00000175757827 */ /* 0x000fe200078e000c */
[----:B------:R-:W-:Y:S02]  /*23d30*/  @P3 IADD3 R22, PT, PT, R22, -0x7f000001, RZ ;  /* 0x80ffffff16163810 */ /* 0x000fe40007ffe0ff */
[----:B------:R-:W-:Y:S01]  /*23d40*/  @P1 IADD3 R124, PT, PT, R124, -0x7f000001, RZ ;  /* 0x80ffffff7c7c1810 */ /* 0x000fe20007ffe0ff */
[----:B------:R-:W-:Y:S01]  /*23d50*/  IMAD.WIDE.U32 R12, R115, R142, RZ ;  /* 0x0000008e730c7225 */ /* 0x000fe200078e00ff */
[----:B------:R-:W-:Y:S02]  /*23d60*/  @P4 IADD3 R156, PT, PT, R156, -0x7f000001, RZ ;  /* 0x80ffffff9c9c4810 */ /* 0x000fe40007ffe0ff */
[----:B------:R-:W-:Y:S01]  /*23d70*/  IADD3 R22, PT, PT, R124, R22, RZ ;  /* 0x000000167c167210 */ /* 0x000fe20007ffe0ff */
[----:B------:R-:W-:-:S04]  /*23d80*/  IMAD R153, R12, 0x7effffff, RZ ;  /* 0x7effffff0c997824 */ /* 0x000fc800078e02ff */
[----:B------:R-:W-:Y:S01]  /*23d90*/  IMAD.HI.U32 R153, R153, 0x7f000001, R12 ;  /* 0x7f00000199997827 */ /* 0x000fe200078e000c */
[----:B------:R-:W-:Y:S01]  /*23da0*/  @P0 IADD3 R180, PT, PT, R180, -0x7f000001, RZ ;  /* 0x80ffffffb4b40810 */ /* 0x000fe20007ffe0ff */
[----:B------:R-:W-:Y:S02]  /*23db0*/  ISETP.GE.U32.AND P0, PT, R22, 0x7f000001, PT ;  /* 0x7f0000011600780c */ /* 0x000fe40003f06070 */
[----:B------:R-:W-:-:S04]  /*23dc0*/  IMAD.WIDE.U32 R12, R97, R156, RZ ;  /* 0x0000009c610c7225 */ /* 0x000fc800078e00ff */
[----:B------:R-:W-:-:S04]  /*23dd0*/  IMAD R143, R12, 0x7effffff, RZ ;  /* 0x7effffff0c8f7824 */ /* 0x000fc800078e02ff */
[----:B------:R-:W-:-:S04]  /*23de0*/  IMAD.HI.U32 R118, R143, 0x7f000001, R12 ;  /* 0x7f0000018f767827 */ /* 0x000fc800078e000c */
[----:B------:R-:W-:Y:S01]  /*23df0*/  IMAD.WIDE.U32 R12, R97, R180, RZ ;  /* 0x000000b4610c7225 */ /* 0x000fe200078e00ff */
[----:B------:R-:W-:-:S03]  /*23e00*/  @P0 IADD3 R22, PT, PT, R22, -0x7f000001, RZ ;  /* 0x80ffffff16160810 */ /* 0x000fc60007ffe0ff */
[----:B------:R-:W-:-:S04]  /*23e10*/  IMAD R143, R12, 0x7effffff, RZ ;  /* 0x7effffff0c8f7824 */ /* 0x000fc800078e02ff */
[----:B------:R-:W-:-:S04]  /*23e20*/  IMAD.HI.U32 R143, R143, 0x7f000001, R12 ;  /* 0x7f0000018f8f7827 */ /* 0x000fc800078e000c */
[----:B------:R-:W-:-:S04]  /*23e30*/  IMAD.WIDE.U32 R12, R97, R22, RZ ;  /* 0x00000016610c7225 */ /* 0x000fc800078e00ff */
        /* <DEDUP_REMOVED lines=10> */
[----:B------:R-:W-:Y:S01]  /*23ee0*/  IMAD.HI.U32 R109, R109, 0x7f000001, R12 ;  /* 0x7f0000016d6d7827 */ /* 0x000fe200078e000c */
[----:B------:R-:W-:-:S03]  /*23ef0*/  ISETP.GE.U32.AND P0, PT, R153, 0x7f000001, PT ;  /* 0x7f0000019900780c */ /* 0x000fc60003f06070 */
[----:B------:R-:W-:-:S04]  /*23f00*/  IMAD.WIDE.U32 R12, R90, R11, RZ ;  /* 0x0000000b5a0c7225 */ /* 0x000fc800078e00ff */
[----:B------:R-:W-:-:S04]  /*23f10*/  IMAD R11, R12, 0x7effffff, RZ ;  /* 0x7effffff0c0b7824 */ /* 0x000fc800078e02ff */
[----:B------:R-:W-:Y:S01]  /*23f20*/  IMAD.HI.U32 R102, R11, 0x7f000001, R12 ;  /* 0x7f0000010b667827 */ /* 0x000fe200078e000c */
[----:B------:R-:W-:-:S03]  /*23f30*/  IADD3 R16, PT, PT, R16, R99, RZ ;  /* 0x0000006310107210 */ /* 0x000fc60007ffe0ff */
[----:B------:R-:W-:Y:S01]  /*23f40*/  IMAD.WIDE.U32 R12, R199, R142, RZ ;  /* 0x0000008ec70c7225 */ /* 0x000fe200078e00ff */
[----:B------:R-:W-:-:S03]  /*23f50*/  @P0 IADD3 R153, PT, PT, R153, -0x7f000001, RZ ;  /* 0x80ffffff99990810 */ /* 0x000fc60007ffe0ff */
[----:B------:R-:W-:Y:S01]  /*23f60*/  IMAD R11, R12, 0x7effffff, RZ ;  /* 0x7effffff0c0b7824 */ /* 0x000fe200078e02ff */
[----:B------:R-:W-:-:S03]  /*23f70*/  ISETP.GE.U32.AND P0, PT, R16, 0x7f000001, PT ;  /* 0x7f0000011000780c */ /* 0x000fc60003f06070 */
[----:B------:R-:W-:-:S04]  /*23f80*/  IMAD.HI.U32 R11, R11, 0x7f000001, R12 ;  /* 0x7f0000010b0b7827 */ /* 0x000fc800078e000c */
[----:B------:R-:W-:-:S04]  /*23f90*/  IMAD.WIDE.U32 R12, R233, R142, RZ ;  /* 0x0000008ee90c7225 */ /* 0x000fc800078e00ff */
[----:B------:R-:W-:Y:S01]  /*23fa0*/  IMAD R156, R12, 0x7effffff, RZ ;  /* 0x7effffff0c9c7824 */ /* 0x000fe200078e02ff */
[----:B------:R-:W-:-:S03]  /*23fb0*/  IADD3 R180, PT, PT, R17, R106, RZ ;  /* 0x0000006a11b47210 */ /* 0x000fc60007ffe0ff */
[----:B------:R-:W-:Y:S01]  /*23fc0*/  IMAD.HI.U32 R156, R156, 0x7f000001, R12 ;  /* 0x7f0000019c9c7827 */ /* 0x000fe200078e000c */
[----:B------:R-:W-:-:S03]  /*23fd0*/  @P0 IADD3 R16, PT, PT, R16, -0x7f000001, RZ ;  /* 0x80ffffff10100810 */ /* 0x000fc60007ffe0ff */
[----:B------:R-:W-:Y:S01]  /*23fe0*/  IMAD.WIDE.U32 R12, R243, R142, RZ ;  /* 0x0000008ef30c7225 */ /* 0x000fe200078e00ff */
[----:B------:R-:W-:-:S03]  /*23ff0*/  ISETP.GE.U32.AND P0, PT, R180, 0x7f000001, PT ;  /* 0x7f000001b400780c */ /* 0x000fc60003f06070 */
[----:B------:R-:W-:-:S04]  /*24000*/  IMAD R142, R12, 0x7effffff, RZ ;  /* 0x7effffff0c8e7824 */ /* 0x000fc800078e02ff */
[----:B------:R-:W-:Y:S01]  /*24010*/  IMAD.HI.U32 R142, R142, 0x7f000001, R12 ;  /* 0x7f0000018e8e7827 */ /* 0x000fe200078e000c */
[----:B------:R-:W-:-:S03]  /*24020*/  IADD3 R18, PT, PT, R18, R153, RZ ;  /* 0x0000009912127210 */ /* 0x000fc60007ffe0ff */
[----:B------:R-:W-:-:S04]  /*24030*/  IMAD.WIDE.U32 R12, R252, R161, RZ ;  /* 0x000000a1fc0c7225 */ /* 0x000fc800078e00ff */
[----:B------:R-:W-:Y:S01]  /*24040*/  IMAD R153, R12, 0x7effffff, RZ ;  /* 0x7effffff0c997824 */ /* 0x000fe200078e02ff */
[----:B------:R-:W-:-:S03]  /*24050*/  @P0 IADD3 R180, PT, PT, R180, -0x7f000001, RZ ;  /* 0x80ffffffb4b40810 */ /* 0x000fc60007ffe0ff */
[----:B------:R-:W-:-:S04]  /*24060*/  IMAD.HI.U32 R153, R153, 0x7f000001, R12 ;  /* 0x7f00000199997827 */ /* 0x000fc800078e000c */
[----:B------:R-:W-:Y:S01]  /*24070*/  IMAD.WIDE.U32 R12, R81, R161, RZ ;  /* 0x000000a1510c7225 */ /* 0x000fe200078e00ff */
[----:B------:R-:W-:-:S03]  /*24080*/  IADD3 R113, PT, PT, R113, R180, RZ ;  /* 0x000000b471717210 */ /* 0x000fc60007ffe0ff */
[----:B------:R-:W-:Y:S01]  /*24090*/  IMAD R17, R12, 0x7effffff, RZ ;  /* 0x7effffff0c117824 */ /* 0x000fe200078e02ff */
[----:B------:R-:W-:Y:S02]  /*240a0*/  IADD3 R180, PT, PT, R175, R8, RZ ;  /* 0x00000008afb47210 */ /* 0x000fe40007ffe0ff */
[----:B------:R-:W-:Y:S01]  /*240b0*/  IADD3 R23, PT, PT, R23, R16, RZ ;  /* 0x0000001017177210 */ /* 0x000fe20007ffe0ff */
[----:B------:R-:W-:Y:S01]  /*240c0*/  ISETP.GE.U32.AND P1, PT, R113, 0x7f000001, PT ;  /* 0x7f0000017100780c */ /* 0x000fe20003f26070 */
[----:B------:R-:W-:-:S04]  /*240d0*/  IMAD.HI.U32 R196, R17, 0x7f000001, R12 ;  /* 0x7f00000111c47827 */ /* 0x000fc800078e000c */
[----:B------:R-:W-:Y:S01]  /*240e0*/  IMAD.WIDE.U32 R16, R96, R161, RZ ;  /* 0x000000a160107225 */ /* 0x000fe200078e00ff */
[----:B------:R-:W-:-:S03]  /*240f0*/  ISETP.GE.U32.AND P0, PT, R180, 0x7f000001, PT ;  /* 0x7f000001b400780c */ /* 0x000fc60003f06070 */
[----:B------:R-:W-:-:S04]  /*24100*/  IMAD R13, R16, 0x7effffff, RZ ;  /* 0x7effffff100d7824 */ /* 0x000fc800078e02ff */
[----:B------:R-:W-:-:S04]  /*24110*/  IMAD.HI.U32 R16, R13, 0x7f000001, R16 ;  /* 0x7f0000010d107827 */ /* 0x000fc800078e0010 */
[----:B------:R-:W-:Y:S01]  /*24120*/  IMAD.WIDE.U32 R12, R9, R161, RZ ;  /* 0x000000a1090c7225 */ /* 0x000fe200078e00ff */
[----:B------:R-:W-:-:S03]  /*24130*/  @P1 IADD3 R113, PT, PT, R113, -0x7f000001, RZ ;  /* 0x80ffffff71711810 */ /* 0x000fc60007ffe0ff */
[----:B------:R-:W-:Y:S01]  /*24140*/  IMAD R175, R12, 0x7effffff, RZ ;  /* 0x7effffff0caf7824 */ /* 0x000fe200078e02ff */
[----:B------:R-:W-:-:S03]  /*24150*/  @P0 IADD3 R180, PT, PT, R180, -0x7f000001, RZ ;  /* 0x80ffffffb4b40810 */ /* 0x000fc60007ffe0ff */
[----:B------:R-:W-:-:S04]  /*24160*/  IMAD.HI.U32 R175, R175, 0x7f000001, R12 ;  /* 0x7f000001afaf7827 */ /* 0x000fc800078e000c */
[----:B------:R-:W-:Y:S01]  /*24170*/  IMAD.WIDE.U32 R12, R92, R113, RZ ;  /* 0x000000715c0c7225 */ /* 0x000fe200078e00ff */
[----:B------:R-:W-:-:S03]  /*24180*/  IADD3 R17, PT, PT, R21, R180, RZ ;  /* 0x000000b415117210 */ /* 0x000fc60007ffe0ff */
[----:B------:R-:W-:-:S04]  /*24190*/  IMAD R21, R12, 0x7effffff, RZ ;  /* 0x7effffff0c157824 */ /* 0x000fc800078e02ff */
[----:B------:R-:W-:-:S05]  /*241a0*/  IMAD.HI.U32 R21, R21, 0x7f000001, R12 ;  /* 0x7f00000115157827 */ /* 0x000fca00078e000c */
[----:B------:R-:W-:Y:S01]  /*241b0*/  ISETP.GE.U32.AND P0, PT, R21, 0x7f000001, PT ;  /* 0x7f0000011500780c */ /* 0x000fe20003f06070 */
[----:B------:R-:W-:Y:S01]  /*241c0*/  ISETP.GE.U32.AND P1, PT, R11, 0x7f000001, PT ;  /* 0x7f0000010b00780c */ /* 0x000fe20003f26070 */
[----:B------:R-:W-:-:S11]  /*241d0*/  IADD3 R161, PT, PT, R232, R163, RZ ;  /* 0x000000a3e8a17210 */ /* 0x000fd60007ffe0ff */
[----:B------:R-:W-:Y:S01]  /*241e0*/  @P0 IADD3 R21, PT, PT, R21, -0x7f000001, RZ ;  /* 0x80ffffff15150810 */ /* 0x000fe20007ffe0ff */
[----:B------:R-:W-:Y:S01]  /*241f0*/  ISETP.GE.U32.AND P0, PT, R23, 0x7f000001, PT ;  /* 0x7f0000011700780c */ /* 0x000fe20003f06070 */
[----:B------:R-:W-:Y:S01]  /*24200*/  @P1 IADD3 R11, PT, PT, R11, -0x7f000001, RZ ;  /* 0x80ffffff0b0b1810 */ /* 0x000fe20007ffe0ff */
[----:B------:R-:W-:Y:S02]  /*24210*/  ISETP.GE.U32.AND P1, PT, R17, 0x7f000001, PT ;  /* 0x7f0000011100780c */ /* 0x000fe40003f26070 */
[----:B------:R-:W-:-:S09]  /*24220*/  IMAD.WIDE.U32 R12, R21, 0x5fffffa, RZ ;  /* 0x05fffffa150c7825 */ /* 0x000fd200078e00ff */
[----:B------:R-:W-:Y:S01]  /*24230*/  @P0 IADD3 R23, PT, PT, R23, -0x7f000001, RZ ;  /* 0x80ffffff17170810 */ /* 0x000fe20007ffe0ff */
[----:B------:R-:W-:Y:S01]  /*24240*/  ISETP.GE.U32.AND P0, PT, R161, 0x7f000001, PT ;  /* 0x7f000001a100780c */ /* 0x000fe20003f06070 */
[----:B------:R-:W-:-:S04]  /*24250*/  IMAD R21, R21, 0x6, RZ ;  /* 0x0000000615157824 */ /* 0x000fc800078e02ff */
[----:B------:R-:W-:-:S04]  /*24260*/  IMAD.HI.U32 R180, R21, 0x7f000001, R12 ;  /* 0x7f00000115b47827 */ /* 0x000fc800078e000c */
[----:B------:R-:W-:Y:S01]  /*24270*/  IMAD.WIDE.U32 R12, R89, R23, RZ ;  /* 0x00000017590c7225 */ /* 0x000fe200078e00ff */
[----:B------:R-:W-:-:S03]  /*24280*/  @P1 IADD3 R17, PT, PT, R17, -0x7f000001, RZ ;  /* 0x80ffffff11111810 */ /* 0x000fc60007ffe0ff */
[----:B------:R-:W-:Y:S01]  /*24290*/  @P0 IADD3 R161, PT, PT, R161, -0x7f000001, RZ ;  /* 0x80ffffffa1a10810 */ /* 0x000fe20007ffe0ff */
[----:B------:R-:W-:Y:S01]  /*242a0*/  ISETP.GE.U32.AND P0, PT, R18, 0x7f000001, PT ;  /* 0x7f0000011200780c */ /* 0x000fe20003f06070 */
[----:B------:R-:W-:-:S04]  /*242b0*/  IMAD R21, R12, 0x7effffff, RZ ;  /* 0x7effffff0c157824 */ /* 0x000fc800078e02ff */
[----:B------:R-:W-:Y:S01]  /*242c0*/  IMAD.HI.U32 R21, R21, 0x7f000001, R12 ;  /* 0x7f00000115157827 */ /* 0x000fe200078e000c */
[----:B------:R-:W-:-:S03]  /*242d0*/  IADD3 R136, PT, PT, R136, R161, RZ ;  /* 0x000000a188887210 */ /* 0x000fc60007ffe0ff */
[----:B------:R-:W-:-:S04]  /*242e0*/  IMAD.WIDE.U32 R12, R88, R17, RZ ;  /* 0x00000011580c7225 */ /* 0x000fc800078e00ff */
[----:B------:R-:W-:Y:S01]  /*242f0*/  IMAD R161, R12, 0x7effffff, RZ ;  /* 0x7effffff0ca17824 */ /* 0x000fe200078e02ff */
[----:B------:R-:W-:Y:S01]  /*24300*/  @P0 IADD3 R18, PT, PT, R18, -0x7f000001, RZ ;  /* 0x80ffffff12120810 */ /* 0x000fe20007ffe0ff */
[----:B------:R-:W-:Y:S02]  /*24310*/  ISETP.GE.U32.AND P0, PT, R136, 0x7f000001, PT ;  /* 0x7f0000018800780c */ /* 0x000fe40003f06070 */
[----:B------:R-:W-:-:S05]  /*24320*/  IMAD.HI.U32 R161, R161, 0x7f000001, R12 ;  /* 0x7f000001a1a17827 */ /* 0x000fca00078e000c */
[----:B------:R-:W-:Y:S01]  /*24330*/  ISETP.GE.U32.AND P2, PT, R161, 0x7f000001, PT ;  /* 0x7f000001a100780c */ /* 0x000fe20003f46070 */
[----:B------:R-:W-:-:S05]  /*24340*/  ISETP.GE.U32.AND P1, PT, R153, 0x7f000001, PT ;  /* 0x7f0000019900780c */ /* 0x000fca0003f26070 */
[----:B------:R-:W-:Y:S01]  /*24350*/  @P0 IADD3 R136, PT, PT, R136, -0x7f000001, RZ ;  /* 0x80ffffff88880810 */ /* 0x000fe20007ffe0ff */
[----:B------:R-:W-:-:S06]  /*24360*/  ISETP.GE.U32.AND P0, PT, R156, 0x7f000001, PT ;  /* 0x7f0000019c00780c */ /* 0x000fcc0003f06070 */
[----:B------:R-:W-:-:S05]  /*24370*/  @P2 IADD3 R161, PT, PT, R161, -0x7f000001, RZ ;  /* 0x80ffffffa1a12810 */ /* 0x000fca0007ffe0ff */
[----:B------:R-:W-:Y:S01]  /*24380*/  IMAD.WIDE.U32 R12, R161, 0x5fffffa, RZ ;  /* 0x05fffffaa10c7825 */ /* 0x000fe200078e00ff */
[----:B------:R-:W-:Y:S02]  /*24390*/  @P1 IADD3 R153, PT, PT, R153, -0x7f000001, RZ ;  /* 0x80ffffff99991810 */ /* 0x000fe40007ffe0ff */
[----:B------:R-:W-:Y:S01]  /*243a0*/  @P0 IADD3 R156, PT, PT, R156, -0x7f000001, RZ ;  /* 0x80ffffff9c9c0810 */ /* 0x000fe20007ffe0ff */
[----:B------:R-:W-:Y:S01]  /*243b0*/  IMAD R161, R161, 0x6, RZ ;  /* 0x00000006a1a17824 */ /* 0x000fe200078e02ff */
[----:B------:R-:W-:-:S03]  /*243c0*/  ISETP.GE.U32.AND P0, PT, R142, 0x7f000001, PT ;  /* 0x7f0000018e00780c */ /* 0x000fc60003f06070 */
[----:B------:R-:W-:Y:S01]  /*243d0*/  IMAD.HI.U32 R232, R161, 0x7f000001, R12 ;  /* 0x7f000001a1e87827 */ /* 0x000fe200078e000c */
[----:B------:R-:W-:-:S03]  /*243e0*/  IADD3 R11, PT, PT, R134, R11, RZ ;  /* 0x0000000b860b7210 */ /* 0x000fc60007ffe0ff */
[----:B------:R-:W-:Y:S01]  /*243f0*/  IMAD.WIDE.U32 R12, R89, R17, RZ ;  /* 0x00000011590c7225 */ /* 0x000fe200078e00ff */
[----:B------:R-:W-:-:S03]  /*24400*/  IADD3 R18, PT, PT, R18, R153, RZ ;  /* 0x0000009912127210 */ /* 0x000fc60007ffe0ff */
[----:B------:R-:W-:Y:S01]  /*24410*/  IMAD R153, R12, 0x7effffff, RZ ;  /* 0x7effffff0c997824 */ /* 0x000fe200078e02ff */
[----:B------:R-:W-:Y:S01]  /*24420*/  ISETP.GE.U32.AND P1, PT, R11, 0x7f000001, PT ;  /* 0x7f0000010b00780c */ /* 0x000fe20003f26070 */
[----:B------:R-:W-:Y:S01]  /*24430*/  IADD3 R101, PT, PT, R101, R156, RZ ;  /* 0x0000009c65657210 */ /* 0x000fe20007ffe0ff */
[----:B------:R-:W-:Y:S01]  /*24440*/  ISETP.GE.U32.AND P2, PT, R196, 0x7f000001, PT ;  /* 0x7f000001c400780c */ /* 0x000fe20003f46070 */
[----:B------:R-:W-:Y:S01]  /*24450*/  IMAD.HI.U32 R134, R153, 0x7f000001, R12 ;  /* 0x7f00000199867827 */ /* 0x000fe200078e000c */
[----:B------:R-:W-:-:S03]  /*24460*/  @P0 IADD3 R142, PT, PT, R142, -0x7f000001, RZ ;  /* 0x80ffffff8e8e0810 */ /* 0x000fc60007ffe0ff */
[----:B------:R-:W-:Y:S01]  /*24470*/  IMAD.WIDE.U32 R12, R92, R136, RZ ;  /* 0x000000885c0c7225 */ /* 0x000fe200078e00ff */
[----:B------:R-:W-:-:S03]  /*24480*/  ISETP.GE.U32.AND P0, PT, R101, 0x7f000001, PT ;  /* 0x7f0000016500780c */ /* 0x000fc60003f06070 */
[----:B------:R-:W-:-:S04]  /*24490*/  IMAD R161, R12, 0x7effffff, RZ ;  /* 0x7effffff0ca17824 */ /* 0x000fc800078e02ff */
[----:B------:R-:W-:Y:S01]  /*244a0*/  IMAD.HI.U32 R161, R161, 0x7f000001, R12 ;  /* 0x7f000001a1a17827 */ /* 0x000fe200078e000c */
[----:B------:R-:W-:-:S03]  /*244b0*/  @P1 IADD3 R11, PT, PT, R11, -0x7f000001, RZ ;  /* 0x80ffffff0b0b1810 */ /* 0x000fc60007ffe0ff */
[----:B------:R-:W-:Y:S01]  /*244c0*/  IMAD.WIDE.U32 R12, R89, R113, RZ ;  /* 0x00000071590c7225 */ /* 0x000fe200078e00ff */
[----:B------:R-:W-:Y:S02]  /*244d0*/  @P2 IADD3 R196, PT, PT, R196, -0x7f000001, RZ ;  /* 0x80ffffffc4c42810 */ /* 0x000fe40007ffe0ff */
[----:B------:R-:W-:Y:S01]  /*244e0*/  IADD3 R140, PT, PT, R140, R142, RZ ;  /* 0x0000008e8c8c7210 */ /* 0x000fe20007ffe0ff */
[----:B------:R-:W-:Y:S01]  /*244f0*/  ISETP.GE.U32.AND P1, PT, R16, 0x7f000001, PT ;  /* 0x7f0000011000780c */ /* 0x000fe20003f26070 */
[----:B------:R-:W-:Y:S01]  /*24500*/  IMAD R153, R12, 0x7effffff, RZ ;  /* 0x7effffff0c997824 */ /* 0x000fe200078e02ff */
[----:B------:R-:W-:Y:S01]  /*24510*/  ISETP.GE.U32.AND P2, PT, R134, 0x7f000001, PT ;  /* 0x7f0000018600780c */ /* 0x000fe20003f46070 */
[----:B------:R-:W-:Y:S01]  /*24520*/  @P0 IADD3 R101, PT, PT, R101, -0x7f000001, RZ ;  /* 0x80ffffff65650810 */ /* 0x000fe20007ffe0ff */
[----:B------:R-:W-:Y:S01]  /*24530*/  ISETP.GE.U32.AND P0, PT, R140, 0x7f000001, PT ;  /* 0x7f0000018c00780c */ /* 0x000fe20003f06070 */
[----:B------:R-:W-:-:S04]  /*24540*/  IMAD.HI.U32 R153, R153, 0x7f000001, R12 ;  /* 0x7f00000199997827 */ /* 0x000fc800078e000c */
[----:B------:R-:W-:-:S04]  /*24550*/  IMAD.WIDE.U32 R12, R92, R17, RZ ;  /* 0x000000115c0c7225 */ /* 0x000fc800078e00ff */
[----:B------:R-:W-:Y:S01]  /*24560*/  IMAD R156, R12, 0x7effffff, RZ ;  /* 0x7effffff0c9c7824 */ /* 0x000fe200078e02ff */
[----:B------:R-:W-:Y:S02]  /*24570*/  @P1 IADD3 R16, PT, PT, R16, -0x7f000001, RZ ;  /* 0x80ffffff10101810 */ /* 0x000fe40007ffe0ff */
[----:B------:R-:W-:Y:S01]  /*24580*/  @P2 IADD3 R134, PT, PT, R134, -0x7f000001, RZ ;  /* 0x80ffffff86862810 */ /* 0x000fe20007ffe0ff */
[----:B------:R-:W-:Y:S01]  /*24590*/  IMAD.HI.U32 R156, R156, 0x7f000001, R12 ;  /* 0x7f0000019c9c7827 */ /* 0x000fe200078e000c */
[----:B------:R-:W-:-:S03]  /*245a0*/  ISETP.GE.U32.AND P1, PT, R175, 0x7f000001, PT ;  /* 0x7f000001af00780c */ /* 0x000fc60003f26070 */
[----:B------:R-:W-:Y:S01]  /*245b0*/  IMAD.WIDE.U32 R12, R88, R23, RZ ;  /* 0x00000017580c7225 */ /* 0x000fe200078e00ff */
[----:B------:R-:W-:Y:S02]  /*245c0*/  IADD3 R16, PT, PT, R101, R16, RZ ;  /* 0x0000001065107210 */ /* 0x000fe40007ffe0ff */
[----:B------:R-:W-:Y:S01]  /*245d0*/  @P0 IADD3 R140, PT, PT, R140, -0x7f000001, RZ ;  /* 0x80ffffff8c8c0810 */ /* 0x000fe20007ffe0ff */
[----:B------:R-:W-:Y:S01]  /*245e0*/  ISETP.GE.U32.AND P0, PT, R134, 0x7f000001, PT ;  /* 0x7f0000018600780c */ /* 0x000fe20003f06070 */
[----:B------:R-:W-:-:S04]  /*245f0*/  IMAD R101, R12, 0x7effffff, RZ ;  /* 0x7effffff0c657824 */ /* 0x000fc800078e02ff */
[----:B------:R-:W-:-:S04]  /*24600*/  IMAD.HI.U32 R142, R101, 0x7f000001, R12 ;  /* 0x7f000001658e7827 */ /* 0x000fc800078e000c */
[----:B------:R-:W-:Y:S01]  /*24610*/  IMAD.WIDE.U32 R12, R88, R136, RZ ;  /* 0x00000088580c7225 */ /* 0x000fe200078e00ff */
[----:B------:R-:W-:-:S03]  /*24620*/  @P1 IADD3 R175, PT, PT, R175, -0x7f000001, RZ ;  /* 0x80ffffffafaf1810 */ /* 0x000fc60007ffe0ff */
[----:B------:R-:W-:Y:S01]  /*24630*/  IMAD R101, R12, 0x7effffff, RZ ;  /* 0x7effffff0c657824 */ /* 0x000fe200078e02ff */
[----:B------:R-:W-:Y:S01]  /*24640*/  ISETP.GE.U32.AND P1, PT, R161, 0x7f000001, PT ;  /* 0x7f000001a100780c */ /* 0x000fe20003f26070 */
[----:B------:R-:W-:Y:S01]  /*24650*/  @P0 IADD3 R134, PT, PT, R134, -0x7f000001, RZ ;  /* 0x80ffffff86860810 */ /* 0x000fe20007ffe0ff */
[----:B------:R-:W-:Y:S01]  /*24660*/  ISETP.GE.U32.AND P0, PT, R21, 0x7f000001, PT ;  /* 0x7f0000011500780c */ /* 0x000fe20003f06070 */
[----:B------:R-:W-:Y:S01]  /*24670*/  IMAD.HI.U32 R101, R101, 0x7f000001, R12 ;  /* 0x7f00000165657827 */ /* 0x000fe200078e000c */
[----:B------:R-:W-:-:S03]  /*24680*/  IADD3 R175, PT, PT, R140, R175, RZ ;  /* 0x000000af8caf7210 */ /* 0x000fc60007ffe0ff */
[----:B------:R-:W-:-:S04]  /*24690*/  IMAD.WIDE.U32 R12, R92, R23, RZ ;  /* 0x000000175c0c7225 */ /* 0x000fc800078e00ff */
[----:B------:R-:W-:-:S04]  /*246a0*/  IMAD R140, R12, 0x7effffff, RZ ;  /* 0x7effffff0c8c7824 */ /* 0x000fc800078e02ff */
[----:B------:R-:W-:Y:S01]  /*246b0*/  IMAD.HI.U32 R140, R140, 0x7f000001, R12 ;  /* 0x7f0000018c8c7827 */ /* 0x000fe200078e000c */
[----:B------:R-:W-:-:S03]  /*246c0*/  @P1 IADD3 R161, PT, PT, R161, -0x7f000001, RZ ;  /* 0x80ffffffa1a11810 */ /* 0x000fc60007ffe0ff */
[----:B------:R-:W-:Y:S01]  /*246d0*/  IMAD.WIDE.U32 R12, R90, R23, RZ ;  /* 0x000000175a0c7225 */ /* 0x000fe200078e00ff */
[----:B------:R-:W-:-:S03]  /*246e0*/  @P0 IADD3 R21, PT, PT, R21, -0x7f000001, RZ ;  /* 0x80ffffff15150810 */ /* 0x000fc60007ffe0ff */
[----:B------:R-:W-:Y:S01]  /*246f0*/  IMAD R23, R12, 0x7effffff, RZ ;  /* 0x7effffff0c177824 */ /* 0x000fe200078e02ff */
[----:B------:R-:W-:Y:S01]  /*24700*/  IADD3 R161, PT, PT, R134, R161, RZ ;  /* 0x000000a186a17210 */ /* 0x000fe20007ffe0ff */
[----:B------:R-:W-:Y:S02]  /*24710*/  ISETP.GE.U32.AND P0, PT, R21, 0x7f000001, PT ;  /* 0x7f0000011500780c */ /* 0x000fe40003f06070 */
[----:B------:R-:W-:-:S04]  /*24720*/  IMAD.HI.U32 R134, R23, 0x7f000001, R12 ;  /* 0x7f00000117867827 */ /* 0x000fc800078e000c */
[----:B------:R-:W-:-:S04]  /*24730*/  IMAD.WIDE.U32 R12, R89, R136, RZ ;  /* 0x00000088590c7225 */ /* 0x000fc800078e00ff */
[----:B------:R-:W-:-:S04]  /*24740*/  IMAD R23, R12, 0x7effffff, RZ ;  /* 0x7effffff0c177824 */ /* 0x000fc800078e02ff */
[----:B------:R-:W-:-:S04]  /*24750*/  IMAD.HI.U32 R23, R23, 0x7f000001, R12 ;  /* 0x7f00000117177827 */ /* 0x000fc800078e000c */
[----:B------:R-:W-:Y:S01]  /*24760*/  IMAD.WIDE.U32 R12, R90, R136, RZ ;  /* 0x000000885a0c7225 */ /* 0x000fe200078e00ff */
[----:B------:R-:W-:Y:S01]  /*24770*/  @P0 IADD3 R21, PT, PT, R21, -0x7f000001, RZ ;  /* 0x80ffffff15150810 */ /* 0x000fe20007ffe0ff */
[----:B------:R-:W-:Y:S02]  /*24780*/  ISETP.GE.U32.AND P0, PT, R23, 0x7f000001, PT ;  /* 0x7f0000011700780c */ /* 0x000fe40003f06070 */
[----:B------:R-:W-:Y:S01]  /*24790*/  IMAD R136, R12, 0x7effffff, RZ ;  /* 0x7effffff0c887824 */ /* 0x000fe200078e02ff */
[----:B------:R-:W-:-:S03]  /*247a0*/  ISETP.GE.U32.AND P1, PT, R180, 0x7f000001, PT ;  /* 0x7f000001b400780c */ /* 0x000fc60003f26070 */
[----:B------:R-:W-:-:S05]  /*247b0*/  IMAD.HI.U32 R136, R136, 0x7f000001, R12 ;  /* 0x7f00000188887827 */ /* 0x000fca00078e000c */
[----:B------:R-:W-:Y:S02]  /*247c0*/  ISETP.GE.U32.AND P2, PT, R136, 0x7f000001, PT ;  /* 0x7f0000018800780c */ /* 0x000fe40003f46070 */
[----:B------:R-:W-:-:S03]  /*247d0*/  @P0 IADD3 R23, PT, PT, R23, -0x7f000001, RZ ;  /* 0x80ffffff17170810 */ /* 0x000fc60007ffe0ff */
[----:B------:R-:W-:Y:S01]  /*247e0*/  @P1 IADD3 R180, PT, PT, R180, -0x7f000001, RZ ;  /* 0x80ffffffb4b41810 */ /* 0x000fe20007ffe0ff */
[----:B------:R-:W-:Y:S01]  /*247f0*/  ISETP.GE.U32.AND P1, PT, R140, 0x7f000001, PT ;  /* 0x7f0000018c00780c */ /* 0x000fe20003f26070 */
[----:B------:R-:W-:-:S06]  /*24800*/  ISETP.GE.U32.AND P0, PT, R23, 0x7f000001, PT ;  /* 0x7f0000011700780c */ /* 0x000fcc0003f06070 */
[----:B------:R-:W-:Y:S02]  /*24810*/  @P2 IADD3 R136, PT, PT, R136, -0x7f000001, RZ ;  /* 0x80ffffff88882810 */ /* 0x000fe40007ffe0ff */
[----:B------:R-:W-:-:S03]  /*24820*/  IADD3 R11, PT, PT, R11, R196, RZ ;  /* 0x000000c40b0b7210 */ /* 0x000fc60007ffe0ff */
[----:B------:R-:W-:Y:S01]  /*24830*/  IMAD.WIDE.U32 R12, R136, 0x5fffffa, RZ ;  /* 0x05fffffa880c7825 */ /* 0x000fe200078e00ff */
        /* <DEDUP_REMOVED lines=8> */
[----:B------:R-:W-:-:S13]  /*248c0*/  ISETP.GE.U32.AND P0, PT, R23, 0x7f000001, PT ;  /* 0x7f0000011700780c */ /* 0x000fda0003f06070 */
[----:B------:R-:W-:-:S05]  /*248d0*/  @P0 IADD3 R23, PT, PT, R23, -0x7f000001, RZ ;  /* 0x80ffffff17170810 */ /* 0x000fca0007ffe0ff */
[----:B------:R-:W-:-:S04]  /*248e0*/  IMAD.WIDE.U32 R12, R23, 0x5fffffa, RZ ;  /* 0x05fffffa170c7825 */ /* 0x000fc800078e00ff */
[----:B------:R-:W-:-:S04]  /*248f0*/  IMAD R23, R23, 0x6, RZ ;  /* 0x0000000617177824 */ /* 0x000fc800078e02ff */
[----:B------:R-:W-:-:S04]  /*24900*/  IMAD.HI.U32 R23, R23, 0x7f000001, R12 ;  /* 0x7f00000117177827 */ /* 0x000fc800078e000c */
[----:B------:R-:W-:Y:S01]  /*24910*/  IMAD.WIDE.U32 R12, R90, R17, RZ ;  /* 0x000000115a0c7225 */ /* 0x000fe200078e00ff */
[----:B------:R-:W-:-:S03]  /*24920*/  ISETP.GE.U32.AND P0, PT, R175, 0x7f000001, PT ;  /* 0x7f000001af00780c */ /* 0x000fc60003f06070 */
[----:B------:R-:W-:-:S04]  /*24930*/  IMAD R17, R12, 0x7effffff, RZ ;  /* 0x7effffff0c117824 */ /* 0x000fc800078e02ff */
[----:B------:R-:W-:-:S05]  /*24940*/  IMAD.HI.U32 R17, R17, 0x7f000001, R12 ;  /* 0x7f00000111117827 */ /* 0x000fca00078e000c */
[----:B------:R-:W-:Y:S01]  /*24950*/  ISETP.GE.U32.AND P1, PT, R17, 0x7f000001, PT ;  /* 0x7f0000011100780c */ /* 0x000fe20003f26070 */
[----:B------:R-:W-:-:S04]  /*24960*/  @P0 IADD3 R175, PT, PT, R175, -0x7f000001, RZ ;  /* 0x80ffffffafaf0810 */ /* 0x000fc80007ffe0ff */
[----:B------:R-:W-:-:S08]  /*24970*/  IADD3 R175, PT, PT, R32, R175, RZ ;  /* 0x000000af20af7210 */ /* 0x000fd00007ffe0ff */
[----:B------:R-:W-:Y:S01]  /*24980*/  @P1 IADD3 R17, PT, PT, R17, -0x7f000001, RZ ;  /* 0x80ffffff11111810 */ /* 0x000fe20007ffe0ff */
[----:B------:R-:W-:-:S04]  /*24990*/  ISETP.GE.U32.AND P0, PT, R175, 0x7f000001, PT ;  /* 0x7f000001af00780c */ /* 0x000fc80003f06070 */
[----:B------:R-:W-:-:S04]  /*249a0*/  IMAD.WIDE.U32 R12, R17, 0x5fffffa, RZ ;  /* 0x05fffffa110c7825 */ /* 0x000fc800078e00ff */
[----:B------:R-:W-:-:S04]  /*249b0*/  IMAD R17, R17, 0x6, RZ ;  /* 0x0000000611117824 */ /* 0x000fc800078e02ff */
[----:B------:R-:W-:-:S04]  /*249c0*/  IMAD.HI.U32 R17, R17, 0x7f000001, R12 ;  /* 0x7f00000111117827 */ /* 0x000fc800078e000c */
[----:B------:R-:W-:Y:S01]  /*249d0*/  IMAD.WIDE.U32 R12, R90, R113, RZ ;  /* 0x000000715a0c7225 */ /* 0x000fe200078e00ff */
[----:B------:R-:W-:-:S03]  /*249e0*/  @P0 IADD3 R175, PT, PT, R175, -0x7f000001, RZ ;  /* 0x80ffffffafaf0810 */ /* 0x000fc60007ffe0ff */
[----:B------:R-:W-:-:S04]  /*249f0*/  IMAD R113, R12, 0x7effffff, RZ ;  /* 0x7effffff0c717824 */ /* 0x000fc800078e02ff */
[----:B------:R-:W-:Y:S01]  /*24a00*/  IMAD.HI.U32 R136, R113, 0x7f000001, R12 ;  /* 0x7f00000171887827 */ /* 0x000fe200078e000c */
[----:B------:R-:W-:-:S05]  /*24a10*/  IADD3 R113, PT, PT, R32, R175, RZ ;  /* 0x000000af20717210 */ /* 0x000fca0007ffe0ff */
[----:B------:R-:W-:Y:S01]  /*24a20*/  ISETP.GE.U32.AND P0, PT, R113, 0x7f000001, PT ;  /* 0x7f0000017100780c */ /* 0x000fe20003f06070 */
[----:B------:R-:W-:-:S12]  /*24a30*/  ISETP.GE.U32.AND P1, PT, R136, 0x7f000001, PT ;  /* 0x7f0000018800780c */ /* 0x000fd80003f26070 */
[----:B------:R-:W-:-:S04]  /*24a40*/  @P0 IADD3 R113, PT, PT, R113, -0x7f000001, RZ ;  /* 0x80ffffff71710810 */ /* 0x000fc80007ffe0ff */
[----:B------:R-:W-:-:S05]  /*24a50*/  IADD3 R113, PT, PT, R32, R113, RZ ;  /* 0x0000007120717210 */ /* 0x000fca0007ffe0ff */
[----:B------:R-:W-:Y:S01]  /*24a60*/  ISETP.GE.U32.AND P0, PT, R113, 0x7f000001, PT ;  /* 0x7f0000017100780c */ /* 0x000fe20003f06070 */
[----:B------:R-:W-:Y:S01]  /*24a70*/  @P1 IADD3 R136, PT, PT, R136, -0x7f000001, RZ ;  /* 0x80ffffff88881810 */ /* 0x000fe20007ffe0ff */
[----:B------:R-:W-:Y:S01]  /*24a80*/  ISETP.GE.U32.AND P2, PT, R142, 0x7f000001, PT ;  /* 0x7f0000018e00780c */ /* 0x000fe20003f46070 */
[----:B------:R-:W-:-:S10]  /*24a90*/  ISETP.GE.U32.AND P1, PT, R161, 0x7f000001, PT ;  /* 0x7f000001a100780c */ /* 0x000fd40003f26070 */
[----:B------:R-:W-:Y:S01]  /*24aa0*/  @P0 IADD3 R113, PT, PT, R113, -0x7f000001, RZ ;  /* 0x80ffffff71710810 */ /* 0x000fe20007ffe0ff */
[----:B------:R-:W-:Y:S01]  /*24ab0*/  ISETP.GE.U32.AND P0, PT, R18, 0x7f000001, PT ;  /* 0x7f0000011200780c */ /* 0x000fe20003f06070 */
[----:B------:R-:W-:Y:S01]  /*24ac0*/  IMAD.WIDE.U32 R12, R136, 0x5fffffa, RZ ;  /* 0x05fffffa880c7825 */ /* 0x000fe200078e00ff */
[----:B------:R-:W-:-:S03]  /*24ad0*/  IADD3 R21, PT, PT, R21, R180, RZ ;  /* 0x000000b415157210 */ /* 0x000fc60007ffe0ff */
[----:B------:R-:W-:Y:S01]  /*24ae0*/  IMAD R175, R136, 0x6, RZ ;  /* 0x0000000688af7824 */ /* 0x000fe200078e02ff */
[----:B------:R-:W-:Y:S02]  /*24af0*/  @P2 IADD3 R142, PT, PT, R142, -0x7f000001, RZ ;  /* 0x80ffffff8e8e2810 */ /* 0x000fe40007ffe0ff */
[----:B------:R-:W-:Y:S01]  /*24b00*/  @P1 IADD3 R161, PT, PT, R161, -0x7f000001, RZ ;  /* 0x80ffffffa1a11810 */ /* 0x000fe20007ffe0ff */
[----:B------:R-:W-:-:S04]  /*24b10*/  IMAD.HI.U32 R180, R175, 0x7f000001, R12 ;  /* 0x7f000001afb47827 */ /* 0x000fc800078e000c */
[----:B------:R-:W-:Y:S01]  /*24b20*/  @P0 IADD3 R18, PT, PT, R18, -0x7f000001, RZ ;  /* 0x80ffffff12120810 */ /* 0x000fe20007ffe0ff */
[----:B------:R-:W-:Y:S01]  /*24b30*/  IMAD.WIDE.U32 R12, R92, R113, RZ ;  /* 0x000000715c0c7225 */ /* 0x000fe200078e00ff */
[----:B------:R-:W-:Y:S02]  /*24b40*/  IADD3 R142, PT, PT, R161, R142, RZ ;  /* 0x0000008ea18e7210 */ /* 0x000fe40007ffe0ff */
[----:B------:R-:W-:Y:S01]  /*24b50*/  IADD3 R18, PT, PT, R29, R18, RZ ;  /* 0x000000121d127210 */ /* 0x000fe20007ffe0ff */
[----:B------:R-:W-:-:S04]  /*24b60*/  IMAD R161, R12, 0x7effffff, RZ ;  /* 0x7effffff0ca17824 */ /* 0x000fc800078e02ff */
[----:B------:R-:W-:Y:S01]  /*24b70*/  ISETP.GE.U32.AND P0, PT, R18, 0x7f000001, PT ;  /* 0x7f0000011200780c */ /* 0x000fe20003f06070 */
[----:B------:R-:W-:-:S05]  /*24b80*/  IMAD.HI.U32 R161, R161, 0x7f000001, R12 ;  /* 0x7f000001a1a17827 */ /* 0x000fca00078e000c */
[----:B------:R-:W-:-:S07]  /*24b90*/  ISETP.GE.U32.AND P1, PT, R161, 0x7f000001, PT ;  /* 0x7f000001a100780c */ /* 0x000fce0003f26070 */
[----:B------:R-:W-:Y:S01]  /*24ba0*/  @P0 IADD3 R18, PT, PT, R18, -0x7f000001, RZ ;  /* 0x80ffffff12120810 */ /* 0x000fe20007ffe0ff */
[----:B------:R-:W-:-:S05]  /*24bb0*/  ISETP.GE.U32.AND P0, PT, R16, 0x7f000001, PT ;  /* 0x7f0000011000780c */ /* 0x000fca0003f06070 */
[----:B------:R-:W-:-:S05]  /*24bc0*/  @P1 IADD3 R161, PT, PT, R161, -0x7f000001, RZ ;  /* 0x80ffffffa1a11810 */ /* 0x000fca0007ffe0ff */
[----:B------:R-:W-:-:S03]  /*24bd0*/  IMAD.WIDE.U32 R12, R161, 0x5fffffa, RZ ;  /* 0x05fffffaa10c7825 */ /* 0x000fc600078e00ff */
[----:B------:R-:W-:Y:S01]  /*24be0*/  @P0 IADD3 R16, PT, PT, R16, -0x7f000001, RZ ;  /* 0x80ffffff10100810 */ /* 0x000fe20007ffe0ff */
[----:B------:R-:W-:-:S04]  /*24bf0*/  IMAD R161, R161, 0x6, RZ ;  /* 0x00000006a1a17824 */ /* 0x000fc800078e02ff */
[----:B------:R-:W-:Y:S01]  /*24c00*/  IMAD.HI.U32 R136, R161, 0x7f000001, R12 ;  /* 0x7f000001a1887827 */ /* 0x000fe200078e000c */
[----:B------:R-:W-:Y:S02]  /*24c10*/  IADD3 R12, PT, PT, R29, R18, RZ ;  /* 0x000000121d0c7210 */ /* 0x000fe40007ffe0ff */
[----:B------:R-:W-:-:S05]  /*24c20*/  IADD3 R18, PT, PT, R45, R16, RZ ;  /* 0x000000102d127210 */ /* 0x000fca0007ffe0ff */
[----:B------:R-:W-:-:S13]  /*24c30*/  ISETP.GE.U32.AND P0, PT, R18, 0x7f000001, PT ;  /* 0x7f0000011200780c */ /* 0x000fda0003f06070 */
[----:B------:R-:W-:-:S04]  /*24c40*/  @P0 IADD3 R18, PT, PT, R18, -0x7f000001, RZ ;  /* 0x80ffffff12120810 */ /* 0x000fc80007ffe0ff */
[----:B------:R-:W-:Y:S01]  /*24c50*/  IADD3 R18, PT, PT, R45, R18, RZ ;  /* 0x000000122d127210 */ /* 0x000fe20007ffe0ff */
[----:B------:R-:W-:-:S04]  /*24c60*/  ISETP.GE.U32.AND P1, PT, R12, 0x7f000001, PT ;  /* 0x7f0000010c00780c */ /* 0x000fc80003f26070 */
[----:B------:R-:W-:-:S09]  /*24c70*/  ISETP.GE.U32.AND P0, PT, R18, 0x7f000001, PT ;  /* 0x7f0000011200780c */ /* 0x000fd20003f06070 */
[----:B------:R-:W-:-:S04]  /*24c80*/  @P1 IADD3 R12, PT, PT, R12, -0x7f000001, RZ ;  /* 0x80ffffff0c0c1810 */ /* 0x000fc80007ffe0ff */
[----:B------:R-:W-:Y:S01]  /*24c90*/  @P0 IADD3 R18, PT, PT, R18, -0x7f000001, RZ ;  /* 0x80ffffff12120810 */ /* 0x000fe20007ffe0ff */
[----:B------:R-:W-:Y:S01]  /*24ca0*/  ISETP.GE.U32.AND P0, PT, R11, 0x7f000001, PT ;  /* 0x7f0000010b00780c */ /* 0x000fe20003f06070 */
[----:B------:R-:W-:-:S05]  /*24cb0*/  IADD3 R16, PT, PT, R29, R12, RZ ;  /* 0x0000000c1d107210 */ /* 0x000fca0007ffe0ff */
[----:B------:R-:W-:-:S07]  /*24cc0*/  ISETP.GE.U32.AND P1, PT, R16, 0x7f000001, PT ;  /* 0x7f0000011000780c */ /* 0x000fce0003f26070 */
[----:B------:R-:W-:Y:S02]  /*24cd0*/  @P0 IADD3 R11, PT, PT, R11, -0x7f000001, RZ ;  /* 0x80ffffff0b0b0810 */ /* 0x000fe40007ffe0ff */
[----:B------:R-:W-:Y:S02]  /*24ce0*/  IADD3 R18, PT, PT, R45, R18, RZ ;  /* 0x000000122d127210 */ /* 0x000fe40007ffe0ff */
[----:B------:R-:W-:Y:S02]  /*24cf0*/  IADD3 R11, PT, PT, R40, R11, RZ ;  /* 0x0000000b280b7210 */ /* 0x000fe40007ffe0ff */
[----:B------:R-:W-:-:S03]  /*24d00*/  @P1 IADD3 R16, PT, PT, R16, -0x7f000001, RZ ;  /* 0x80ffffff10101810 */ /* 0x000fc60007ffe0ff */
[----:B------:R-:W-:Y:S01]  /*24d10*/  ISETP.GE.U32.AND P0, PT, R11, 0x7f000001, PT ;  /* 0x7f0000010b00780c */ /* 0x000fe20003f06070 */
[----:B------:R-:W-:Y:S01]  /*24d20*/  ISETP.GE.U32.AND P1, PT, R18, 0x7f000001, PT ;  /* 0x7f0000011200780c */ /* 0x000fe20003f26070 */
[----:B------:R-:W-:Y:S01]  /*24d30*/  ISETP.GE.U32.AND P3, PT, R23, 0x7f000001, PT ;  /* 0x7f0000011700780c */ /* 0x000fe20003f66070 */
[----:B------:R-:W-:Y:S01]  /*24d40*/  ISETP.GE.U32.AND P2, PT, R140, 0x7f000001, PT ;  /* 0x7f0000018c00780c */ /* 0x000fe20003f46070 */
[----:B------:R-:W-:-:S04]  /*24d50*/  IMAD.WIDE.U32 R12, R89, R16, RZ ;  /* 0x00000010590c7225 */ /* 0x000fc800078e00ff */
[----:B------:R-:W-:-:S05]  /*24d60*/  IMAD R175, R12, 0x7effffff, RZ ;  /* 0x7effffff0caf7824 */ /* 0x000fca00078e02ff */
[----:B------:R-:W-:Y:S02]  /*24d70*/  @P0 IADD3 R11, PT, PT, R11, -0x7f000001, RZ ;  /* 0x80ffffff0b0b0810 */ /* 0x000fe40007ffe0ff */
[----:B------:R-:W-:Y:S02]  /*24d80*/  @P1 IADD3 R18, PT, PT, R18, -0x7f000001, RZ ;  /* 0x80ffffff12121810 */ /* 0x000fe40007ffe0ff */
[----:B------:R-:W-:Y:S02]  /*24d90*/  @P3 IADD3 R23, PT, PT, R23, -0x7f000001, RZ ;  /* 0x80ffffff17173810 */ /* 0x000fe40007ffe0ff */
[----:B------:R-:W-:Y:S02]  /*24da0*/  @P2 IADD3 R140, PT, PT, R140, -0x7f000001, RZ ;  /* 0x80ffffff8c8c2810 */ /* 0x000fe40007ffe0ff */
[----:B------:R-:W-:Y:S01]  /*24db0*/  IADD3 R11, PT, PT, R40, R11, RZ ;  /* 0x0000000b280b7210 */ /* 0x000fe20007ffe0ff */
[----:B------:R-:W-:-:S04]  /*24dc0*/  IMAD.HI.U32 R175, R175, 0x7f000001, R12 ;  /* 0x7f000001afaf7827 */ /* 0x000fc800078e000c */
[----:B------:R-:W-:Y:S01]  /*24dd0*/  IMAD.WIDE.U32 R12, R88, R18, RZ ;  /* 0x00000012580c7225 */ /* 0x000fe200078e00ff */
[----:B------:R-:W-:Y:S01]  /*24de0*/  ISETP.GE.U32.AND P0, PT, R11, 0x7f000001, PT ;  /* 0x7f0000010b00780c */ /* 0x000fe20003f06070 */
[----:B------:R-:W-:Y:S02]  /*24df0*/  IADD3 R140, PT, PT, R140, R23, RZ ;  /* 0x000000178c8c7210 */ /* 0x000fe40007ffe0ff */
[----:B------:R-:W-:-:S04]  /*24e00*/  IMAD R23, R12, 0x7effffff, RZ ;  /* 0x7effffff0c177824 */ /* 0x000fc800078e02ff */
[----:B------:R-:W-:Y:S01]  /*24e10*/  IMAD.HI.U32 R161, R23, 0x7f000001, R12 ;  /* 0x7f00000117a17827 */ /* 0x000fe200078e000c */
[----:B------:R-:W-:-:S04]  /*24e20*/  ISETP.GE.U32.AND P2, PT, R21, 0x7f000001, PT ;  /* 0x7f0000011500780c */ /* 0x000fc80003f46070 */
[----:B------:R-:W-:Y:S01]  /*24e30*/  ISETP.GE.U32.AND P1, PT, R161, 0x7f000001, PT ;  /* 0x7f000001a100780c */ /* 0x000fe20003f26070 */
[----:B------:R-:W-:-:S04]  /*24e40*/  @P0 IADD3 R11, PT, PT, R11, -0x7f000001, RZ ;  /* 0x80ffffff0b0b0810 */ /* 0x000fc80007ffe0ff */
[----:B------:R-:W-:-:S04]  /*24e50*/  IADD3 R23, PT, PT, R40, R11, RZ ;  /* 0x0000000b28177210 */ /* 0x000fc80007ffe0ff */
[----:B------:R-:W-:Y:S01]  /*24e60*/  @P2 IADD3 R21, PT, PT, R21, -0x7f000001, RZ ;  /* 0x80ffffff15152810 */ /* 0x000fe20007ffe0ff */
[----:B------:R-:W-:Y:S01]  /*24e70*/  ISETP.GE.U32.AND P0, PT, R23, 0x7f000001, PT ;  /* 0x7f0000011700780c */ /* 0x000fe20003f06070 */
[----:B------:R-:W-:Y:S02]  /*24e80*/  ISETP.GE.U32.AND P2, PT, R17, 0x7f000001, PT ;  /* 0x7f0000011100780c */ /* 0x000fe40003f46070 */
[----:B------:R-:W-:Y:S01]  /*24e90*/  @P1 IADD3 R161, PT, PT, R161, -0x7f000001, RZ ;  /* 0x80ffffffa1a11810 */ /* 0x000fe20007ffe0ff */
[----:B------:R-:W-:-:S04]  /*24ea0*/  ISETP.GE.U32.AND P1, PT, R140, 0x7f000001, PT ;  /* 0x7f0000018c00780c */ /* 0x000fc80003f26070 */
[----:B------:R-:W-:-:S04]  /*24eb0*/  IMAD.WIDE.U32 R12, R161, 0x5fffffa, RZ ;  /* 0x05fffffaa10c7825 */ /* 0x000fc800078e00ff */
[----:B------:R-:W-:Y:S01]  /*24ec0*/  IMAD R11, R161, 0x6, RZ ;  /* 0x00000006a10b7824 */ /* 0x000fe200078e02ff */
[----:B------:R-:W-:Y:S02]  /*24ed0*/  @P0 IADD3 R23, PT, PT, R23, -0x7f000001, RZ ;  /* 0x80ffffff17170810 */ /* 0x000fe40007ffe0ff */
[----:B------:R-:W-:Y:S01]  /*24ee0*/  @P2 IADD3 R17, PT, PT, R17, -0x7f000001, RZ ;  /* 0x80ffffff11112810 */ /* 0x000fe20007ffe0ff */
[----:B------:R-:W-:Y:S01]  /*24ef0*/  IMAD.HI.U32 R11, R11, 0x7f000001, R12 ;  /* 0x7f0000010b0b7827 */ /* 0x000fe200078e000c */
[----:B------:R-:W-:-:S03]  /*24f00*/  @P1 IADD3 R140, PT, PT, R140, -0x7f000001, RZ ;  /* 0x80ffffff8c8c1810 */ /* 0x000fc60007ffe0ff */
[----:B------:R-:W-:Y:S01]  /*24f10*/  IMAD.WIDE.U32 R12, R90, R23, RZ ;  /* 0x000000175a0c7225 */ /* 0x000fe200078e00ff */
[----:B------:R-:W-:-:S03]  /*24f20*/  IADD3 R140, PT, PT, R140, R17, RZ ;  /* 0x000000118c8c7210 */ /* 0x000fc60007ffe0ff */
[----:B------:R-:W-:-:S04]  /*24f30*/  IMAD R17, R12, 0x7effffff, RZ ;  /* 0x7effffff0c117824 */ /* 0x000fc800078e02ff */
[----:B------:R-:W-:Y:S01]  /*24f40*/  IMAD.HI.U32 R17, R17, 0x7f000001, R12 ;  /* 0x7f00000111117827 */ /* 0x000fe200078e000c */
[----:B------:R-:W-:-:S04]  /*24f50*/  ISETP.GE.U32.AND P3, PT, R232, 0x7f000001, PT ;  /* 0x7f000001e800780c */ /* 0x000fc80003f66070 */
[----:B------:R-:W-:Y:S01]  /*24f60*/  ISETP.GE.U32.AND P0, PT, R17, 0x7f000001, PT ;  /* 0x7f0000011100780c */ /* 0x000fe20003f06070 */
[----:B------:R-:W-:-:S08]  /*24f70*/  ISETP.GE.U32.AND P2, PT, R140, 0x7f000001, PT ;  /* 0x7f0000018c00780c */ /* 0x000fd00003f46070 */
[----:B------:R-:W-:-:S04]  /*24f80*/  @P3 IADD3 R232, PT, PT, R232, -0x7f000001, RZ ;  /* 0x80ffffffe8e83810 */ /* 0x000fc80007ffe0ff */
[----:B------:R-:W-:Y:S02]  /*24f90*/  @P0 IADD3 R17, PT, PT, R17, -0x7f000001, RZ ;  /* 0x80ffffff11110810 */ /* 0x000fe40007ffe0ff */
[----:B------:R-:W-:Y:S02]  /*24fa0*/  IADD3 R21, PT, PT, R21, R232, RZ ;  /* 0x000000e815157210 */ /* 0x000fe40007ffe0ff */
[----:B------:R-:W-:Y:S01]  /*24fb0*/  @P2 IADD3 R140, PT, PT, R140, -0x7f000001, RZ ;  /* 0x80ffffff8c8c2810 */ /* 0x000fe20007ffe0ff */
[----:B------:R-:W-:-:S04]  /*24fc0*/  IMAD.WIDE.U32 R12, R17, 0x5fffffa, RZ ;  /* 0x05fffffa110c7825 */ /* 0x000fc800078e00ff */
[----:B------:R-:W-:Y:S01]  /*24fd0*/  IMAD R17, R17, 0x6, RZ ;  /* 0x0000000611117824 */ /* 0x000fe200078e02ff */
[----:B------:R-:W-:-:S03]  /*24fe0*/  ISETP.GE.U32.AND P0, PT, R21, 0x7f000001, PT ;  /* 0x7f0000011500780c */ /* 0x000fc60003f06070 */
        /* <DEDUP_REMOVED lines=8> */
[----:B------:R-:W-:Y:S01]  /*25070*/  ISETP.GE.U32.AND P3, PT, R180, 0x7f000001, PT ;  /* 0x7f000001b400780c */ /* 0x000fe20003f66070 */
[----:B------:R-:W-:Y:S02]  /*25080*/  ISETP.GE.U32.AND P1, PT, R142, 0x7f000001, PT ;  /* 0x7f0000018e00780c */ /* 0x000fe40003f26070 */
[----:B------:R-:W-:-:S05]  /*25090*/  IADD3 R21, PT, PT, R21, R196, RZ ;  /* 0x000000c415157210 */ /* 0x000fca0007ffe0ff */
[----:B------:R-:W-:-:S03]  /*250a0*/  ISETP.GE.U32.AND P2, PT, R21, 0x7f000001, PT ;  /* 0x7f0000011500780c */ /* 0x000fc60003f46070 */
[----:B------:R-:W-:Y:S01]  /*250b0*/  @P0 IADD3 R161, PT, PT, R161, -0x7f000001, RZ ;  /* 0x80ffffffa1a10810 */ /* 0x000fe20007ffe0ff */
[----:B------:R-:W-:Y:S01]  /*250c0*/  ISETP.GE.U32.AND P0, PT, R158, 0x7f000001, PT ;  /* 0x7f0000019e00780c */ /* 0x000fe20003f06070 */
[----:B------:R-:W-:Y:S02]  /*250d0*/  @P3 IADD3 R180, PT, PT, R180, -0x7f000001, RZ ;  /* 0x80ffffffb4b43810 */ /* 0x000fe40007ffe0ff */
[----:B------:R-:W-:-:S04]  /*250e0*/  @P1 IADD3 R142, PT, PT, R142, -0x7f000001, RZ ;  /* 0x80ffffff8e8e1810 */ /* 0x000fc80007ffe0ff */
[----:B------:R-:W-:Y:S02]  /*250f0*/  IADD3 R142, PT, PT, R142, R180, RZ ;  /* 0x000000b48e8e7210 */ /* 0x000fe40007ffe0ff */
[----:B------:R-:W-:-:S04]  /*25100*/  @P2 IADD3 R21, PT, PT, R21, -0x7f000001, RZ ;  /* 0x80ffffff15152810 */ /* 0x000fc80007ffe0ff */
[----:B------:R-:W-:Y:S01]  /*25110*/  @P0 IADD3 R158, PT, PT, R158, -0x7f000001, RZ ;  /* 0x80ffffff9e9e0810 */ /* 0x000fe20007ffe0ff */
[----:B------:R-:W-:Y:S01]  /*25120*/  ISETP.GE.U32.AND P2, PT, R142, 0x7f000001, PT ;  /* 0x7f0000018e00780c */ /* 0x000fe20003f46070 */
[C---:B------:R-:W-:Y:S01]  /*25130*/  IMAD.WIDE.U32 R12, R161.reuse, 0x5fffffa, RZ ;  /* 0x05fffffaa10c7825 */ /* 0x040fe200078e00ff */
[----:B------:R-:W-:Y:S02]  /*25140*/  ISETP.GE.U32.AND P1, PT, R122, 0x7f000001, PT ;  /* 0x7f0000017a00780c */ /* 0x000fe40003f26070 */
[----:B------:R-:W-:Y:S01]  /*25150*/  ISETP.GE.U32.AND P0, PT, R158, 0x7f000001, PT ;  /* 0x7f0000019e00780c */ /* 0x000fe20003f06070 */
[----:B------:R-:W-:-:S04]  /*25160*/  IMAD R161, R161, 0x6, RZ ;  /* 0x00000006a1a17824 */ /* 0x000fc800078e02ff */
[----:B------:R-:W-:-:S04]  /*25170*/  IMAD.HI.U32 R161, R161, 0x7f000001, R12 ;  /* 0x7f000001a1a17827 */ /* 0x000fc800078e000c */
[----:B------:R-:W-:Y:S01]  /*25180*/  IMAD.WIDE.U32 R12, R21, R16, RZ ;  /* 0x00000010150c7225 */ /* 0x000fe200078e00ff */
[----:B------:R-:W-:-:S03]  /*25190*/  @P2 IADD3 R142, PT, PT, R142, -0x7f000001, RZ ;  /* 0x80ffffff8e8e2810 */ /* 0x000fc60007ffe0ff */
[----:B------:R-:W-:Y:S01]  /*251a0*/  IMAD R196, R12, 0x7effffff, RZ ;  /* 0x7effffff0cc47824 */ /* 0x000fe200078e02ff */
[----:B------:R-:W-:Y:S02]  /*251b0*/  @P1 IADD3 R122, PT, PT, R122, -0x7f000001, RZ ;  /* 0x80ffffff7a7a1810 */ /* 0x000fe40007ffe0ff */
[----:B------:R-:W-:Y:S01]  /*251c0*/  @P0 IADD3 R158, PT, PT, R158, -0x7f000001, RZ ;  /* 0x80ffffff9e9e0810 */ /* 0x000fe20007ffe0ff */
[----:B------:R-:W-:-:S04]  /*251d0*/  IMAD.HI.U32 R196, R196, 0x7f000001, R12 ;  /* 0x7f000001c4c47827 */ /* 0x000fc800078e000c */
[----:B------:R-:W-:Y:S01]  /*251e0*/  IMAD.WIDE.U32 R12, R142, R18, RZ ;  /* 0x000000128e0c7225 */ /* 0x000fe200078e00ff */
[----:B------:R-:W-:-:S03]  /*251f0*/  IADD3 R158, PT, PT, R158, R122, RZ ;  /* 0x0000007a9e9e7210 */ /* 0x000fc60007ffe0ff */
[----:B------:R-:W-:-:S04]  /*25200*/  IMAD R122, R12, 0x7effffff, RZ ;  /* 0x7effffff0c7a7824 */ /* 0x000fc800078e02ff */
[----:B------:R-:W-:Y:S01]  /*25210*/  IMAD.HI.U32 R122, R122, 0x7f000001, R12 ;  /* 0x7f0000017a7a7827 */ /* 0x000fe200078e000c */
[----:B------:R-:W-:-:S04]  /*25220*/  ISETP.GE.U32.AND P0, PT, R188, 0x7f000001, PT ;  /* 0x7f000001bc00780c */ /* 0x000fc80003f06070 */
[----:B------:R-:W-:-:S09]  /*25230*/  ISETP.GE.U32.AND P1, PT, R122, 0x7f000001, PT ;  /* 0x7f0000017a00780c */ /* 0x000fd20003f26070 */
[----:B------:R-:W-:-:S04]  /*25240*/  @P0 IADD3 R188, PT, PT, R188, -0x7f000001, RZ ;  /* 0x80ffffffbcbc0810 */ /* 0x000fc80007ffe0ff */
[----:B------:R-:W-:Y:S01]  /*25250*/  @P1 IADD3 R122, PT, PT, R122, -0x7f000001, RZ ;  /* 0x80ffffff7a7a1810 */ /* 0x000fe20007ffe0ff */
[----:B------:R-:W-:Y:S01]  /*25260*/  ISETP.GE.U32.AND P1, PT, R116, 0x7f000001, PT ;  /* 0x7f0000017400780c */ /* 0x000fe20003f26070 */
[----:B------:R-:W-:-:S12]  /*25270*/  ISETP.GE.U32.AND P0, PT, R188, 0x7f000001, PT ;  /* 0x7f000001bc00780c */ /* 0x000fd80003f06070 */
[----:B------:R-:W-:Y:S02]  /*25280*/  @P1 IADD3 R116, PT, PT, R116, -0x7f000001, RZ ;  /* 0x80ffffff74741810 */ /* 0x000fe40007ffe0ff */
[----:B------:R-:W-:Y:S01]  /*25290*/  @P0 IADD3 R188, PT, PT, R188, -0x7f000001, RZ ;  /* 0x80ffffffbcbc0810 */ /* 0x000fe20007ffe0ff */
[----:B------:R-:W-:Y:S02]  /*252a0*/  ISETP.GE.U32.AND P0, PT, R132, 0x7f000001, PT ;  /* 0x7f0000018400780c */ /* 0x000fe40003f06070 */
[----:B------:R-:W-:-:S11]  /*252b0*/  ISETP.GE.U32.AND P1, PT, R116, 0x7f000001, PT ;  /* 0x7f0000017400780c */ /* 0x000fd60003f26070 */
[----:B------:R-:W-:Y:S02]  /*252c0*/  @P0 IADD3 R132, PT, PT, R132, -0x7f000001, RZ ;  /* 0x80ffffff84840810 */ /* 0x000fe40007ffe0ff */
[----:B------:R-:W-:Y:S01]  /*252d0*/  @P1 IADD3 R116, PT, PT, R116, -0x7f000001, RZ ;  /* 0x80ffffff74741810 */ /* 0x000fe20007ffe0ff */
[----:B------:R-:W-:Y:S02]  /*252e0*/  ISETP.GE.U32.AND P1, PT, R133, 0x7f000001, PT ;  /* 0x7f0000018500780c */ /* 0x000fe40003f26070 */
[----:B------:R-:W-:Y:S01]  /*252f0*/  ISETP.GE.U32.AND P0, PT, R132, 0x7f000001, PT ;  /* 0x7f0000018400780c */ /* 0x000fe20003f06070 */
[----:B------:R-:W-:-:S10]  /*25300*/  ISETP.GE.U32.AND P2, PT, R177, 0x7f000001, PT ;  /* 0x7f000001b100780c */ /* 0x000fd40003f46070 */
[----:B------:R-:W-:Y:S01]  /*25310*/  @P1 IADD3 R133, PT, PT, R133, -0x7f000001, RZ ;  /* 0x80ffffff85851810 */ /* 0x000fe20007ffe0ff */
[----:B------:R-:W-:Y:S01]  /*25320*/  ISETP.GE.U32.AND P1, PT, R20, 0x7f000001, PT ;  /* 0x7f0000011400780c */ /* 0x000fe20003f26070 */
[----:B------:R-:W-:Y:S01]  /*25330*/  @P0 IADD3 R132, PT, PT, R132, -0x7f000001, RZ ;  /* 0x80ffffff84840810 */ /* 0x000fe20007ffe0ff */
[----:B------:R-:W-:Y:S01]  /*25340*/  ISETP.GE.U32.AND P0, PT, R158, 0x7f000001, PT ;  /* 0x7f0000019e00780c */ /* 0x000fe20003f06070 */
[----:B------:R-:W-:Y:S01]  /*25350*/  @P2 IADD3 R177, PT, PT, R177, -0x7f000001, RZ ;  /* 0x80ffffffb1b12810 */ /* 0x000fe20007ffe0ff */
[----:B------:R-:W-:-:S03]  /*25360*/  ISETP.GE.U32.AND P2, PT, R138, 0x7f000001, PT ;  /* 0x7f0000018a00780c */ /* 0x000fc60003f46070 */
[----:B------:R-:W-:-:S06]  /*25370*/  IADD3 R188, PT, PT, R188, R177, RZ ;  /* 0x000000b1bcbc7210 */ /* 0x000fcc0007ffe0ff */
[----:B------:R-:W-:Y:S01]  /*25380*/  @P1 IADD3 R20, PT, PT, R20, -0x7f000001, RZ ;  /* 0x80ffffff14141810 */ /* 0x000fe20007ffe0ff */
[----:B------:R-:W-:Y:S01]  /*25390*/  ISETP.GE.U32.AND P1, PT, R160, 0x7f000001, PT ;  /* 0x7f000001a000780c */ /* 0x000fe20003f26070 */
[----:B------:R-:W-:Y:S01]  /*253a0*/  @P0 IADD3 R158, PT, PT, R158, -0x7f000001, RZ ;  /* 0x80ffffff9e9e0810 */ /* 0x000fe20007ffe0ff */
[----:B------:R-:W-:Y:S01]  /*253b0*/  ISETP.GE.U32.AND P0, PT, R188, 0x7f000001, PT ;  /* 0x7f000001bc00780c */ /* 0x000fe20003f06070 */
[----:B------:R-:W-:-:S04]  /*253c0*/  @P2 IADD3 R138, PT, PT, R138, -0x7f000001, RZ ;  /* 0x80ffffff8a8a2810 */ /* 0x000fc80007ffe0ff */
[----:B------:R-:W-:-:S06]  /*253d0*/  IADD3 R116, PT, PT, R116, R138, RZ ;  /* 0x0000008a74747210 */ /* 0x000fcc0007ffe0ff */
[----:B------:R-:W-:Y:S01]  /*253e0*/  @P1 IADD3 R160, PT, PT, R160, -0x7f000001, RZ ;  /* 0x80ffffffa0a01810 */ /* 0x000fe20007ffe0ff */
[----:B------:R-:W-:Y:S01]  /*253f0*/  ISETP.GE.U32.AND P1, PT, R186, 0x7f000001, PT ;  /* 0x7f000001ba00780c */ /* 0x000fe20003f26070 */
[----:B------:R-:W-:Y:S01]  /*25400*/  @P0 IADD3 R188, PT, PT, R188, -0x7f000001, RZ ;  /* 0x80ffffffbcbc0810 */ /* 0x000fe20007ffe0ff */
[----:B------:R-:W-:Y:S01]  /*25410*/  ISETP.GE.U32.AND P0, PT, R116, 0x7f000001, PT ;  /* 0x7f0000017400780c */ /* 0x000fe20003f06070 */
[----:B------:R-:W-:Y:S01]  /*25420*/  IADD3 R132, PT, PT, R132, R133, RZ ;  /* 0x0000008584847210 */ /* 0x000fe20007ffe0ff */
[----:B------:R-:W-:-:S09]  /*25430*/  IMAD.WIDE.U32 R12, R122, 0x5fffffa, RZ ;  /* 0x05fffffa7a0c7825 */ /* 0x000fd200078e00ff */
[----:B------:R-:W-:Y:S01]  /*25440*/  @P1 IADD3 R186, PT, PT, R186, -0x7f000001, RZ ;  /* 0x80ffffffbaba1810 */ /* 0x000fe20007ffe0ff */
[----:B------:R-:W-:Y:S01]  /*25450*/  ISETP.GE.U32.AND P1, PT, R148, 0x7f000001, PT ;  /* 0x7f0000019400780c */ /* 0x000fe20003f26070 */
[----:B------:R-:W-:Y:S01]  /*25460*/  @P0 IADD3 R116, PT, PT, R116, -0x7f000001, RZ ;  /* 0x80ffffff74740810 */ /* 0x000fe20007ffe0ff */
[----:B------:R-:W-:Y:S01]  /*25470*/  ISETP.GE.U32.AND P0, PT, R132, 0x7f000001, PT ;  /* 0x7f0000018400780c */ /* 0x000fe20003f06070 */
[----:B------:R-:W-:Y:S01]  /*25480*/  IMAD R122, R122, 0x6, RZ ;  /* 0x000000067a7a7824 */ /* 0x000fe200078e02ff */
[----:B------:R-:W-:-:S03]  /*25490*/  IADD3 R158, PT, PT, R158, R20, RZ ;  /* 0x000000149e9e7210 */ /* 0x000fc60007ffe0ff */
[----:B------:R-:W-:-:S04]  /*254a0*/  IMAD.HI.U32 R122, R122, 0x7f000001, R12 ;  /* 0x7f0000017a7a7827 */ /* 0x000fc800078e000c */
[----:B------:R-:W-:Y:S02]  /*254b0*/  IMAD.WIDE.U32 R12, R89, R18, RZ ;  /* 0x00000012590c7225 */ /* 0x000fe400078e00ff */
[----:B------:R-:W-:Y:S01]  /*254c0*/  @P1 IADD3 R148, PT, PT, R148, -0x7f000001, RZ ;  /* 0x80ffffff94941810 */ /* 0x000fe20007ffe0ff */
[----:B------:R-:W-:Y:S01]  /*254d0*/  ISETP.GE.U32.AND P1, PT, R222, 0x7f000001, PT ;  /* 0x7f000001de00780c */ /* 0x000fe20003f26070 */
[----:B------:R-:W-:Y:S01]  /*254e0*/  @P0 IADD3 R132, PT, PT, R132, -0x7f000001, RZ ;  /* 0x80ffffff84840810 */ /* 0x000fe20007ffe0ff */
[----:B------:R-:W-:Y:S01]  /*254f0*/  ISETP.GE.U32.AND P0, PT, R158, 0x7f000001, PT ;  /* 0x7f0000019e00780c */ /* 0x000fe20003f06070 */
[----:B------:R-:W-:-:S04]  /*25500*/  IMAD R177, R12, 0x7effffff, RZ ;  /* 0x7effffff0cb17824 */ /* 0x000fc800078e02ff */
[----:B------:R-:W-:Y:S01]  /*25510*/  IMAD.HI.U32 R177, R177, 0x7f000001, R12 ;  /* 0x7f000001b1b17827 */ /* 0x000fe200078e000c */
[----:B------:R-:W-:-:S03]  /*25520*/  IADD3 R188, PT, PT, R188, R160, RZ ;  /* 0x000000a0bcbc7210 */ /* 0x000fc60007ffe0ff */
[----:B------:R-:W-:Y:S01]  /*25530*/  IMAD.WIDE.U32 R12, R92, R23, RZ ;  /* 0x000000175c0c7225 */ /* 0x000fe200078e00ff */
[----:B------:R-:W-:Y:S01]  /*25540*/  ISETP.GE.U32.AND P2, PT, R153, 0x7f000001, PT ;  /* 0x7f0000019900780c */ /* 0x000fe20003f46070 */
[----:B------:R-:W-:Y:S01]  /*25550*/  @P1 IADD3 R222, PT, PT, R222, -0x7f000001, RZ ;  /* 0x80ffffffdede1810 */ /* 0x000fe20007ffe0ff */
[----:B------:R-:W-:Y:S01]  /*25560*/  ISETP.GE.U32.AND P1, PT, R209, 0x7f000001, PT ;  /* 0x7f000001d100780c */ /* 0x000fe20003f26070 */
[----:B------:R-:W-:Y:S01]  /*25570*/  IMAD R138, R12, 0x7effffff, RZ ;  /* 0x7effffff0c8a7824 */ /* 0x000fe200078e02ff */
[----:B------:R-:W-:Y:S01]  /*25580*/  @P0 IADD3 R158, PT, PT, R158, -0x7f000001, RZ ;  /* 0x80ffffff9e9e0810 */ /* 0x000fe20007ffe0ff */
[----:B------:R-:W-:Y:S02]  /*25590*/  ISETP.GE.U32.AND P0, PT, R188, 0x7f000001, PT ;  /* 0x7f000001bc00780c */ /* 0x000fe40003f06070 */
[----:B------:R-:W-:-:S04]  /*255a0*/  IMAD.HI.U32 R138, R138, 0x7f000001, R12 ;  /* 0x7f0000018a8a7827 */ /* 0x000fc800078e000c */
[----:B------:R-:W-:-:S04]  /*255b0*/  IMAD.WIDE.U32 R12, R89, R113, RZ ;  /* 0x00000071590c7225 */ /* 0x000fc800078e00ff */
[----:B------:R-:W-:Y:S01]  /*255c0*/  IMAD R133, R12, 0x7effffff, RZ ;  /* 0x7effffff0c857824 */ /* 0x000fe200078e02ff */
[----:B------:R-:W-:Y:S02]  /*255d0*/  @P1 IADD3 R209, PT, PT, R209, -0x7f000001, RZ ;  /* 0x80ffffffd1d11810 */ /* 0x000fe40007ffe0ff */
[----:B------:R-:W-:Y:S01]  /*255e0*/  @P2 IADD3 R153, PT, PT, R153, -0x7f000001, RZ ;  /* 0x80ffffff99992810 */ /* 0x000fe20007ffe0ff */
[----:B------:R-:W-:Y:S01]  /*255f0*/  ISETP.GE.U32.AND P1, PT, R156, 0x7f000001, PT ;  /* 0x7f0000019c00780c */ /* 0x000fe20003f26070 */
[----:B------:R-:W-:Y:S01]  /*25600*/  IMAD.HI.U32 R133, R133, 0x7f000001, R12 ;  /* 0x7f00000185857827 */ /* 0x000fe200078e000c */
[----:B------:R-:W-:-:S03]  /*25610*/  @P0 IADD3 R188, PT, PT, R188, -0x7f000001, RZ ;  /* 0x80ffffffbcbc0810 */ /* 0x000fc60007ffe0ff */
[----:B------:R-:W-:Y:S01]  /*25620*/  IMAD.WIDE.U32 R12, R92, R18, RZ ;  /* 0x000000125c0c7225 */ /* 0x000fe200078e00ff */
[----:B------:R-:W-:-:S03]  /*25630*/  ISETP.GE.U32.AND P0, PT, R153, 0x7f000001, PT ;  /* 0x7f0000019900780c */ /* 0x000fc60003f06070 */
[----:B------:R-:W-:-:S04]  /*25640*/  IMAD R20, R12, 0x7effffff, RZ ;  /* 0x7effffff0c147824 */ /* 0x000fc800078e02ff */
[----:B------:R-:W-:-:S04]  /*25650*/  IMAD.HI.U32 R20, R20, 0x7f000001, R12 ;  /* 0x7f00000114147827 */ /* 0x000fc800078e000c */
[----:B------:R-:W-:Y:S01]  /*25660*/  IMAD.WIDE.U32 R12, R88, R16, RZ ;  /* 0x00000010580c7225 */ /* 0x000fe200078e00ff */
[----:B------:R-:W-:Y:S02]  /*25670*/  IADD3 R186, PT, PT, R116, R186, RZ ;  /* 0x000000ba74ba7210 */ /* 0x000fe40007ffe0ff */
        /* <DEDUP_REMOVED lines=8> */
[----:B------:R-:W-:Y:S02]  /*25700*/  IADD3 R156, PT, PT, R153, R156, RZ ;  /* 0x0000009c999c7210 */ /* 0x000fe40007ffe0ff */
[----:B------:R-:W-:Y:S01]  /*25710*/  @P1 IADD3 R151, PT, PT, R151, -0x7f000001, RZ ;  /* 0x80ffffff97971810 */ /* 0x000fe20007ffe0ff */
[----:B------:R-:W-:Y:S01]  /*25720*/  IMAD.HI.U32 R116, R116, 0x7f000001, R12 ;  /* 0x7f00000174747827 */ /* 0x000fe200078e000c */
[----:B------:R-:W-:Y:S01]  /*25730*/  ISETP.GE.U32.AND P1, PT, R101, 0x7f000001, PT ;  /* 0x7f0000016500780c */ /* 0x000fe20003f26070 */
[----:B------:R-:W-:Y:S02]  /*25740*/  ISETP.GE.U32.AND P2, PT, R177, 0x7f000001, PT ;  /* 0x7f000001b100780c */ /* 0x000fe40003f46070 */
[----:B------:R-:W-:Y:S01]  /*25750*/  IMAD.WIDE.U32 R12, R90, R16, RZ ;  /* 0x000000105a0c7225 */ /* 0x000fe200078e00ff */
[----:B------:R-:W-:Y:S02]  /*25760*/  IADD3 R132, PT, PT, R132, R148, RZ ;  /* 0x0000009484847210 */ /* 0x000fe40007ffe0ff */
[----:B------:R-:W-:Y:S01]  /*25770*/  @P0 IADD3 R186, PT, PT, R186, -0x7f000001, RZ ;  /* 0x80ffffffbaba0810 */ /* 0x000fe20007ffe0ff */
[----:B------:R-:W-:Y:S01]  /*25780*/  ISETP.GE.U32.AND P0, PT, R156, 0x7f000001, PT ;  /* 0x7f0000019c00780c */ /* 0x000fe20003f06070 */
[----:B------:R-:W-:-:S04]  /*25790*/  IMAD R148, R12, 0x7effffff, RZ ;  /* 0x7effffff0c947824 */ /* 0x000fc800078e02ff */
[----:B------:R-:W-:-:S04]  /*257a0*/  IMAD.HI.U32 R148, R148, 0x7f000001, R12 ;  /* 0x7f00000194947827 */ /* 0x000fc800078e000c */
[----:B------:R-:W-:Y:S01]  /*257b0*/  IMAD.WIDE.U32 R12, R21, R18, RZ ;  /* 0x00000012150c7225 */ /* 0x000fe200078e00ff */
[----:B------:R-:W-:Y:S02]  /*257c0*/  @P1 IADD3 R101, PT, PT, R101, -0x7f000001, RZ ;  /* 0x80ffffff65651810 */ /* 0x000fe40007ffe0ff */
[----:B------:R-:W-:Y:S01]  /*257d0*/  @P2 IADD3 R177, PT, PT, R177, -0x7f000001, RZ ;  /* 0x80ffffffb1b12810 */ /* 0x000fe20007ffe0ff */
[----:B------:R-:W-:Y:S01]  /*257e0*/  IMAD R180, R12, 0x7effffff, RZ ;  /* 0x7effffff0cb47824 */ /* 0x000fe200078e02ff */
[----:B------:R-:W-:Y:S01]  /*257f0*/  ISETP.GE.U32.AND P1, PT, R138, 0x7f000001, PT ;  /* 0x7f0000018a00780c */ /* 0x000fe20003f26070 */
[----:B------:R-:W-:Y:S02]  /*25800*/  @P0 IADD3 R156, PT, PT, R156, -0x7f000001, RZ ;  /* 0x80ffffff9c9c0810 */ /* 0x000fe40007ffe0ff */
[----:B------:R-:W-:Y:S01]  /*25810*/  IMAD.HI.U32 R180, R180, 0x7f000001, R12 ;  /* 0x7f000001b4b47827 */ /* 0x000fe200078e000c */
[----:B------:R-:W-:-:S03]  /*25820*/  ISETP.GE.U32.AND P0, PT, R177, 0x7f000001, PT ;  /* 0x7f000001b100780c */ /* 0x000fc60003f06070 */
[----:B------:R-:W-:Y:S01]  /*25830*/  IMAD.WIDE.U32 R12, R140, R23, RZ ;  /* 0x000000178c0c7225 */ /* 0x000fe200078e00ff */
[----:B------:R-:W-:-:S03]  /*25840*/  IADD3 R188, PT, PT, R188, R209, RZ ;  /* 0x000000d1bcbc7210 */ /* 0x000fc60007ffe0ff */
[----:B------:R-:W-:Y:S01]  /*25850*/  IMAD R209, R12, 0x7effffff, RZ ;  /* 0x7effffff0cd17824 */ /* 0x000fe200078e02ff */
[----:B------:R-:W-:Y:S02]  /*25860*/  IADD3 R101, PT, PT, R156, R101, RZ ;  /* 0x000000659c657210 */ /* 0x000fe40007ffe0ff */
[----:B------:R-:W-:Y:S01]  /*25870*/  @P1 IADD3 R138, PT, PT, R138, -0x7f000001, RZ ;  /* 0x80ffffff8a8a1810 */ /* 0x000fe20007ffe0ff */
[----:B------:R-:W-:Y:S01]  /*25880*/  IMAD.HI.U32 R160, R209, 0x7f000001, R12 ;  /* 0x7f000001d1a07827 */ /* 0x000fe200078e000c */
[----:B------:R-:W-:Y:S01]  /*25890*/  ISETP.GE.U32.AND P1, PT, R134, 0x7f000001, PT ;  /* 0x7f0000018600780c */ /* 0x000fe20003f26070 */
[----:B------:R-:W-:Y:S02]  /*258a0*/  ISETP.GE.U32.AND P2, PT, R133, 0x7f000001, PT ;  /* 0x7f0000018500780c */ /* 0x000fe40003f46070 */
[----:B------:R-:W-:Y:S01]  /*258b0*/  IMAD.WIDE.U32 R12, R21, R113, RZ ;  /* 0x00000071150c7225 */ /* 0x000fe200078e00ff */
[----:B------:R-:W-:Y:S01]  /*258c0*/  @P0 IADD3 R177, PT, PT, R177, -0x7f000001, RZ ;  /* 0x80ffffffb1b10810 */ /* 0x000fe20007ffe0ff */
[----:B------:R-:W-:-:S02]  /*258d0*/  ISETP.GE.U32.AND P0, PT, R101, 0x7f000001, PT ;  /* 0x7f0000016500780c */ /* 0x000fc40003f06070 */
[----:B------:R-:W-:-:S04]  /*258e0*/  IMAD R209, R12, 0x7effffff, RZ ;  /* 0x7effffff0cd17824 */ /* 0x000fc800078e02ff */
[----:B------:R-:W-:Y:S01]  /*258f0*/  IMAD.HI.U32 R209, R209, 0x7f000001, R12 ;  /* 0x7f000001d1d17827 */ /* 0x000fe200078e000c */
[----:B------:R-:W-:-:S03]  /*25900*/  IADD3 R186, PT, PT, R186, R151, RZ ;  /* 0x00000097baba7210 */ /* 0x000fc60007ffe0ff */
[----:B------:R-:W-:Y:S01]  /*25910*/  IMAD.WIDE.U32 R12, R140, R18, RZ ;  /* 0x000000128c0c7225 */ /* 0x000fe200078e00ff */
[----:B------:R-:W-:Y:S02]  /*25920*/  @P1 IADD3 R134, PT, PT, R134, -0x7f000001, RZ ;  /* 0x80ffffff86861810 */ /* 0x000fe40007ffe0ff */
[----:B------:R-:W-:Y:S01]  /*25930*/  @P2 IADD3 R133, PT, PT, R133, -0x7f000001, RZ ;  /* 0x80ffffff85852810 */ /* 0x000fe20007ffe0ff */
[----:B------:R-:W-:Y:S01]  /*25940*/  IMAD R151, R12, 0x7effffff, RZ ;  /* 0x7effffff0c977824 */ /* 0x000fe200078e02ff */
[----:B------:R-:W-:Y:S01]  /*25950*/  IADD3 R222, PT, PT, R158, R222, RZ ;  /* 0x000000de9ede7210 */ /* 0x000fe20007ffe0ff */
[----:B------:R-:W-:Y:S02]  /*25960*/  ISETP.GE.U32.AND P1, PT, R20, 0x7f000001, PT ;  /* 0x7f0000011400780c */ /* 0x000fe40003f26070 */
[----:B------:R-:W-:Y:S01]  /*25970*/  IMAD.HI.U32 R158, R151, 0x7f000001, R12 ;  /* 0x7f000001979e7827 */ /* 0x000fe200078e000c */
[----:B------:R-:W-:Y:S01]  /*25980*/  @P0 IADD3 R101, PT, PT, R101, -0x7f000001, RZ ;  /* 0x80ffffff65650810 */ /* 0x000fe20007ffe0ff */
[----:B------:R-:W-:-:S02]  /*25990*/  ISETP.GE.U32.AND P0, PT, R133, 0x7f000001, PT ;  /* 0x7f0000018500780c */ /* 0x000fc40003f06070 */
[----:B------:R-:W-:-:S04]  /*259a0*/  IMAD.WIDE.U32 R12, R142, R16, RZ ;  /* 0x000000108e0c7225 */ /* 0x000fc800078e00ff */
[----:B------:R-:W-:Y:S01]  /*259b0*/  IMAD R153, R12, 0x7effffff, RZ ;  /* 0x7effffff0c997824 */ /* 0x000fe200078e02ff */
[----:B------:R-:W-:-:S03]  /*259c0*/  IADD3 R134, PT, PT, R101, R134, RZ ;  /* 0x0000008665867210 */ /* 0x000fc60007ffe0ff */
[----:B------:R-:W-:Y:S01]  /*259d0*/  IMAD.HI.U32 R153, R153, 0x7f000001, R12 ;  /* 0x7f00000199997827 */ /* 0x000fe200078e000c */
[----:B------:R-:W-:-:S03]  /*259e0*/  @P1 IADD3 R20, PT, PT, R20, -0x7f000001, RZ ;  /* 0x80ffffff14141810 */ /* 0x000fc60007ffe0ff */
[----:B------:R-:W-:Y:S01]  /*259f0*/  IMAD.WIDE.U32 R12, R142, R23, RZ ;  /* 0x000000178e0c7225 */ /* 0x000fe200078e00ff */
[----:B------:R-:W-:Y:S01]  /*25a00*/  ISETP.GE.U32.AND P1, PT, R175, 0x7f000001, PT ;  /* 0x7f000001af00780c */ /* 0x000fe20003f26070 */
[----:B------:R-:W-:Y:S02]  /*25a10*/  @P0 IADD3 R133, PT, PT, R133, -0x7f000001, RZ ;  /* 0x80ffffff85850810 */ /* 0x000fe40007ffe0ff */
[----:B------:R-:W-:Y:S01]  /*25a20*/  IMAD R151, R12, 0x7effffff, RZ ;  /* 0x7effffff0c977824 */ /* 0x000fe200078e02ff */
[----:B------:R-:W-:-:S03]  /*25a30*/  ISETP.GE.U32.AND P0, PT, R134, 0x7f000001, PT ;  /* 0x7f0000018600780c */ /* 0x000fc60003f06070 */
[----:B------:R-:W-:-:S04]  /*25a40*/  IMAD.HI.U32 R151, R151, 0x7f000001, R12 ;  /* 0x7f00000197977827 */ /* 0x000fc800078e000c */
[----:B------:R-:W-:-:S04]  /*25a50*/  IMAD.WIDE.U32 R12, R92, R16, RZ ;  /* 0x000000105c0c7225 */ /* 0x000fc800078e00ff */
[----:B------:R-:W-:Y:S01]  /*25a60*/  IMAD R101, R12, 0x7effffff, RZ ;  /* 0x7effffff0c657824 */ /* 0x000fe200078e02ff */
[----:B------:R-:W-:-:S03]  /*25a70*/  @P1 IADD3 R175, PT, PT, R175, -0x7f000001, RZ ;  /* 0x80ffffffafaf1810 */ /* 0x000fc60007ffe0ff */
[----:B------:R-:W-:Y:S01]  /*25a80*/  IMAD.HI.U32 R101, R101, 0x7f000001, R12 ;  /* 0x7f00000165657827 */ /* 0x000fe200078e000c */
[----:B------:R-:W-:-:S03]  /*25a90*/  @P0 IADD3 R134, PT, PT, R134, -0x7f000001, RZ ;  /* 0x80ffffff86860810 */ /* 0x000fc60007ffe0ff */
[----:B------:R-:W-:Y:S01]  /*25aa0*/  IMAD.WIDE.U32 R12, R140, R16, RZ ;  /* 0x000000108c0c7225 */ /* 0x000fe200078e00ff */
[----:B------:R-:W-:Y:S01]  /*25ab0*/  ISETP.GE.U32.AND P0, PT, R175, 0x7f000001, PT ;  /* 0x7f000001af00780c */ /* 0x000fe20003f06070 */
[----:B------:R-:W-:Y:S02]  /*25ac0*/  ISETP.GE.U32.AND P1, PT, R136, 0x7f000001, PT ;  /* 0x7f0000018800780c */ /* 0x000fe40003f26070 */
[----:B------:R-:W-:-:S04]  /*25ad0*/  IMAD R156, R12, 0x7effffff, RZ ;  /* 0x7effffff0c9c7824 */ /* 0x000fc800078e02ff */
        /* <DEDUP_REMOVED lines=14> */
[----:B------:R-:W-:-:S12]  /*25bc0*/  @P1 IADD3 R101, PT, PT, R101, -0x7f000001, RZ ;  /* 0x80ffffff65651810 */ /* 0x000fd80007ffe0ff */
[----:B------:R-:W-:-:S04]  /*25bd0*/  @P0 IADD3 R12, PT, PT, R12, -0x7f000001, RZ ;  /* 0x80ffffff0c0c0810 */ /* 0x000fc80007ffe0ff */
[----:B------:R-:W-:Y:S01]  /*25be0*/  IADD3 R101, PT, PT, R12, R101, RZ ;  /* 0x000000650c657210 */ /* 0x000fe20007ffe0ff */
[----:B------:R-:W-:-:S04]  /*25bf0*/  IMAD.WIDE.U32 R12, R21, R23, RZ ;  /* 0x00000017150c7225 */ /* 0x000fc800078e00ff */
[----:B------:R-:W-:-:S04]  /*25c00*/  IMAD R175, R12, 0x7effffff, RZ ;  /* 0x7effffff0caf7824 */ /* 0x000fc800078e02ff */
[----:B------:R-:W-:-:S04]  /*25c10*/  IMAD.HI.U32 R175, R175, 0x7f000001, R12 ;  /* 0x7f000001afaf7827 */ /* 0x000fc800078e000c */
[----:B------:R-:W-:-:S04]  /*25c20*/  IMAD.WIDE.U32 R12, R134, R23, RZ ;  /* 0x00000017860c7225 */ /* 0x000fc800078e00ff */
[----:B------:R-:W-:-:S04]  /*25c30*/  IMAD R23, R12, 0x7effffff, RZ ;  /* 0x7effffff0c177824 */ /* 0x000fc800078e02ff */
[----:B------:R-:W-:-:S05]  /*25c40*/  IMAD.HI.U32 R23, R23, 0x7f000001, R12 ;  /* 0x7f00000117177827 */ /* 0x000fca00078e000c */
[----:B------:R-:W-:Y:S01]  /*25c50*/  ISETP.GE.U32.AND P2, PT, R23, 0x7f000001, PT ;  /* 0x7f0000011700780c */ /* 0x000fe20003f46070 */
[----:B------:R-:W-:Y:S01]  /*25c60*/  IADD3 R177, PT, PT, R177, R138, RZ ;  /* 0x0000008ab1b17210 */ /* 0x000fe20007ffe0ff */
[----:B------:R-:W-:-:S04]  /*25c70*/  ISETP.GE.U32.AND P1, PT, R232, 0x7f000001, PT ;  /* 0x7f000001e800780c */ /* 0x000fc80003f26070 */
[----:B------:R-:W-:-:S07]  /*25c80*/  ISETP.GE.U32.AND P0, PT, R177, 0x7f000001, PT ;  /* 0x7f000001b100780c */ /* 0x000fce0003f06070 */
[----:B------:R-:W-:-:S05]  /*25c90*/  @P2 IADD3 R23, PT, PT, R23, -0x7f000001, RZ ;  /* 0x80ffffff17172810 */ /* 0x000fca0007ffe0ff */
        /* <DEDUP_REMOVED lines=10> */
[----:B------:R-:W-:-:S12]  /*25d40*/  IADD3 R133, PT, PT, R133, R20, RZ ;  /* 0x0000001485857210 */ /* 0x000fd80007ffe0ff */
[----:B------:R-:W-:-:S05]  /*25d50*/  @P0 IADD3 R177, PT, PT, R177, -0x7f000001, RZ ;  /* 0x80ffffffb1b10810 */ /* 0x000fca0007ffe0ff */
[----:B------:R-:W-:-:S04]  /*25d60*/  IMAD.WIDE.U32 R12, R177, 0x5fffffa, RZ ;  /* 0x05fffffab10c7825 */ /* 0x000fc800078e00ff */
[----:B------:R-:W-:Y:S01]  /*25d70*/  IMAD R177, R177, 0x6, RZ ;  /* 0x00000006b1b17824 */ /* 0x000fe200078e02ff */
[----:B------:R-:W-:-:S03]  /*25d80*/  ISETP.GE.U32.AND P0, PT, R133, 0x7f000001, PT ;  /* 0x7f0000018500780c */ /* 0x000fc60003f06070 */
[----:B------:R-:W-:-:S04]  /*25d90*/  IMAD.HI.U32 R20, R177, 0x7f000001, R12 ;  /* 0x7f000001b1147827 */ /* 0x000fc800078e000c */
[----:B------:R-:W-:-:S04]  /*25da0*/  IMAD.WIDE.U32 R12, R90, R18, RZ ;  /* 0x000000125a0c7225 */ /* 0x000fc800078e00ff */
[----:B------:R-:W-:-:S04]  /*25db0*/  IMAD R177, R12, 0x7effffff, RZ ;  /* 0x7effffff0cb17824 */ /* 0x000fc800078e02ff */
[----:B------:R-:W-:Y:S01]  /*25dc0*/  IMAD.HI.U32 R177, R177, 0x7f000001, R12 ;  /* 0x7f000001b1b17827 */ /* 0x000fe200078e000c */
[----:B------:R-:W-:Y:S01]  /*25dd0*/  @P0 IADD3 R133, PT, PT, R133, -0x7f000001, RZ ;  /* 0x80ffffff85850810 */ /* 0x000fe20007ffe0ff */
[----:B------:R-:W-:-:S03]  /*25de0*/  ISETP.GE.U32.AND P1, PT, R116, 0x7f000001, PT ;  /* 0x7f0000017400780c */ /* 0x000fc60003f26070 */
[----:B------:R-:W-:-:S10]  /*25df0*/  ISETP.GE.U32.AND P0, PT, R177, 0x7f000001, PT ;  /* 0x7f000001b100780c */ /* 0x000fd40003f06070 */
[----:B------:R-:W-:Y:S01]  /*25e00*/  @P1 IADD3 R116, PT, PT, R116, -0x7f000001, RZ ;  /* 0x80ffffff74741810 */ /* 0x000fe20007ffe0ff */
[----:B------:R-:W-:Y:S02]  /*25e10*/  ISETP.GE.U32.AND P1, PT, R20, 0x7f000001, PT ;  /* 0x7f0000011400780c */ /* 0x000fe40003f26070 */
[----:B------:R-:W-:Y:S01]  /*25e20*/  @P0 IADD3 R177, PT, PT, R177, -0x7f000001, RZ ;  /* 0x80ffffffb1b10810 */ /* 0x000fe20007ffe0ff */
[----:B------:R-:W-:-:S04]  /*25e30*/  ISETP.GE.U32.AND P0, PT, R101, 0x7f000001, PT ;  /* 0x7f0000016500780c */ /* 0x000fc80003f06070 */
[----:B------:R-:W-:-:S04]  /*25e40*/  IMAD.WIDE.U32 R12, R177, 0x5fffffa, RZ ;  /* 0x05fffffab10c7825 */ /* 0x000fc800078e00ff */
[----:B------:R-:W-:-:S04]  /*25e50*/  IMAD R177, R177, 0x6, RZ ;  /* 0x00000006b1b17824 */ /* 0x000fc800078e02ff */
[----:B------:R-:W-:Y:S01]  /*25e60*/  IMAD.HI.U32 R138, R177, 0x7f000001, R12 ;  /* 0x7f000001b18a7827 */ /* 0x000fe200078e000c */
[----:B------:R-:W-:Y:S02]  /*25e70*/  @P1 IADD3 R20, PT, PT, R20, -0x7f000001, RZ ;  /* 0x80ffffff14141810 */ /* 0x000fe40007ffe0ff */
[----:B------:R-:W-:Y:S01]  /*25e80*/  @P0 IADD3 R101, PT, PT, R101, -0x7f000001, RZ ;  /* 0x80ffffff65650810 */ /* 0x000fe20007ffe0ff */
[----:B------:R-:W-:-:S04]  /*25e90*/  IMAD.WIDE.U32 R12, R142, R113, RZ ;  /* 0x000000718e0c7225 */ /* 0x000fc800078e00ff */
[----:B------:R-:W-:Y:S01]  /*25ea0*/  IMAD R177, R12, 0x7effffff, RZ ;  /* 0x7effffff0cb17824 */ /* 0x000fe200078e02ff */
[----:B------:R-:W-:-:S03]  /*25eb0*/  IADD3 R101, PT, PT, R101, R20, RZ ;  /* 0x0000001465657210 */ /* 0x000fc60007ffe0ff */
[----:B------:R-:W-:Y:S01]  /*25ec0*/  IMAD.HI.U32 R20, R177, 0x7f000001, R12 ;  /* 0x7f000001b1147827 */ /* 0x000fe200078e000c */
[----:B------:R-:W-:Y:S01]  /*25ed0*/  ISETP.GE.U32.AND P1, PT, R11, 0x7f000001, PT ;  /* 0x7f0000010b00780c */ /* 0x000fe20003f26070 */
[----:B------:R-:W-:Y:S01]  /*25ee0*/  ISETP.GE.U32.AND P0, PT, R136, 0x7f000001, PT ;  /* 0x7f0000018800780c */ /* 0x000fe20003f06070 */
[----:B------:R-:W2:Y:S02]  /*25ef0*/  LDL R177, [R1+0x114] ;  /* 0x0001140001b17983 */ /* 0x000ea40000100800 */
[----:B------:R-:W-:-:S09]  /*25f00*/  ISETP.GE.U32.AND P2, PT, R20, 0x7f000001, PT ;  /* 0x7f0000011400780c */ /* 0x000fd20003f46070 */
[----:B------:R-:W-:Y:S02]  /*25f10*/  @P1 IADD3 R11, PT, PT, R11, -0x7f000001, RZ ;  /* 0x80ffffff0b0b1810 */ /* 0x000fe40007ffe0ff */
[----:B------:R-:W-:Y:S02]  /*25f20*/  @P0 IADD3 R136, PT, PT, R136, -0x7f000001, RZ ;  /* 0x80ffffff88880810 */ /* 0x000fe40007ffe0ff */
[----:B------:R-:W-:Y:S02]  /*25f30*/  @P2 IADD3 R20, PT, PT, R20, -0x7f000001, RZ ;  /* 0x80ffffff14142810 */ /* 0x000fe40007ffe0ff */
[----:B------:R-:W-:-:S03]  /*25f40*/  IADD3 R136, PT, PT, R136, R11, RZ ;  /* 0x0000000b88887210 */ /* 0x000fc60007ffe0ff */
[----:B------:R-:W-:-:S04]  /*25f50*/  IMAD.WIDE.U32 R12, R20, 0x5fffffa, RZ ;  /* 0x05fffffa140c7825 */ /* 0x000fc800078e00ff */
[----:B------:R-:W-:Y:S02]  /*25f60*/  IMAD R11, R20, 0x6, RZ ;  /* 0x00000006140b7824 */ /* 0x000fe400078e02ff */
[----:B------:R-:W3:Y:S02]  /*25f70*/  LDL R20, [R1+0x118] ;  /* 0x0001180001147983 */ /* 0x000ee40000100800 */
[----:B------:R-:W-:-:S04]  /*25f80*/  IMAD.HI.U32 R11, R11, 0x7f000001, R12 ;  /* 0x7f0000010b0b7827 */ /* 0x000fc800078e000c */
[----:B------:R-:W-:-:S04]  /*25f90*/  IMAD.WIDE.U32 R12, R134, R18, RZ ;  /* 0x00000012860c7225 */ /* 0x000fc800078e00ff */
[----:B------:R-:W-:-:S04]  /*25fa0*/  IMAD R18, R12, 0x7effffff, RZ ;  /* 0x7effffff0c127824 */ /* 0x000fc800078e02ff */
[----:B------:R-:W-:-:S05]  /*25fb0*/  IMAD.HI.U32 R18, R18, 0x7f000001, R12 ;  /* 0x7f00000112127827 */ /* 0x000fca00078e000c */
[----:B------:R-:W-:Y:S01]  /*25fc0*/  ISETP.GE.U32.AND P2, PT, R18, 0x7f000001, PT ;  /* 0x7f0000011200780c */ /* 0x000fe20003f46070 */
[----:B------:R-:W-:-:S12]  /*25fd0*/  IADD3 R133, PT, PT, R133, R116, RZ ;  /* 0x0000007485857210 */ /* 0x000fd80007ffe0ff */
[----:B------:R-:W-:-:S05]  /*25fe0*/  @P2 IADD3 R18, PT, PT, R18, -0x7f000001, RZ ;  /* 0x80ffffff12122810 */ /* 0x000fca0007ffe0ff */
[----:B------:R-:W-:-:S04]  /*25ff0*/  IMAD.WIDE.U32 R12, R18, 0x5fffffa, RZ ;  /* 0x05fffffa120c7825 */ /* 0x000fc800078e00ff */
[----:B------:R-:W-:-:S04]  /*26000*/  IMAD R18, R18, 0x6, RZ ;  /* 0x0000000612127824 */ /* 0x000fc800078e02ff */
[----:B------:R-:W-:Y:S02]  /*26010*/  IMAD.HI.U32 R116, R18, 0x7f000001, R12 ;  /* 0x7f00000112747827 */ /* 0x000fe400078e000c */
[----:B------:R-:W4:Y:S01]  /*26020*/  LDL R18, [R1+0x11c] ;  /* 0x00011c0001127983 */ /* 0x000f220000100800 */
[----:B------:R-:W-:Y:S01]  /*26030*/  ISETP.GE.U32.AND P1, PT, R148, 0x7f000001, PT ;  /* 0x7f0000019400780c */ /* 0x000fe20003f26070 */
[----:B------:R-:W-:Y:S01]  /*26040*/  ISETP.GE.U32.AND P0, PT, R133, 0x7f000001, PT ;  /* 0x7f0000018500780c */ /* 0x000fe20003f06070 */
[----:B------:R-:W-:-:S11]  /*26050*/  ISETP.GE.U32.AND P3, PT, R138, 0x7f000001, PT ;  /* 0x7f0000018a00780c */ /* 0x000fd60003f66070 */
[----:B------:R-:W-:Y:S01]  /*26060*/  @P1 IADD3 R148, PT, PT, R148, -0x7f000001, RZ ;  /* 0x80ffffff94941810 */ /* 0x000fe20007ffe0ff */
[----:B------:R-:W-:Y:S01]  /*26070*/  ISETP.GE.U32.AND P1, PT, R101, 0x7f000001, PT ;  /* 0x7f0000016500780c */ /* 0x000fe20003f26070 */
[----:B------:R-:W-:Y:S02]  /*26080*/  @P0 IADD3 R133, PT, PT, R133, -0x7f000001, RZ ;  /* 0x80ffffff85850810 */ /* 0x000fe40007ffe0ff */
[----:B------:R-:W-:Y:S01]  /*26090*/  @P3 IADD3 R138, PT, PT, R138, -0x7f000001, RZ ;  /* 0x80ffffff8a8a3810 */ /* 0x000fe20007ffe0ff */
[----:B------:R-:W-:Y:S01]  /*260a0*/  ISETP.GE.U32.AND P0, PT, R136, 0x7f000001, PT ;  /* 0x7f0000018800780c */ /* 0x000fe20003f06070 */
[----:B------:R-:W-:Y:S01]  /*260b0*/  IMAD.WIDE.U32 R12, R90, R113, RZ ;  /* 0x000000715a0c7225 */ /* 0x000fe200078e00ff */
[----:B------:R-:W-:-:S07]  /*260c0*/  ISETP.GE.U32.AND P2, PT, R17, 0x7f000001, PT ;  /* 0x7f0000011100780c */ /* 0x000fce0003f46070 */
[----:B------:R-:W-:-:S04]  /*260d0*/  @P1 IADD3 R101, PT, PT, R101, -0x7f000001, RZ ;  /* 0x80ffffff65651810 */ /* 0x000fc80007ffe0ff */
[----:B------:R-:W-:Y:S01]  /*260e0*/  IADD3 R138, PT, PT, R101, R138, RZ ;  /* 0x0000008a658a7210 */ /* 0x000fe20007ffe0ff */
[----:B------:R-:W-:-:S04]  /*260f0*/  IMAD R101, R12, 0x7effffff, RZ ;  /* 0x7effffff0c657824 */ /* 0x000fc800078e02ff */
[----:B------:R-:W-:Y:S01]  /*26100*/  IMAD.HI.U32 R101, R101, 0x7f000001, R12 ;  /* 0x7f00000165657827 */ /* 0x000fe200078e000c */
[----:B------:R-:W-:-:S04]  /*26110*/  @P0 IADD3 R136, PT, PT, R136, -0x7f000001, RZ ;  /* 0x80ffffff88880810 */ /* 0x000fc80007ffe0ff */
[----:B------:R-:W-:Y:S01]  /*26120*/  ISETP.GE.U32.AND P0, PT, R101, 0x7f000001, PT ;  /* 0x7f0000016500780c */ /* 0x000fe20003f06070 */
[----:B------:R-:W-:-:S04]  /*26130*/  @P2 IADD3 R17, PT, PT, R17, -0x7f000001, RZ ;  /* 0x80ffffff11112810 */ /* 0x000fc80007ffe0ff */
[----:B------:R-:W-:-:S08]  /*26140*/  IADD3 R17, PT, PT, R136, R17, RZ ;  /* 0x0000001188117210 */ /* 0x000fd00007ffe0ff */
[----:B------:R-:W-:Y:S01]  /*26150*/  @P0 IADD3 R101, PT, PT, R101, -0x7f000001, RZ ;  /* 0x80ffffff65650810 */ /* 0x000fe20007ffe0ff */
[----:B------:R-:W-:-:S04]  /*26160*/  ISETP.GE.U32.AND P0, PT, R17, 0x7f000001, PT ;  /* 0x7f0000011100780c */ /* 0x000fc80003f06070 */
[----:B------:R-:W-:-:S04]  /*26170*/  IMAD.WIDE.U32 R12, R101, 0x5fffffa, RZ ;  /* 0x05fffffa650c7825 */ /* 0x000fc800078e00ff */
[----:B------:R-:W-:-:S04]  /*26180*/  IMAD R101, R101, 0x6, RZ ;  /* 0x0000000665657824 */ /* 0x000fc800078e02ff */
[----:B------:R-:W-:Y:S01]  /*26190*/  IMAD.HI.U32 R101, R101, 0x7f000001, R12 ;  /* 0x7f00000165657827 */ /* 0x000fe200078e000c */
[----:B------:R-:W-:Y:S01]  /*261a0*/  @P0 IADD3 R17, PT, PT, R17, -0x7f000001, RZ ;  /* 0x80ffffff11110810 */ /* 0x000fe20007ffe0ff */
[----:B------:R-:W-:Y:S02]  /*261b0*/  ISETP.GE.U32.AND P0, PT, R232, 0x7f000001, PT ;  /* 0x7f000001e800780c */ /* 0x000fe40003f06070 */
[----:B------:R-:W-:Y:S01]  /*261c0*/  IMAD.WIDE.U32 R12, R134, R113, RZ ;  /* 0x00000071860c7225 */ /* 0x000fe200078e00ff */
[----:B------:R-:W-:-:S03]  /*261d0*/  ISETP.GE.U32.AND P2, PT, R101, 0x7f000001, PT ;  /* 0x7f0000016500780c */ /* 0x000fc60003f46070 */
[----:B------:R-:W-:-:S04]  /*261e0*/  IMAD R113, R12, 0x7effffff, RZ ;  /* 0x7effffff0c717824 */ /* 0x000fc800078e02ff */
[----:B------:R-:W-:-:S03]  /*261f0*/  IMAD.HI.U32 R113, R113, 0x7f000001, R12 ;  /* 0x7f00000171717827 */ /* 0x000fc600078e000c */
[----:B------:R-:W-:Y:S02]  /*26200*/  @P0 IADD3 R232, PT, PT, R232, -0x7f000001, RZ ;  /* 0x80ffffffe8e80810 */ /* 0x000fe40007ffe0ff */
[----:B------:R-:W-:Y:S01]  /*26210*/  ISETP.GE.U32.AND P1, PT, R113, 0x7f000001, PT ;  /* 0x7f0000017100780c */ /* 0x000fe20003f26070 */
[----:B------:R-:W-:-:S04]  /*26220*/  @P2 IADD3 R101, PT, PT, R101, -0x7f000001, RZ ;  /* 0x80ffffff65652810 */ /* 0x000fc80007ffe0ff */
[----:B------:R-:W-:-:S05]  /*26230*/  IADD3 R232, PT, PT, R232, R101, RZ ;  /* 0x00000065e8e87210 */ /* 0x000fca0007ffe0ff */
[----:B------:R-:W-:-:S03]  /*26240*/  ISETP.GE.U32.AND P0, PT, R232, 0x7f000001, PT ;  /* 0x7f000001e800780c */ /* 0x000fc60003f06070 */
[----:B------:R-:W-:Y:S02]  /*26250*/  @P1 IADD3 R113, PT, PT, R113, -0x7f000001, RZ ;  /* 0x80ffffff71711810 */ /* 0x000fe40007ffe0ff */
[----:B------:R-:W-:-:S03]  /*26260*/  IADD3 R148, PT, PT, R133, R148, RZ ;  /* 0x0000009485947210 */ /* 0x000fc60007ffe0ff */
[----:B------:R-:W-:-:S04]  /*26270*/  IMAD.WIDE.U32 R12, R113, 0x5fffffa, RZ ;  /* 0x05fffffa710c7825 */ /* 0x000fc800078e00ff */
[----:B------:R-:W-:Y:S01]  /*26280*/  IMAD R113, R113, 0x6, RZ ;  /* 0x0000000671717824 */ /* 0x000fe200078e02ff */
[----:B------:R-:W-:Y:S01]  /*26290*/  ISETP.GE.U32.AND P1, PT, R138, 0x7f000001, PT ;  /* 0x7f0000018a00780c */ /* 0x000fe20003f26070 */
[----:B------:R-:W-:Y:S01]  /*262a0*/  @P0 IADD3 R232, PT, PT, R232, -0x7f000001, RZ ;  /* 0x80ffffffe8e80810 */ /* 0x000fe20007ffe0ff */
[----:B------:R-:W-:Y:S01]  /*262b0*/  ISETP.GE.U32.AND P0, PT, R148, 0x7f000001, PT ;  /* 0x7f0000019400780c */ /* 0x000fe20003f06070 */
[----:B------:R-:W-:-:S04]  /*262c0*/  IMAD.HI.U32 R136, R113, 0x7f000001, R12 ;  /* 0x7f00000171887827 */ /* 0x000fc800078e000c */
[----:B------:R-:W-:-:S04]  /*262d0*/  IMAD.WIDE.U32 R12, R97, R17, RZ ;  /* 0x00000011610c7225 */ /* 0x000fc800078e00ff */
[----:B------:R-:W-:-:S04]  /*262e0*/  IMAD R17, R12, 0x7effffff, RZ ;  /* 0x7effffff0c117824 */ /* 0x000fc800078e02ff */
[----:B------:R-:W-:-:S04]  /*262f0*/  IMAD.HI.U32 R17, R17, 0x7f000001, R12 ;  /* 0x7f00000111117827 */ /* 0x000fc800078e000c */
[----:B------:R-:W-:Y:S01]  /*26300*/  IMAD.WIDE.U32 R12, R97, R21, RZ ;  /* 0x00000015610c7225 */ /* 0x000fe200078e00ff */
[----:B------:R-:W-:Y:S02]  /*26310*/  @P1 IADD3 R138, PT, PT, R138, -0x7f000001, RZ ;  /* 0x80ffffff8a8a1810 */ /* 0x000fe40007ffe0ff */
[----:B------:R-:W-:Y:S01]  /*26320*/  @P0 IADD3 R148, PT, PT, R148, -0x7f000001, RZ ;  /* 0x80ffffff94940810 */ /* 0x000fe20007ffe0ff */
[----:B------:R-:W-:Y:S01]  /*26330*/  ISETP.GE.U32.AND P0, PT, R132, 0x7f000001, PT ;  /* 0x7f0000018400780c */ /* 0x000fe20003f06070 */
[----:B------:R-:W-:-:S04]  /*26340*/  IMAD R21, R12, 0x7effffff, RZ ;  /* 0x7effffff0c157824 */ /* 0x000fc800078e02ff */
[----:B------:R-:W-:-:S04]  /*26350*/  IMAD.HI.U32 R21, R21, 0x7f000001, R12 ;  /* 0x7f00000115157827 */ /* 0x000fc800078e000c */
[----:B------:R-:W-:-:S04]  /*26360*/  IMAD.WIDE.U32 R12, R97, R138, RZ ;  /* 0x0000008a610c7225 */ /* 0x000fc800078e00ff */
[----:B------:R-:W-:Y:S01]  /*26370*/  IMAD R101, R12, 0x7effffff, RZ ;  /* 0x7effffff0c657824 */ /* 0x000fe200078e02ff */
[----:B------:R-:W-:Y:S01]  /*26380*/  @P0 IADD3 R132, PT, PT, R132, -0x7f000001, RZ ;  /* 0x80ffffff84840810 */ /* 0x000fe20007ffe0ff */
        /* <DEDUP_REMOVED lines=8> */
[----:B------:R-:W-:-:S04]  /*26410*/  IMAD R113, R12, 0x7effffff, RZ ;  /* 0x7effffff0c717824 */ /* 0x000fc800078e02ff */
[----:B------:R-:W-:-:S04]  /*26420*/  IMAD.HI.U32 R138, R113, 0x7f000001, R12 ;  /* 0x7f000001718a7827 */ /* 0x000fc800078e000c */
[----:B------:R-:W-:-:S04]  /*26430*/  IMAD.WIDE.U32 R12, R97, R142, RZ ;  /* 0x0000008e610c7225 */ /* 0x000fc800078e00ff */
[----:B------:R-:W-:Y:S01]  /*26440*/  IMAD R113, R12, 0x7effffff, RZ ;  /* 0x7effffff0c717824 */ /* 0x000fe200078e02ff */
[----:B------:R-:W-:-:S03]  /*26450*/  @P0 IADD3 R84, PT, PT, R84, -0x7f000001, RZ ;  /* 0x80ffffff54540810 */ /* 0x000fc60007ffe0ff */
[----:B------:R-:W-:-:S04]  /*26460*/  IMAD.HI.U32 R142, R113, 0x7f000001, R12 ;  /* 0x7f000001718e7827 */ /* 0x000fc800078e000c */
[----:B------:R-:W-:-:S04]  /*26470*/  IMAD.WIDE.U32 R12, R97, R148, RZ ;  /* 0x00000094610c7225 */ /* 0x000fc800078e00ff */
[----:B------:R-:W-:-:S04]  /*26480*/  IMAD R113, R12, 0x7effffff, RZ ;  /* 0x7effffff0c717824 */ /* 0x000fc800078e02ff */
[----:B------:R-:W-:Y:S01]  /*26490*/  IMAD.HI.U32 R113, R113, 0x7f000001, R12 ;  /* 0x7f00000171717827 */ /* 0x000fe200078e000c */
[----:B------:R-:W-:-:S03]  /*264a0*/  ISETP.GE.U32.AND P1, PT, R241, 0x7f000001, PT ;  /* 0x7f000001f100780c */ /* 0x000fc60003f26070 */
[----:B------:R-:W-:-:S04]  /*264b0*/  IMAD.WIDE.U32 R12, R97, R134, RZ ;  /* 0x00000086610c7225 */ /* 0x000fc800078e00ff */
[----:B------:R-:W-:Y:S01]  /*264c0*/  IMAD R133, R12, 0x7effffff, RZ ;  /* 0x7effffff0c857824 */ /* 0x000fe200078e02ff */
[----:B--2---:R-:W-:-:S05]  /*264d0*/  IADD3 R152, PT, PT, R152, R177, RZ ;  /* 0x000000b198987210 */ /* 0x004fca0007ffe0ff */
[----:B------:R-:W-:Y:S01]  /*264e0*/  ISETP.GE.U32.AND P0, PT, R152, 0x7f000001, PT ;  /* 0x7f0000019800780c */ /* 0x000fe20003f06070 */
[----:B------:R0:W-:Y:S01]  /*264f0*/  STL [R1+0x114], R152 ;  /* 0x0001149801007387 */ /* 0x0001e20000100800 */
[----:B------:R-:W-:-:S04]  /*26500*/  IMAD.HI.U32 R133, R133, 0x7f000001, R12 ;  /* 0x7f00000185857827 */ /* 0x000fc800078e000c */
[----:B------:R-:W-:-:S07]  /*26510*/  IMAD.WIDE.U32 R12, R250, R127, RZ ;  /* 0x0000007ffa0c7225 */ /* 0x000fce00078e00ff */
[----:B0-----:R-:W-:Y:S01]  /*26520*/  @P0 IADD3 R152, PT, PT, R152, -0x7f000001, RZ ;  /* 0x80ffffff98980810 */ /* 0x001fe20007ffe0ff */
[----:B------:R-:W-:Y:S01]  /*26530*/  ISETP.GE.U32.AND P0, PT, R131, 0x7f000001, PT ;  /* 0x7f0000018300780c */ /* 0x000fe20003f06070 */
[----:B------:R-:W-:Y:S01]  /*26540*/  IMAD R148, R12, 0x7effffff, RZ ;  /* 0x7effffff0c947824 */ /* 0x000fe200078e02ff */
[----:B------:R-:W-:-:S03]  /*26550*/  @P1 IADD3 R241, PT, PT, R241, -0x7f000001, RZ ;  /* 0x80fffffff1f11810 */ /* 0x000fc60007ffe0ff */
[----:B------:R-:W-:-:S04]  /*26560*/  IMAD.HI.U32 R148, R148, 0x7f000001, R12 ;  /* 0x7f00000194947827 */ /* 0x000fc800078e000c */
[----:B------:R-:W-:Y:S01]  /*26570*/  IMAD.WIDE.U32 R12, R10, R127, RZ ;  /* 0x0000007f0a0c7225 */ /* 0x000fe200078e00ff */
[----:B------:R-:W-:-:S03]  /*26580*/  IADD3 R132, PT, PT, R132, R241, RZ ;  /* 0x000000f184847210 */ /* 0x000fc60007ffe0ff */
[----:B------:R-:W-:Y:S01]  /*26590*/  @P0 IADD3 R131, PT, PT, R131, -0x7f000001, RZ ;  /* 0x80ffffff83830810 */ /* 0x000fe20007ffe0ff */
[----:B------:R-:W-:Y:S01]  /*265a0*/  ISETP.GE.U32.AND P0, PT, R245, 0x7f000001, PT ;  /* 0x7f000001f500780c */ /* 0x000fe20003f06070 */
[----:B------:R-:W-:-:S04]  /*265b0*/  IMAD R241, R12, 0x7effffff, RZ ;  /* 0x7effffff0cf17824 */ /* 0x000fc800078e02ff */
[----:B------:R-:W-:Y:S01]  /*265c0*/  IMAD.HI.U32 R232, R241, 0x7f000001, R12 ;  /* 0x7f000001f1e87827 */ /* 0x000fe200078e000c */
[----:B---3--:R-:W-:-:S03]  /*265d0*/  IADD3 R131, PT, PT, R131, R20, RZ ;  /* 0x0000001483837210 */ /* 0x008fc60007ffe0ff */
[----:B------:R-:W-:-:S04]  /*265e0*/  IMAD.WIDE.U32 R12, R212, R127, RZ ;  /* 0x0000007fd40c7225 */ /* 0x000fc800078e00ff */
[----:B------:R-:W-:Y:S01]  /*265f0*/  IMAD R177, R12, 0x7effffff, RZ ;  /* 0x7effffff0cb17824 */ /* 0x000fe200078e02ff */
[----:B------:R-:W-:Y:S01]  /*26600*/  @P0 IADD3 R245, PT, PT, R245, -0x7f000001, RZ ;  /* 0x80fffffff5f50810 */ /* 0x000fe20007ffe0ff */
[----:B------:R-:W-:Y:S02]  /*26610*/  ISETP.GE.U32.AND P0, PT, R131, 0x7f000001, PT ;  /* 0x7f0000018300780c */ /* 0x000fe40003f06070 */
[----:B------:R-:W-:-:S04]  /*26620*/  IMAD.HI.U32 R134, R177, 0x7f000001, R12 ;  /* 0x7f000001b1867827 */ /* 0x000fc800078e000c */
[----:B------:R-:W-:-:S04]  /*26630*/  IMAD.WIDE.U32 R12, R15, R127, RZ ;  /* 0x0000007f0f0c7225 */ /* 0x000fc800078e00ff */
[----:B------:R-:W-:Y:S01]  /*26640*/  IMAD R241, R12, 0x7effffff, RZ ;  /* 0x7effffff0cf17824 */ /* 0x000fe200078e02ff */
[----:B------:R0:W-:Y:S03]  /*26650*/  STL [R1+0x118], R131 ;  /* 0x0001188301007387 */ /* 0x0001e60000100800 */
[----:B------:R-:W-:-:S04]  /*26660*/  IMAD.HI.U32 R241, R241, 0x7f000001, R12 ;  /* 0x7f000001f1f17827 */ /* 0x000fc800078e000c */
[----:B------:R-:W-:Y:S01]  /*26670*/  IMAD.WIDE.U32 R12, R115, R238, RZ ;  /* 0x000000ee730c7225 */ /* 0x000fe200078e00ff */
[----:B0-----:R-:W-:Y:S02]  /*26680*/  @P0 IADD3 R131, PT, PT, R131, -0x7f000001, RZ ;  /* 0x80ffffff83830810 */ /* 0x001fe40007ffe0ff */
[----:B----4-:R-:W-:Y:S01]  /*26690*/  IADD3 R245, PT, PT, R245, R18, RZ ;  /* 0x00000012f5f57210 */ /* 0x010fe20007ffe0ff */
[----:B------:R-:W-:-:S04]  /*266a0*/  IMAD R177, R12, 0x7effffff, RZ ;  /* 0x7effffff0cb17824 */ /* 0x000fc800078e02ff */
[----:B------:R-:W-:Y:S01]  /*266b0*/  ISETP.GE.U32.AND P0, PT, R245, 0x7f000001, PT ;  /* 0x7f000001f500780c */ /* 0x000fe20003f06070 */
[----:B------:R-:W-:-:S04]  /*266c0*/  IMAD.HI.U32 R177, R177, 0x7f000001, R12 ;  /* 0x7f000001b1b17827 */ /* 0x000fc800078e000c */
[----:B------:R-:W-:Y:S01]  /*266d0*/  IMAD.WIDE.U32 R12, R252, R176, RZ ;  /* 0x000000b0fc0c7225 */ /* 0x000fe200078e00ff */
[----:B------:R0:W-:Y:S03]  /*266e0*/  STL [R1+0x11c], R245 ;  /* 0x00011cf501007387 */ /* 0x0001e60000100800 */
[----:B------:R-:W-:-:S04]  /*266f0*/  IMAD R127, R12, 0x7effffff, RZ ;  /* 0x7effffff0c7f7824 */ /* 0x000fc800078e02ff */
[----:B------:R-:W-:Y:S01]  /*26700*/  IMAD.HI.U32 R127, R127, 0x7f000001, R12 ;  /* 0x7f0000017f7f7827 */ /* 0x000fe200078e000c */
[----:B0-----:R-:W-:-:S03]  /*26710*/  @P0 IADD3 R245, PT, PT, R245, -0x7f000001, RZ ;  /* 0x80fffffff5f50810 */ /* 0x001fc60007ffe0ff */
[----:B------:R-:W-:Y:S01]  /*26720*/  IMAD.WIDE.U32 R12, R199, R238, RZ ;  /* 0x000000eec70c7225 */ /* 0x000fe200078e00ff */
[----:B------:R-:W-:Y:S01]  /*26730*/  ISETP.GE.U32.AND P0, PT, R148, 0x7f000001, PT ;  /* 0x7f0000019400780c */ /* 0x000fe20003f06070 */
[----:B------:R0:W-:Y:S02]  /*26740*/  STL [R1+0x110], R84 ;  /* 0x0001105401007387 */ /* 0x0001e40000100800 */
[----:B0-----:R-:W-:-:S04]  /*26750*/  IMAD R84, R12, 0x7effffff, RZ ;  /* 0x7effffff0c547824 */ /* 0x001fc800078e02ff */
[----:B------:R-:W-:Y:S01]  /*26760*/  IMAD.HI.U32 R84, R84, 0x7f000001, R12 ;  /* 0x7f00000154547827 */ /* 0x000fe200078e000c */
[----:B------:R0:W-:Y:S03]  /*26770*/  STL [R1+0x114], R152 ;  /* 0x0001149801007387 */ /* 0x0001e60000100800 */
[----:B------:R-:W-:Y:S02]  /*26780*/  IMAD.WIDE.U32 R12, R81, R176, RZ ;  /* 0x000000b0510c7225 */ /* 0x000fe400078e00ff */
[----:B------:R-:W-:Y:S01]  /*26790*/  @P0 IADD3 R148, PT, PT, R148, -0x7f000001, RZ ;  /* 0x80ffffff94940810 */ /* 0x000fe20007ffe0ff */
[----:B------:R-:W-:Y:S01]  /*267a0*/  ISETP.GE.U32.AND P0, PT, R232, 0x7f000001, PT ;  /* 0x7f000001e800780c */ /* 0x000fe20003f06070 */
[----:B0-----:R-:W-:-:S04]  /*267b0*/  IMAD R152, R12, 0x7effffff, RZ ;  /* 0x7effffff0c987824 */ /* 0x001fc800078e02ff */
        /* <DEDUP_REMOVED lines=10> */
[----:B------:R-:W-:Y:S01]  /*26860*/  IADD3 R238, PT, PT, R229, R92, RZ ;  /* 0x0000005ce5ee7210 */ /* 0x000fe20007ffe0ff */
[----:B------:R0:W-:Y:S01]  /*26870*/  STL [R1+0x118], R131 ;  /* 0x0001188301007387 */ /* 0x0001e20000100800 */
[----:B------:R-:W-:Y:S01]  /*26880*/  @P0 IADD3 R134, PT, PT, R134, -0x7f000001, RZ ;  /* 0x80ffffff86860810 */ /* 0x000fe20007ffe0ff */
[----:B------:R-:W-:Y:S02]  /*26890*/  ISETP.GE.U32.AND P0, PT, R241, 0x7f000001, PT ;  /* 0x7f000001f100780c */ /* 0x000fe40003f06070 */
[----:B------:R-:W-:Y:S01]  /*268a0*/  ISETP.GE.U32.AND P1, PT, R238, 0x7f000001, PT ;  /* 0x7f000001ee00780c */ /* 0x000fe20003f26070 */
[----:B0-----:R-:W-:Y:S01]  /*268b0*/  IMAD R131, R12, 0x7effffff, RZ ;  /* 0x7effffff0c837824 */ /* 0x001fe200078e02ff */
[----:B------:R-:W-:-:S03]  /*268c0*/  ISETP.GE.U32.AND P2, PT, R84, 0x7f000001, PT ;  /* 0x7f0000015400780c */ /* 0x000fc60003f46070 */
[----:B------:R-:W-:-:S04]  /*268d0*/  IMAD.HI.U32 R131, R131, 0x7f000001, R12 ;  /* 0x7f00000183837827 */ /* 0x000fc800078e000c */
[----:B------:R-:W-:Y:S01]  /*268e0*/  IMAD.WIDE.U32 R12, R9, R176, RZ ;  /* 0x000000b0090c7225 */ /* 0x000fe200078e00ff */
[----:B------:R-:W-:-:S03]  /*268f0*/  IADD3 R202, PT, PT, R202, R89, RZ ;  /* 0x00000059caca7210 */ /* 0x000fc60007ffe0ff */
[----:B------:R-:W-:Y:S01]  /*26900*/  IMAD R176, R12, 0x7effffff, RZ ;  /* 0x7effffff0cb07824 */ /* 0x000fe200078e02ff */
[----:B------:R0:W-:Y:S01]  /*26910*/  STL [R1+0x11c], R245 ;  /* 0x00011cf501007387 */ /* 0x0001e20000100800 */
[----:B------:R-:W-:Y:S02]  /*26920*/  @P0 IADD3 R241, PT, PT, R241, -0x7f000001, RZ ;  /* 0x80fffffff1f10810 */ /* 0x000fe40007ffe0ff */
[----:B------:R-:W-:Y:S01]  /*26930*/  @P1 IADD3 R238, PT, PT, R238, -0x7f000001, RZ ;  /* 0x80ffffffeeee1810 */ /* 0x000fe20007ffe0ff */
[----:B------:R-:W-:Y:S01]  /*26940*/  ISETP.GE.U32.AND P1, PT, R177, 0x7f000001, PT ;  /* 0x7f000001b100780c */ /* 0x000fe20003f26070 */
[----:B------:R-:W-:Y:S01]  /*26950*/  ISETP.GE.U32.AND P0, PT, R202, 0x7f000001, PT ;  /* 0x7f000001ca00780c */ /* 0x000fe20003f06070 */
[----:B------:R-:W-:Y:S01]  /*26960*/  IADD3 R148, PT, PT, R99, R148, RZ ;  /* 0x0000009463947210 */ /* 0x000fe20007ffe0ff */
[----:B0-----:R-:W-:-:S04]  /*26970*/  IMAD.HI.U32 R245, R176, 0x7f000001, R12 ;  /* 0x7f000001b0f57827 */ /* 0x001fc800078e000c */
[----:B------:R-:W-:Y:S01]  /*26980*/  IMAD.WIDE.U32 R12, R226, R159, RZ ;  /* 0x0000009fe20c7225 */ /* 0x000fe200078e00ff */
[----:B------:R-:W-:-:S03]  /*26990*/  @P2 IADD3 R84, PT, PT, R84, -0x7f000001, RZ ;  /* 0x80ffffff54542810 */ /* 0x000fc60007ffe0ff */
[----:B------:R-:W-:Y:S01]  /*269a0*/  IMAD R99, R12, 0x7effffff, RZ ;  /* 0x7effffff0c637824 */ /* 0x000fe200078e02ff */
[----:B------:R-:W-:Y:S02]  /*269b0*/  IADD3 R241, PT, PT, R106, R241, RZ ;  /* 0x000000f16af17210 */ /* 0x000fe40007ffe0ff */
[----:B------:R-:W-:Y:S01]  /*269c0*/  IADD3 R106, PT, PT, R238, R84, RZ ;  /* 0x00000054ee6a7210 */ /* 0x000fe20007ffe0ff */
[----:B------:R-:W-:-:S04]  /*269d0*/  IMAD.HI.U32 R176, R99, 0x7f000001, R12 ;  /* 0x7f00000163b07827 */ /* 0x000fc800078e000c */
[----:B------:R-:W-:Y:S01]  /*269e0*/  IMAD.WIDE.U32 R12, R250, R157, RZ ;  /* 0x0000009dfa0c7225 */ /* 0x000fe200078e00ff */
[----:B------:R-:W-:Y:S02]  /*269f0*/  @P1 IADD3 R177, PT, PT, R177, -0x7f000001, RZ ;  /* 0x80ffffffb1b11810 */ /* 0x000fe40007ffe0ff */
[----:B------:R-:W-:Y:S01]  /*26a00*/  @P0 IADD3 R202, PT, PT, R202, -0x7f000001, RZ ;  /* 0x80ffffffcaca0810 */ /* 0x000fe20007ffe0ff */
[----:B------:R-:W-:Y:S01]  /*26a10*/  IMAD R99, R12, 0x7effffff, RZ ;  /* 0x7effffff0c637824 */ /* 0x000fe200078e02ff */
[----:B------:R-:W-:Y:S01]  /*26a20*/  ISETP.GE.U32.AND P3, PT, R152, 0x7f000001, PT ;  /* 0x7f0000019800780c */ /* 0x000fe20003f66070 */
[----:B------:R-:W-:Y:S02]  /*26a30*/  ISETP.GE.U32.AND P2, PT, R106, 0x7f000001, PT ;  /* 0x7f0000016a00780c */ /* 0x000fe40003f46070 */
[----:B------:R-:W-:Y:S01]  /*26a40*/  IMAD.HI.U32 R99, R99, 0x7f000001, R12 ;  /* 0x7f00000163637827 */ /* 0x000fe200078e000c */
[----:B------:R-:W-:-:S03]  /*26a50*/  IADD3 R84, PT, PT, R202, R177, RZ ;  /* 0x000000b1ca547210 */ /* 0x000fc60007ffe0ff */
[----:B------:R-:W-:Y:S01]  /*26a60*/  IMAD.WIDE.U32 R12, R79, R159, RZ ;  /* 0x0000009f4f0c7225 */ /* 0x000fe200078e00ff */
[----:B------:R-:W-:Y:S01]  /*26a70*/  ISETP.GE.U32.AND P1, PT, R127, 0x7f000001, PT ;  /* 0x7f0000017f00780c */ /* 0x000fe20003f26070 */
[----:B------:R-:W-:Y:S02]  /*26a80*/  ISETP.GE.U32.AND P0, PT, R84, 0x7f000001, PT ;  /* 0x7f0000015400780c */ /* 0x000fe40003f06070 */
[----:B------:R-:W-:Y:S02]  /*26a90*/  IMAD R229, R12, 0x7effffff, RZ ;  /* 0x7effffff0ce57824 */ /* 0x000fe400078e02ff */
[----:B------:R-:W-:Y:S02]  /*26aa0*/  @P3 IADD3 R152, PT, PT, R152, -0x7f000001, RZ ;  /* 0x80ffffff98983810 */ /* 0x000fe40007ffe0ff */
[----:B------:R-:W-:Y:S01]  /*26ab0*/  IMAD.HI.U32 R229, R229, 0x7f000001, R12 ;  /* 0x7f000001e5e57827 */ /* 0x000fe200078e000c */
[----:B------:R-:W-:-:S03]  /*26ac0*/  @P2 IADD3 R106, PT, PT, R106, -0x7f000001, RZ ;  /* 0x80ffffff6a6a2810 */ /* 0x000fc60007ffe0ff */
[----:B------:R-:W-:Y:S01]  /*26ad0*/  IMAD.WIDE.U32 R12, R10, R157, RZ ;  /* 0x0000009d0a0c7225 */ /* 0x000fe200078e00ff */
[----:B------:R-:W-:Y:S02]  /*26ae0*/  IADD3 R8, PT, PT, R8, R134, RZ ;  /* 0x0000008608087210 */ /* 0x000fe40007ffe0ff */
[----:B------:R-:W-:Y:S01]  /*26af0*/  IADD3 R152, PT, PT, R106, R152, RZ ;  /* 0x000000986a987210 */ /* 0x000fe20007ffe0ff */
[----:B------:R-:W-:Y:S01]  /*26b00*/  IMAD R134, R12, 0x7effffff, RZ ;  /* 0x7effffff0c867824 */ /* 0x000fe200078e02ff */
[----:B------:R-:W-:Y:S02]  /*26b10*/  @P1 IADD3 R127, PT, PT, R127, -0x7f000001, RZ ;  /* 0x80ffffff7f7f1810 */ /* 0x000fe40007ffe0ff */
[----:B------:R-:W-:Y:S01]  /*26b20*/  @P0 IADD3 R84, PT, PT, R84, -0x7f000001, RZ ;  /* 0x80ffffff54540810 */ /* 0x000fe20007ffe0ff */
[----:B------:R-:W-:Y:S01]  /*26b30*/  IMAD.HI.U32 R134, R134, 0x7f000001, R12 ;  /* 0x7f00000186867827 */ /* 0x000fe200078e000c */
[----:B------:R-:W-:Y:S01]  /*26b40*/  ISETP.GE.U32.AND P1, PT, R229, 0x7f000001, PT ;  /* 0x7f000001e500780c */ /* 0x000fe20003f26070 */
[----:B------:R-:W-:-:S02]  /*26b50*/  ISETP.GE.U32.AND P0, PT, R152, 0x7f000001, PT ;  /* 0x7f0000019800780c */ /* 0x000fc40003f06070 */
[----:B------:R-:W-:-:S04]  /*26b60*/  IMAD.WIDE.U32 R12, R242, R159, RZ ;  /* 0x0000009ff20c7225 */ /* 0x000fc800078e00ff */
[----:B------:R-:W-:-:S04]  /*26b70*/  IMAD R177, R12, 0x7effffff, RZ ;  /* 0x7effffff0cb17824 */ /* 0x000fc800078e02ff */
[----:B------:R-:W-:-:S04]  /*26b80*/  IMAD.HI.U32 R177, R177, 0x7f000001, R12 ;  /* 0x7f000001b1b17827 */ /* 0x000fc800078e000c */
[----:B------:R-:W-:Y:S01]  /*26b90*/  IMAD.WIDE.U32 R12, R212, R157, RZ ;  /* 0x0000009dd40c7225 */ /* 0x000fe200078e00ff */
[----:B------:R-:W-:Y:S02]  /*26ba0*/  @P1 IADD3 R229, PT, PT, R229, -0x7f000001, RZ ;  /* 0x80ffffffe5e51810 */ /* 0x000fe40007ffe0ff */
[----:B------:R-:W-:Y:S01]  /*26bb0*/  @P0 IADD3 R152, PT, PT, R152, -0x7f000001, RZ ;  /* 0x80ffffff98980810 */ /* 0x000fe20007ffe0ff */
[----:B------:R-:W-:Y:S01]  /*26bc0*/  IMAD R106, R12, 0x7effffff, RZ ;  /* 0x7effffff0c6a7824 */ /* 0x000fe200078e02ff */
[----:B------:R-:W-:-:S03]  /*26bd0*/  IADD3 R127, PT, PT, R84, R127, RZ ;  /* 0x0000007f547f7210 */ /* 0x000fc60007ffe0ff */
[----:B------:R-:W-:Y:S01]  /*26be0*/  IMAD.HI.U32 R106, R106, 0x7f000001, R12 ;  /* 0x7f0000016a6a7827 */ /* 0x000fe200078e000c */
[----:B------:R-:W-:-:S03]  /*26bf0*/  IADD3 R152, PT, PT, R152, R229, RZ ;  /* 0x000000e598987210 */ /* 0x000fc60007ffe0ff */
[----:B------:R-:W-:Y:S01]  /*26c00*/  IMAD.WIDE.U32 R12, R240, R159, RZ ;  /* 0x0000009ff00c7225 */ /* 0x000fe200078e00ff */
[----:B------:R-:W-:Y:S01]  /*26c10*/  ISETP.GE.U32.AND P1, PT, R176, 0x7f000001, PT ;  /* 0x7f000001b000780c */ /* 0x000fe20003f26070 */
[----:B------:R-:W-:Y:S02]  /*26c20*/  ISETP.GE.U32.AND P0, PT, R127, 0x7f000001, PT ;  /* 0x7f0000017f00780c */ /* 0x000fe40003f06070 */
[----:B------:R-:W-:Y:S01]  /*26c30*/  IMAD R159, R12, 0x7effffff, RZ ;  /* 0x7effffff0c9f7824 */ /* 0x000fe200078e02ff */
[----:B------:R-:W-:Y:S01]  /*26c40*/  ISETP.GE.U32.AND P3, PT, R134, 0x7f000001, PT ;  /* 0x7f0000018600780c */ /* 0x000fe20003f66070 */
[----:B------:R-:W-:Y:S02]  /*26c50*/  ISETP.GE.U32.AND P2, PT, R152, 0x7f000001, PT ;  /* 0x7f0000019800780c */ /* 0x000fe40003f46070 */
[----:B------:R-:W-:-:S04]  /*26c60*/  IMAD.HI.U32 R84, R159, 0x7f000001, R12 ;  /* 0x7f0000019f547827 */ /* 0x000fc800078e000c */
[----:B------:R-:W-:-:S04]  /*26c70*/  IMAD.WIDE.U32 R12, R15, R157, RZ ;  /* 0x0000009d0f0c7225 */ /* 0x000fc800078e00ff */
[----:B------:R-:W-:Y:S01]  /*26c80*/  IMAD R159, R12, 0x7effffff, RZ ;  /* 0x7effffff0c9f7824 */ /* 0x000fe200078e02ff */
[----:B------:R-:W-:Y:S02]  /*26c90*/  @P1 IADD3 R176, PT, PT, R176, -0x7f000001, RZ ;  /* 0x80ffffffb0b01810 */ /* 0x000fe40007ffe0ff */
[----:B------:R-:W-:Y:S01]  /*26ca0*/  @P0 IADD3 R127, PT, PT, R127, -0x7f000001, RZ ;  /* 0x80ffffff7f7f0810 */ /* 0x000fe20007ffe0ff */
[----:B------:R-:W-:Y:S01]  /*26cb0*/  IMAD.HI.U32 R159, R159, 0x7f000001, R12 ;  /* 0x7f0000019f9f7827 */ /* 0x000fe200078e000c */
[----:B------:R-:W-:Y:S02]  /*26cc0*/  IADD3 R163, PT, PT, R163, R232, RZ ;  /* 0x000000e8a3a37210 */ /* 0x000fe40007ffe0ff */
[----:B------:R-:W-:Y:S01]  /*26cd0*/  @P3 IADD3 R134, PT, PT, R134, -0x7f000001, RZ ;  /* 0x80ffffff86863810 */ /* 0x000fe20007ffe0ff */
[----:B------:R-:W-:Y:S01]  /*26ce0*/  IMAD.WIDE.U32 R12, R162, R130, RZ ;  /* 0x00000082a20c7225 */ /* 0x000fe200078e00ff */
[----:B------:R-:W-:Y:S02]  /*26cf0*/  @P2 IADD3 R152, PT, PT, R152, -0x7f000001, RZ ;  /* 0x80ffffff98982810 */ /* 0x000fe40007ffe0ff */
[----:B------:R-:W-:Y:S01]  /*26d00*/  IADD3 R232, PT, PT, R127, R176, RZ ;  /* 0x000000b07fe87210 */ /* 0x000fe20007ffe0ff */
[----:B------:R-:W-:Y:S01]  /*26d10*/  IMAD R157, R12, 0x7effffff, RZ ;  /* 0x7effffff0c9d7824 */ /* 0x000fe200078e02ff */
[----:B------:R-:W-:Y:S01]  /*26d20*/  ISETP.GE.U32.AND P1, PT, R99, 0x7f000001, PT ;  /* 0x7f0000016300780c */ /* 0x000fe20003f26070 */
[----:B------:R-:W-:-:S02]  /*26d30*/  IADD3 R127, PT, PT, R152, R134, RZ ;  /* 0x00000086987f7210 */ /* 0x000fc40007ffe0ff */
[----:B------:R-:W-:Y:S01]  /*26d40*/  ISETP.GE.U32.AND P0, PT, R232, 0x7f000001, PT ;  /* 0x7f000001e800780c */ /* 0x000fe20003f06070 */
[----:B------:R-:W-:-:S04]  /*26d50*/  IMAD.HI.U32 R134, R157, 0x7f000001, R12 ;  /* 0x7f0000019d867827 */ /* 0x000fc800078e000c */
[----:B------:R-:W-:-:S04]  /*26d60*/  IMAD.WIDE.U32 R12, R82, R130, RZ ;  /* 0x00000082520c7225 */ /* 0x000fc800078e00ff */
[----:B------:R-:W-:-:S04]  /*26d70*/  IMAD R157, R12, 0x7effffff, RZ ;  /* 0x7effffff0c9d7824 */ /* 0x000fc800078e02ff */
[----:B------:R-:W-:Y:S01]  /*26d80*/  IMAD.HI.U32 R12, R157, 0x7f000001, R12 ;  /* 0x7f0000019d0c7827 */ /* 0x000fe200078e000c */
[----:B------:R-:W-:Y:S02]  /*26d90*/  @P1 IADD3 R99, PT, PT, R99, -0x7f000001, RZ ;  /* 0x80ffffff63631810 */ /* 0x000fe40007ffe0ff */
[----:B------:R-:W-:Y:S01]  /*26da0*/  @P0 IADD3 R232, PT, PT, R232, -0x7f000001, RZ ;  /* 0x80ffffffe8e80810 */ /* 0x000fe20007ffe0ff */
[----:B------:R-:W-:Y:S01]  /*26db0*/  ISETP.GE.U32.AND P0, PT, R127, 0x7f000001, PT ;  /* 0x7f0000017f00780c */ /* 0x000fe20003f06070 */
[----:B------:R-:W-:Y:S02]  /*26dc0*/  ISETP.GE.U32.AND P1, PT, R12, 0x7f000001, PT ;  /* 0x7f0000010c00780c */ /* 0x000fe40003f26070 */
[----:B------:R-:W-:-:S10]  /*26dd0*/  IADD3 R99, PT, PT, R232, R99, RZ ;  /* 0x00000063e8637210 */ /* 0x000fd40007ffe0ff */
[----:B------:R-:W-:Y:S02]  /*26de0*/  @P0 IADD3 R127, PT, PT, R127, -0x7f000001, RZ ;  /* 0x80ffffff7f7f0810 */ /* 0x000fe40007ffe0ff */
[----:B------:R-:W-:Y:S01]  /*26df0*/  @P1 IADD3 R12, PT, PT, R12, -0x7f000001, RZ ;  /* 0x80ffffff0c0c1810 */ /* 0x000fe20007ffe0ff */
[----:B------:R-:W-:-:S03]  /*26e00*/  ISETP.GE.U32.AND P1, PT, R134, 0x7f000001, PT ;  /* 0x7f0000018600780c */ /* 0x000fc60003f26070 */
[----:B------:R-:W-:Y:S01]  /*26e10*/  IADD3 R127, PT, PT, R127, R12, RZ ;  /* 0x0000000c7f7f7210 */ /* 0x000fe20007ffe0ff */
        /* <DEDUP_REMOVED lines=20> */
[----:B------:R-:W-:Y:S01]  /*26f60*/  IMAD.HI.U32 R12, R134, 0x7f000001, R12 ;  /* 0x7f000001860c7827 */ /* 0x000fe200078e000c */
[----:B------:R-:W-:-:S04]  /*26f70*/  ISETP.GE.U32.AND P0, PT, R127, 0x7f000001, PT ;  /* 0x7f0000017f00780c */ /* 0x000fc80003f06070 */
[----:B------:R-:W-:Y:S01]  /*26f80*/  ISETP.GE.U32.AND P1, PT, R12, 0x7f000001, PT ;  /* 0x7f0000010c00780c */ /* 0x000fe20003f26070 */
[----:B------:R-:W-:-:S08]  /*26f90*/  IADD3 R185, PT, PT, R185, R88, RZ ;  /* 0x00000058b9b97210 */ /* 0x000fd00007ffe0ff */
[----:B------:R-:W-:Y:S01]  /*26fa0*/  @P0 IADD3 R127, PT, PT, R127, -0x7f000001, RZ ;  /* 0x80ffffff7f7f0810 */ /* 0x000fe20007ffe0ff */
[----:B------:R-:W-:-:S03]  /*26fb0*/  ISETP.GE.U32.AND P0, PT, R185, 0x7f000001, PT ;  /* 0x7f000001b900780c */ /* 0x000fc60003f06070 */
[----:B------:R-:W-:Y:S01]  /*26fc0*/  @P1 IADD3 R12, PT, PT, R12, -0x7f000001, RZ ;  /* 0x80ffffff0c0c1810 */ /* 0x000fe20007ffe0ff */
[----:B------:R-:W-:-:S03]  /*26fd0*/  ISETP.GE.U32.AND P1, PT, R20, 0x7f000001, PT ;  /* 0x7f0000011400780c */ /* 0x000fc60003f26070 */
[----:B------:R-:W-:Y:S01]  /*26fe0*/  IADD3 R127, PT, PT, R127, R12, RZ ;  /* 0x0000000c7f7f7210 */ /* 0x000fe20007ffe0ff */
[----:B------:R-:W-:-:S04]  /*26ff0*/  IMAD.WIDE.U32 R12, R206, R121, RZ ;  /* 0x00000079ce0c7225 */ /* 0x000fc800078e00ff */
[----:B------:R-:W-:Y:S01]  /*27000*/  IMAD R152, R12, 0x7effffff, RZ ;  /* 0x7effffff0c987824 */ /* 0x000fe200078e02ff */
[----:B------:R-:W-:-:S04]  /*27010*/  @P0 IADD3 R185, PT, PT, R185, -0x7f000001, RZ ;  /* 0x80ffffffb9b90810 */ /* 0x000fc80007ffe0ff */
[----:B------:R-:W-:Y:S01]  /*27020*/  @P1 IADD3 R20, PT, PT, R20, -0x7f000001, RZ ;  /* 0x80ffffff14141810 */ /* 0x000fe20007ffe0ff */
[----:B------:R-:W-:-:S04]  /*27030*/  IMAD.HI.U32 R152, R152, 0x7f000001, R12 ;  /* 0x7f00000198987827 */ /* 0x000fc800078e000c */
[----:B------:R-:W-:Y:S01]  /*27040*/  IMAD.WIDE.U32 R12, R164, R121, RZ ;  /* 0x00000079a40c7225 */ /* 0x000fe200078e00ff */
[----:B------:R-:W-:-:S03]  /*27050*/  IADD3 R134, PT, PT, R185, R20, RZ ;  /* 0x00000014b9867210 */ /* 0x000fc60007ffe0ff */
[----:B------:R-:W-:Y:S01]  /*27060*/  IMAD R121, R12, 0x7effffff, RZ ;  /* 0x7effffff0c797824 */ /* 0x000fe200078e02ff */
[----:B------:R-:W-:Y:S01]  /*27070*/  ISETP.GE.U32.AND P1, PT, R18, 0x7f000001, PT ;  /* 0x7f0000011200780c */ /* 0x000fe20003f26070 */
[----:B------:R-:W-:Y:S02]  /*27080*/  ISETP.GE.U32.AND P0, PT, R134, 0x7f000001, PT ;  /* 0x7f0000018600780c */ /* 0x000fe40003f06070 */
[----:B------:R-:W-:-:S04]  /*27090*/  IMAD.HI.U32 R20, R121, 0x7f000001, R12 ;  /* 0x7f00000179147827 */ /* 0x000fc800078e000c */
[----:B------:R-:W-:-:S04]  /*270a0*/  IMAD.WIDE.U32 R12, R87, R217, RZ ;  /* 0x000000d9570c7225 */ /* 0x000fc800078e00ff */
[----:B------:R-:W-:-:S04]  /*270b0*/  IMAD R121, R12, 0x7effffff, RZ ;  /* 0x7effffff0c797824 */ /* 0x000fc800078e02ff */
[----:B------:R-:W-:Y:S01]  /*270c0*/  IMAD.HI.U32 R12, R121, 0x7f000001, R12 ;  /* 0x7f000001790c7827 */ /* 0x000fe200078e000c */
[----:B------:R-:W-:Y:S02]  /*270d0*/  @P1 IADD3 R18, PT, PT, R18, -0x7f000001, RZ ;  /* 0x80ffffff12121810 */ /* 0x000fe40007ffe0ff */
[----:B------:R-:W-:Y:S01]  /*270e0*/  @P0 IADD3 R134, PT, PT, R134, -0x7f000001, RZ ;  /* 0x80ffffff86860810 */ /* 0x000fe20007ffe0ff */
[----:B------:R-:W-:Y:S01]  /*270f0*/  ISETP.GE.U32.AND P0, PT, R99, 0x7f000001, PT ;  /* 0x7f0000016300780c */ /* 0x000fe20003f06070 */
[----:B------:R-:W-:-:S12]  /*27100*/  ISETP.GE.U32.AND P1, PT, R12, 0x7f000001, PT ;  /* 0x7f0000010c00780c */ /* 0x000fd80003f26070 */
[----:B------:R-:W-:Y:S02]  /*27110*/  @P0 IADD3 R99, PT, PT, R99, -0x7f000001, RZ ;  /* 0x80ffffff63630810 */ /* 0x000fe40007ffe0ff */
[----:B------:R-:W-:-:S04]  /*27120*/  @P1 IADD3 R12, PT, PT, R12, -0x7f000001, RZ ;  /* 0x80ffffff0c0c1810 */ /* 0x000fc80007ffe0ff */
[----:B------:R-:W-:Y:S01]  /*27130*/  IADD3 R99, PT, PT, R99, R12, RZ ;  /* 0x0000000c63637210 */ /* 0x000fe20007ffe0ff */
[----:B------:R-:W-:-:S04]  /*27140*/  IMAD.WIDE.U32 R12, R94, R217, RZ ;  /* 0x000000d95e0c7225 */ /* 0x000fc800078e00ff */
[----:B------:R-:W-:Y:S01]  /*27150*/  IMAD R121, R12, 0x7effffff, RZ ;  /* 0x7effffff0c797824 */ /* 0x000fe200078e02ff */
[----:B------:R-:W-:-:S03]  /*27160*/  ISETP.GE.U32.AND P0, PT, R127, 0x7f000001, PT ;  /* 0x7f0000017f00780c */ /* 0x000fc60003f06070 */
[----:B------:R-:W-:-:S05]  /*27170*/  IMAD.HI.U32 R12, R121, 0x7f000001, R12 ;  /* 0x7f000001790c7827 */ /* 0x000fca00078e000c */
[----:B------:R-:W-:Y:S01]  /*27180*/  ISETP.GE.U32.AND P1, PT, R12, 0x7f000001, PT ;  /* 0x7f0000010c00780c */ /* 0x000fe20003f26070 */
[----:B------:R-:W-:-:S04]  /*27190*/  IADD3 R18, PT, PT, R134, R18, RZ ;  /* 0x0000001286127210 */ /* 0x000fc80007ffe0ff */
[----:B------:R-:W-:Y:S01]  /*271a0*/  @P0 IADD3 R127, PT, PT, R127, -0x7f000001, RZ ;  /* 0x80ffffff7f7f0810 */ /* 0x000fe20007ffe0ff */
[----:B------:R-:W-:Y:S01]  /*271b0*/  ISETP.GE.U32.AND P0, PT, R241, 0x7f000001, PT ;  /* 0x7f000001f100780c */ /* 0x000fe20003f06070 */
[----:B------:R-:W-:-:S06]  /*271c0*/  ISETP.GE.U32.AND P2, PT, R177, 0x7f000001, PT ;  /* 0x7f000001b100780c */ /* 0x000fcc0003f46070 */
[----:B------:R-:W-:Y:S01]  /*271d0*/  @P1 IADD3 R12, PT, PT, R12, -0x7f000001, RZ ;  /* 0x80ffffff0c0c1810 */ /* 0x000fe20007ffe0ff */
[----:B------:R-:W-:-:S05]  /*271e0*/  ISETP.GE.U32.AND P1, PT, R18, 0x7f000001, PT ;  /* 0x7f0000011200780c */ /* 0x000fca0003f26070 */
[----:B------:R-:W-:Y:S02]  /*271f0*/  @P0 IADD3 R241, PT, PT, R241, -0x7f000001, RZ ;  /* 0x80fffffff1f10810 */ /* 0x000fe40007ffe0ff */
[----:B------:R-:W-:Y:S02]  /*27200*/  @P2 IADD3 R177, PT, PT, R177, -0x7f000001, RZ ;  /* 0x80ffffffb1b12810 */ /* 0x000fe40007ffe0ff */
[----:B------:R-:W-:-:S04]  /*27210*/  IADD3 R241, PT, PT, R32, R241, RZ ;  /* 0x000000f120f17210 */ /* 0x000fc80007ffe0ff */
[----:B------:R-:W-:Y:S02]  /*27220*/  @P1 IADD3 R18, PT, PT, R18, -0x7f000001, RZ ;  /* 0x80ffffff12121810 */ /* 0x000fe40007ffe0ff */
[----:B------:R-:W-:Y:S01]  /*27230*/  IADD3 R127, PT, PT, R127, R12, RZ ;  /* 0x0000000c7f7f7210 */ /* 0x000fe20007ffe0ff */
[----:B------:R-:W-:Y:S01]  /*27240*/  IMAD.WIDE.U32 R12, R193, R217, RZ ;  /* 0x000000d9c10c7225 */ /* 0x000fe200078e00ff */
[----:B------:R-:W-:Y:S01]  /*27250*/  ISETP.GE.U32.AND P0, PT, R241, 0x7f000001, PT ;  /* 0x7f000001f100780c */ /* 0x000fe20003f06070 */
[----:B------:R-:W-:Y:S01]  /*27260*/  IADD3 R18, PT, PT, R18, R177, RZ ;  /* 0x000000b112127210 */ /* 0x000fe20007ffe0ff */
[----:B------:R-:W-:Y:S01]  /*27270*/  ISETP.GE.U32.AND P2, PT, R106, 0x7f000001, PT ;  /* 0x7f0000016a00780c */ /* 0x000fe20003f46070 */
[----:B------:R-:W-:-:S03]  /*27280*/  IMAD R121, R12, 0x7effffff, RZ ;  /* 0x7effffff0c797824 */ /* 0x000fc600078e02ff */
[----:B------:R-:W-:Y:S01]  /*27290*/  ISETP.GE.U32.AND P1, PT, R18, 0x7f000001, PT ;  /* 0x7f0000011200780c */ /* 0x000fe20003f26070 */
[----:B------:R-:W-:-:S04]  /*272a0*/  IMAD.HI.U32 R121, R121, 0x7f000001, R12 ;  /* 0x7f00000179797827 */ /* 0x000fc800078e000c */
[----:B------:R-:W-:Y:S02]  /*272b0*/  IMAD.WIDE.U32 R12, R244, R217, RZ ;  /* 0x000000d9f40c7225 */ /* 0x000fe400078e00ff */
[----:B------:R-:W-:Y:S01]  /*272c0*/  @P0 IADD3 R241, PT, PT, R241, -0x7f000001, RZ ;  /* 0x80fffffff1f10810 */ /* 0x000fe20007ffe0ff */
[----:B------:R-:W-:Y:S01]  /*272d0*/  ISETP.GE.U32.AND P0, PT, R148, 0x7f000001, PT ;  /* 0x7f0000019400780c */ /* 0x000fe20003f06070 */
[----:B------:R-:W-:Y:S01]  /*272e0*/  IMAD R217, R12, 0x7effffff, RZ ;  /* 0x7effffff0cd97824 */ /* 0x000fe200078e02ff */
[----:B------:R-:W-:-:S03]  /*272f0*/  @P2 IADD3 R106, PT, PT, R106, -0x7f000001, RZ ;  /* 0x80ffffff6a6a2810 */ /* 0x000fc60007ffe0ff */
[----:B------:R-:W-:Y:S01]  /*27300*/  @P1 IADD3 R18, PT, PT, R18, -0x7f000001, RZ ;  /* 0x80ffffff12121810 */ /* 0x000fe20007ffe0ff */
[----:B------:R-:W-:-:S04]  /*27310*/  IMAD.HI.U32 R217, R217, 0x7f000001, R12 ;  /* 0x7f000001d9d97827 */ /* 0x000fc800078e000c */
[----:B------:R-:W-:Y:S01]  /*27320*/  IMAD.WIDE.U32 R12, R92, R241, RZ ;  /* 0x000000f15c0c7225 */ /* 0x000fe200078e00ff */
[----:B------:R-:W-:-:S03]  /*27330*/  IADD3 R106, PT, PT, R18, R106, RZ ;  /* 0x0000006a126a7210 */ /* 0x000fc60007ffe0ff */
[----:B------:R-:W-:Y:S01]  /*27340*/  IMAD R18, R12, 0x7effffff, RZ ;  /* 0x7effffff0c127824 */ /* 0x000fe200078e02ff */
[----:B------:R-:W-:Y:S02]  /*27350*/  IADD3 R126, PT, PT, R126, R90, RZ ;  /* 0x0000005a7e7e7210 */ /* 0x000fe40007ffe0ff */
[----:B------:R-:W-:Y:S01]  /*27360*/  @P0 IADD3 R148, PT, PT, R148, -0x7f000001, RZ ;  /* 0x80ffffff94940810 */ /* 0x000fe20007ffe0ff */
[----:B------:R-:W-:Y:S01]  /*27370*/  IMAD.HI.U32 R18, R18, 0x7f000001, R12 ;  /* 0x7f00000112127827 */ /* 0x000fe200078e000c */
[----:B------:R-:W-:Y:S01]  /*27380*/  ISETP.GE.U32.AND P2, PT, R131, 0x7f000001, PT ;  /* 0x7f0000018300780c */ /* 0x000fe20003f46070 */
[----:B------:R-:W-:Y:S01]  /*27390*/  ISETP.GE.U32.AND P1, PT, R126, 0x7f000001, PT ;  /* 0x7f0000017e00780c */ /* 0x000fe20003f26070 */
[----:B------:R-:W-:Y:S02]  /*273a0*/  IADD3 R148, PT, PT, R29, R148, RZ ;  /* 0x000000941d947210 */ /* 0x000fe40007ffe0ff */
[----:B------:R-:W-:-:S03]  /*273b0*/  ISETP.GE.U32.AND P3, PT, R18, 0x7f000001, PT ;  /* 0x7f0000011200780c */ /* 0x000fc60003f66070 */
[----:B------:R-:W-:-:S06]  /*273c0*/  ISETP.GE.U32.AND P0, PT, R148, 0x7f000001, PT ;  /* 0x7f0000019400780c */ /* 0x000fcc0003f06070 */
[----:B------:R-:W-:Y:S02]  /*273d0*/  @P2 IADD3 R131, PT, PT, R131, -0x7f000001, RZ ;  /* 0x80ffffff83832810 */ /* 0x000fe40007ffe0ff */
[----:B------:R-:W-:Y:S02]  /*273e0*/  @P1 IADD3 R126, PT, PT, R126, -0x7f000001, RZ ;  /* 0x80ffffff7e7e1810 */ /* 0x000fe40007ffe0ff */
[----:B------:R-:W-:Y:S02]  /*273f0*/  @P3 IADD3 R18, PT, PT, R18, -0x7f000001, RZ ;  /* 0x80ffffff12123810 */ /* 0x000fe40007ffe0ff */
[----:B------:R-:W-:Y:S02]  /*27400*/  IADD3 R134, PT, PT, R126, R131, RZ ;  /* 0x000000837e867210 */ /* 0x000fe40007ffe0ff */
[----:B------:R-:W-:Y:S01]  /*27410*/  @P0 IADD3 R148, PT, PT, R148, -0x7f000001, RZ ;  /* 0x80ffffff94940810 */ /* 0x000fe20007ffe0ff */
[----:B------:R-:W-:-:S04]  /*27420*/  IMAD.WIDE.U32 R12, R18, 0x5fffffa, RZ ;  /* 0x05fffffa120c7825 */ /* 0x000fc800078e00ff */
[----:B------:R-:W-:Y:S01]  /*27430*/  IMAD R131, R18, 0x6, RZ ;  /* 0x0000000612837824 */ /* 0x000fe200078e02ff */
[----:B------:R-:W-:-:S03]  /*27440*/  ISETP.GE.U32.AND P1, PT, R134, 0x7f000001, PT ;  /* 0x7f0000018600780c */ /* 0x000fc60003f26070 */
[----:B------:R-:W-:-:S04]  /*27450*/  IMAD.HI.U32 R18, R131, 0x7f000001, R12 ;  /* 0x7f00000183127827 */ /* 0x000fc800078e000c */
[----:B------:R-:W-:-:S04]  /*27460*/  IMAD.WIDE.U32 R12, R89, R148, RZ ;  /* 0x00000094590c7225 */ /* 0x000fc800078e00ff */
[----:B------:R-:W-:Y:S01]  /*27470*/  IMAD R131, R12, 0x7effffff, RZ ;  /* 0x7effffff0c837824 */ /* 0x000fe200078e02ff */
[----:B------:R-:W-:-:S03]  /*27480*/  ISETP.GE.U32.AND P0, PT, R8, 0x7f000001, PT ;  /* 0x7f0000010800780c */ /* 0x000fc60003f06070 */
[----:B------:R-:W-:Y:S01]  /*27490*/  IMAD.HI.U32 R13, R131, 0x7f000001, R12 ;  /* 0x7f000001830d7827 */ /* 0x000fe200078e000c */
[----:B------:R-:W-:-:S04]  /*274a0*/  @P1 IADD3 R134, PT, PT, R134, -0x7f000001, RZ ;  /* 0x80ffffff86861810 */ /* 0x000fc80007ffe0ff */
[----:B------:R-:W-:Y:S01]  /*274b0*/  ISETP.GE.U32.AND P1, PT, R13, 0x7f000001, PT ;  /* 0x7f0000010d00780c */ /* 0x000fe20003f26070 */
[----:B------:R-:W-:-:S04]  /*274c0*/  ISETP.GE.U32.AND P2, PT, R245, 0x7f000001, PT ;  /* 0x7f000001f500780c */ /* 0x000fc80003f46070 */
[----:B------:R-:W-:-:S04]  /*274d0*/  @P0 IADD3 R8, PT, PT, R8, -0x7f000001, RZ ;  /* 0x80ffffff08080810 */ /* 0x000fc80007ffe0ff */
[----:B------:R-:W-:-:S04]  /*274e0*/  IADD3 R8, PT, PT, R45, R8, RZ ;  /* 0x000000082d087210 */ /* 0x000fc80007ffe0ff */
[----:B------:R-:W-:Y:S02]  /*274f0*/  @P1 IADD3 R13, PT, PT, R13, -0x7f000001, RZ ;  /* 0x80ffffff0d0d1810 */ /* 0x000fe40007ffe0ff */
[----:B------:R-:W-:Y:S01]  /*27500*/  @P2 IADD3 R245, PT, PT, R245, -0x7f000001, RZ ;  /* 0x80fffffff5f52810 */ /* 0x000fe20007ffe0ff */
[----:B------:R-:W-:Y:S01]  /*27510*/  ISETP.GE.U32.AND P2, PT, R18, 0x7f000001, PT ;  /* 0x7f0000011200780c */ /* 0x000fe20003f46070 */
[----:B------:R-:W-:Y:S01]  /*27520*/  ISETP.GE.U32.AND P0, PT, R8, 0x7f000001, PT ;  /* 0x7f0000010800780c */ /* 0x000fe20003f06070 */
[----:B------:R-:W-:-:S11]  /*27530*/  ISETP.GE.U32.AND P1, PT, R13, 0x7f000001, PT ;  /* 0x7f0000010d00780c */ /* 0x000fd60003f26070 */
[----:B------:R-:W-:Y:S02]  /*27540*/  @P2 IADD3 R18, PT, PT, R18, -0x7f000001, RZ ;  /* 0x80ffffff12122810 */ /* 0x000fe40007ffe0ff */
[----:B------:R-:W-:Y:S02]  /*27550*/  @P0 IADD3 R8, PT, PT, R8, -0x7f000001, RZ ;  /* 0x80ffffff08080810 */ /* 0x000fe40007ffe0ff */
[----:B------:R-:W-:-:S04]  /*27560*/  @P1 IADD3 R13, PT, PT, R13, -0x7f000001, RZ ;  /* 0x80ffffff0d0d1810 */ /* 0x000fc80007ffe0ff */
[----:B------:R-:W-:Y:S01]  /*27570*/  IADD3 R18, PT, PT, R13, R18, RZ ;  /* 0x000000120d127210 */ /* 0x000fe20007ffe0ff */
[----:B------:R-:W-:-:S04]  /*27580*/  IMAD.WIDE.U32 R12, R88, R8, RZ ;  /* 0x00000008580c7225 */ /* 0x000fc800078e00ff */
[----:B------:R-:W-:-:S04]  /*27590*/  IMAD R131, R12, 0x7effffff, RZ ;  /* 0x7effffff0c837824 */ /* 0x000fc800078e02ff */
[----:B------:R-:W-:-:S05]  /*275a0*/  IMAD.HI.U32 R131, R131, 0x7f000001, R12 ;  /* 0x7f00000183837827 */ /* 0x000fca00078e000c */
[----:B------:R-:W-:Y:S01]  /*275b0*/  ISETP.GE.U32.AND P0, PT, R131, 0x7f000001, PT ;  /* 0x7f0000018300780c */ /* 0x000fe20003f06070 */
[----:B------:R-:W-:Y:S01]  /*275c0*/  IADD3 R245, PT, PT, R134, R245, RZ ;  /* 0x000000f586f57210 */ /* 0x000fe20007ffe0ff */
[----:B------:R-:W-:Y:S01]  /*275d0*/  ISETP.GE.U32.AND P4, PT, R157, 0x7f000001, PT ;  /* 0x7f0000019d00780c */ /* 0x000fe20003f86070 */
[----:B------:R-:W-:-:S10]  /*275e0*/  ISETP.GE.U32.AND P3, PT, R106, 0x7f000001, PT ;  /* 0x7f0000016a00780c */ /* 0x000fd40003f66070 */
[----:B------:R-:W-:Y:S01]  /*275f0*/  @P0 IADD3 R131, PT, PT, R131, -0x7f000001, RZ ;  /* 0x80ffffff83830810 */ /* 0x000fe20007ffe0ff */
[----:B------:R-:W-:Y:S01]  /*27600*/  ISETP.GE.U32.AND P0, PT, R163, 0x7f000001, PT ;  /* 0x7f000001a300780c */ /* 0x000fe20003f06070 */
[----:B------:R-:W-:Y:S01]  /*27610*/  ISETP.GE.U32.AND P2, PT, R84, 0x7f000001, PT ;  /* 0x7f0000015400780c */ /* 0x000fe20003f46070 */
[----:B------:R-:W-:Y:S02]  /*27620*/  ISETP.GE.U32.AND P1, PT, R245, 0x7f000001, PT ;  /* 0x7f000001f500780c */ /* 0x000fe40003f26070 */
[----:B------:R-:W-:Y:S01]  /*27630*/  IMAD.WIDE.U32 R12, R131, 0x5fffffa, RZ ;  /* 0x05fffffa830c7825 */ /* 0x000fe200078e00ff */
[----:B------:R-:W-:-:S08]  /*27640*/  @P4 IADD3 R157, PT, PT, R157, -0x7f000001, RZ ;  /* 0x80ffffff9d9d4810 */ /* 0x000fd00007ffe0ff */
[----:B------:R-:W-:Y:S01]  /*27650*/  @P0 IADD3 R163, PT, PT, R163, -0x7f000001, RZ ;  /* 0x80ffffffa3a30810 */ /* 0x000fe20007ffe0ff */
[----:B------:R-:W-:Y:S01]  /*27660*/  IMAD R131, R131, 0x6, RZ ;  /* 0x0000000683837824 */ /* 0x000fe200078e02ff */
[----:B------:R-:W-:Y:S02]  /*27670*/  @P3 IADD3 R106, PT, PT, R106, -0x7f000001, RZ ;  /* 0x80ffffff6a6a3810 */ /* 0x000fe40007ffe0ff */
[----:B------:R-:W-:Y:S02]  /*27680*/  IADD3 R134, PT, PT, R40, R163, RZ ;  /* 0x000000a328867210 */ /* 0x000fe40007ffe0ff */
[----:B------:R-:W-:Y:S02]  /*27690*/  @P2 IADD3 R84, PT, PT, R84, -0x7f000001, RZ ;  /* 0x80ffffff54542810 */ /* 0x000fe40007ffe0ff */
[----:B------:R-:W-:Y:S01]  /*276a0*/  @P1 IADD3 R245, PT, PT, R245, -0x7f000001, RZ ;  /* 0x80fffffff5f51810 */ /* 0x000fe20007ffe0ff */
[----:B------:R-:W-:Y:S01]  /*276b0*/  IMAD.HI.U32 R131, R131, 0x7f000001, R12 ;  /* 0x7f00000183837827 */ /* 0x000fe200078e000c */
[----:B------:R-:W-:-:S03]  /*276c0*/  ISETP.GE.U32.AND P0, PT, R134, 0x7f000001, PT ;  /* 0x7f0000018600780c */ /* 0x000fc60003f06070 */
[----:B------:R-:W-:Y:S01]  /*276d0*/  IMAD.WIDE.U32 R12, R89, R8, RZ ;  /* 0x00000008590c7225 */ /* 0x000fe200078e00ff */
[----:B------:R-:W-:Y:S02]  /*276e0*/  IADD3 R157, PT, PT, R106, R157, RZ ;  /* 0x0000009d6a9d7210 */ /* 0x000fe40007ffe0ff */
[----:B------:R-:W-:Y:S01]  /*276f0*/  IADD3 R106, PT, PT, R245, R84, RZ ;  /* 0x00000054f56a7210 */ /* 0x000fe20007ffe0ff */
[----:B------:R-:W-:-:S04]  /*27700*/  IMAD R245, R12, 0x7effffff, RZ ;  /* 0x7effffff0cf57824 */ /* 0x000fc800078e02ff */
[----:B------:R-:W-:Y:S02]  /*27710*/  IMAD.HI.U32 R245, R245, 0x7f000001, R12 ;  /* 0x7f000001f5f57827 */ /* 0x000fe400078e000c */
[----:B------:R-:W-:-:S03]  /*27720*/  @P0 IADD3 R134, PT, PT, R134, -0x7f000001, RZ ;  /* 0x80ffffff86860810 */ /* 0x000fc60007ffe0ff */
[----:B------:R-:W-:Y:S01]  /*27730*/  ISETP.GE.U32.AND P0, PT, R245, 0x7f000001, PT ;  /* 0x7f000001f500780c */ /* 0x000fe20003f06070 */
[----:B------:R-:W-:Y:S01]  /*27740*/  ISETP.GE.U32.AND P1, PT, R106, 0x7f000001, PT ;  /* 0x7f0000016a00780c */ /* 0x000fe20003f26070 */
[----:B------:R-:W-:-:S04]  /*27750*/  IMAD.WIDE.U32 R12, R92, R134, RZ ;  /* 0x000000865c0c7225 */ /* 0x000fc800078e00ff */
[----:B------:R-:W-:-:S04]  /*27760*/  IMAD R163, R12, 0x7effffff, RZ ;  /* 0x7effffff0ca37824 */ /* 0x000fc800078e02ff */
[----:B------:R-:W-:-:S03]  /*27770*/  IMAD.HI.U32 R12, R163, 0x7f000001, R12 ;  /* 0x7f000001a30c7827 */ /* 0x000fc600078e000c */
        /* <DEDUP_REMOVED lines=15> */
[----:B------:R-:W-:Y:S02]  /*27870*/  IADD3 R245, PT, PT, R245, R12, RZ ;  /* 0x0000000cf5f57210 */ /* 0x000fe40007ffe0ff */
[----:B------:R-:W-:Y:S01]  /*27880*/  IADD3 R152, PT, PT, R157, R152, RZ ;  /* 0x000000989d987210 */ /* 0x000fe20007ffe0ff */
[----:B------:R-:W-:-:S07]  /*27890*/  IMAD.WIDE.U32 R12, R89, R241, RZ ;  /* 0x000000f1590c7225 */ /* 0x000fce00078e00ff */
[----:B------:R-:W-:Y:S01]  /*278a0*/  @P1 IADD3 R130, PT, PT, R130, -0x7f000001, RZ ;  /* 0x80ffffff82821810 */ /* 0x000fe20007ffe0ff */
[----:B------:R-:W-:Y:S01]  /*278b0*/  ISETP.GE.U32.AND P1, PT, R121, 0x7f000001, PT ;  /* 0x7f0000017900780c */ /* 0x000fe20003f26070 */
[----:B------:R-:W-:Y:S01]  /*278c0*/  @P0 IADD3 R159, PT, PT, R159, -0x7f000001, RZ ;  /* 0x80ffffff9f9f0810 */ /* 0x000fe20007ffe0ff */
[----:B------:R-:W-:Y:S01]  /*278d0*/  ISETP.GE.U32.AND P0, PT, R152, 0x7f000001, PT ;  /* 0x7f0000019800780c */ /* 0x000fe20003f06070 */
[----:B------:R-:W-:-:S04]  /*278e0*/  IMAD R163, R12, 0x7effffff, RZ ;  /* 0x7effffff0ca37824 */ /* 0x000fc800078e02ff */
[----:B------:R-:W-:Y:S01]  /*278f0*/  IMAD.HI.U32 R106, R163, 0x7f000001, R12 ;  /* 0x7f000001a36a7827 */ /* 0x000fe200078e000c */
[----:B------:R-:W-:-:S03]  /*27900*/  IADD3 R159, PT, PT, R159, R130, RZ ;  /* 0x000000829f9f7210 */ /* 0x000fc60007ffe0ff */
[----:B------:R-:W-:Y:S02]  /*27910*/  IMAD.WIDE.U32 R12, R92, R8, RZ ;  /* 0x000000085c0c7225 */ /* 0x000fe400078e00ff */
[----:B------:R-:W-:Y:S02]  /*27920*/  @P1 IADD3 R121, PT, PT, R121, -0x7f000001, RZ ;  /* 0x80ffffff79791810 */ /* 0x000fe40007ffe0ff */
[----:B------:R-:W-:Y:S01]  /*27930*/  IMAD R157, R12, 0x7effffff, RZ ;  /* 0x7effffff0c9d7824 */ /* 0x000fe200078e02ff */
[----:B------:R-:W-:Y:S01]  /*27940*/  @P0 IADD3 R152, PT, PT, R152, -0x7f000001, RZ ;  /* 0x80ffffff98980810 */ /* 0x000fe20007ffe0ff */
[----:B------:R-:W-:Y:S01]  /*27950*/  ISETP.GE.U32.AND P1, PT, R20, 0x7f000001, PT ;  /* 0x7f0000011400780c */ /* 0x000fe20003f26070 */
[----:B------:R-:W-:Y:S01]  /*27960*/  ISETP.GE.U32.AND P0, PT, R159, 0x7f000001, PT ;  /* 0x7f0000019f00780c */ /* 0x000fe20003f06070 */
[----:B------:R-:W-:-:S04]  /*27970*/  IMAD.HI.U32 R157, R157, 0x7f000001, R12 ;  /* 0x7f0000019d9d7827 */ /* 0x000fc800078e000c */
[----:B------:R-:W-:-:S04]  /*27980*/  IMAD.WIDE.U32 R12, R88, R148, RZ ;  /* 0x00000094580c7225 */ /* 0x000fc800078e00ff */
        /* <DEDUP_REMOVED lines=8> */
[----:B------:R-:W-:-:S03]  /*27a10*/  ISETP.GE.U32.AND P1, PT, R217, 0x7f000001, PT ;  /* 0x7f000001d900780c */ /* 0x000fc60003f26070 */
        /* <DEDUP_REMOVED lines=12> */
[----:B------:R-:W-:-:S04]  /*27ae0*/  IMAD.HI.U32 R20, R20, 0x7f000001, R12 ;  /* 0x7f00000114147827 */ /* 0x000fc800078e000c */
[----:B------:R-:W-:Y:S01]  /*27af0*/  IMAD.WIDE.U32 R12, R90, R134, RZ ;  /* 0x000000865a0c7225 */ /* 0x000fe200078e00ff */
[----:B------:R-:W-:-:S03]  /*27b00*/  ISETP.GE.U32.AND P0, PT, R20, 0x7f000001, PT ;  /* 0x7f0000011400780c */ /* 0x000fc60003f06070 */
[----:B------:R-:W-:-:S04]  /*27b10*/  IMAD R134, R12, 0x7effffff, RZ ;  /* 0x7effffff0c867824 */ /* 0x000fc800078e02ff */
[----:B------:R-:W-:-:S05]  /*27b20*/  IMAD.HI.U32 R134, R134, 0x7f000001, R12 ;  /* 0x7f00000186867827 */ /* 0x000fca00078e000c */
[----:B------:R-:W-:Y:S01]  /*27b30*/  ISETP.GE.U32.AND P2, PT, R134, 0x7f000001, PT ;  /* 0x7f0000018600780c */ /* 0x000fe20003f46070 */
[----:B------:R-:W-:Y:S01]  /*27b40*/  @P0 IADD3 R20, PT, PT, R20, -0x7f000001, RZ ;  /* 0x80ffffff14140810 */ /* 0x000fe20007ffe0ff */
[----:B------:R-:W-:-:S04]  /*27b50*/  ISETP.GE.U32.AND P1, PT, R159, 0x7f000001, PT ;  /* 0x7f0000019f00780c */ /* 0x000fc80003f26070 */
[----:B------:R-:W-:Y:S01]  /*27b60*/  ISETP.GE.U32.AND P0, PT, R20, 0x7f000001, PT ;  /* 0x7f0000011400780c */ /* 0x000fe20003f06070 */
[----:B------:R-:W-:-:S06]  /*27b70*/  IADD3 R121, PT, PT, R152, R121, RZ ;  /* 0x0000007998797210 */ /* 0x000fcc0007ffe0ff */
        /* <DEDUP_REMOVED lines=15> */
[----:B------:R-:W-:-:S04]  /*27c70*/  IMAD.WIDE.U32 R12, R90, R8, RZ ;  /* 0x000000085a0c7225 */ /* 0x000fc800078e00ff */
        /* <DEDUP_REMOVED lines=10> */
[----:B------:R-:W-:Y:S01]  /*27d20*/  ISETP.GE.U32.AND P0, PT, R241, 0x7f000001, PT ;  /* 0x7f000001f100780c */ /* 0x000fe20003f06070 */
[----:B------:R-:W-:Y:S01]  /*27d30*/  ISETP.GE.U32.AND P2, PT, R130, 0x7f000001, PT ;  /* 0x7f0000018200780c */ /* 0x000fe20003f46070 */
[----:B------:R-:W-:-:S11]  /*27d40*/  ISETP.GE.U32.AND P1, PT, R245, 0x7f000001, PT ;  /* 0x7f000001f500780c */ /* 0x000fd60003f26070 */
[----:B------:R-:W-:Y:S01]  /*27d50*/  @P0 IADD3 R241, PT, PT, R241, -0x7f000001, RZ ;  /* 0x80fffffff1f10810 */ /* 0x000fe20007ffe0ff */
[----:B------:R-:W-:-:S04]  /*27d60*/  ISETP.GE.U32.AND P0, PT, R217, 0x7f000001, PT ;  /* 0x7f000001d900780c */ /* 0x000fc80003f06070 */
[----:B------:R-:W-:Y:S01]  /*27d70*/  IMAD.WIDE.U32 R12, R241, 0x5fffffa, RZ ;  /* 0x05fffffaf10c7825 */ /* 0x000fe200078e00ff */
[----:B------:R-:W-:-:S03]  /*27d80*/  @P2 IADD3 R130, PT, PT, R130, -0x7f000001, RZ ;  /* 0x80ffffff82822810 */ /* 0x000fc60007ffe0ff */
[----:B------:R-:W-:Y:S01]  /*27d90*/  IMAD R241, R241, 0x6, RZ ;  /* 0x00000006f1f17824 */ /* 0x000fe200078e02ff */
[----:B------:R-:W-:-:S04]  /*27da0*/  @P1 IADD3 R245, PT, PT, R245, -0x7f000001, RZ ;  /* 0x80fffffff5f51810 */ /* 0x000fc80007ffe0ff */
[----:B------:R-:W-:Y:S01]  /*27db0*/  @P0 IADD3 R217, PT, PT, R217, -0x7f000001, RZ ;  /* 0x80ffffffd9d90810 */ /* 0x000fe20007ffe0ff */
[----:B------:R-:W-:Y:S01]  /*27dc0*/  IMAD.HI.U32 R241, R241, 0x7f000001, R12 ;  /* 0x7f000001f1f17827 */ /* 0x000fe200078e000c */
[----:B------:R-:W-:-:S03]  /*27dd0*/  IADD3 R130, PT, PT, R245, R130, RZ ;  /* 0x00000082f5827210 */ /* 0x000fc60007ffe0ff */
[----:B------:R-:W-:-:S04]  /*27de0*/  IMAD.WIDE.U32 R12, R92, R217, RZ ;  /* 0x000000d95c0c7225 */ /* 0x000fc800078e00ff */
[----:B------:R-:W-:-:S04]  /*27df0*/  IMAD R245, R12, 0x7effffff, RZ ;  /* 0x7effffff0cf57824 */ /* 0x000fc800078e02ff */
[----:B------:R-:W-:-:S05]  /*27e00*/  IMAD.HI.U32 R245, R245, 0x7f000001, R12 ;  /* 0x7f000001f5f57827 */ /* 0x000fca00078e000c */
        /* <DEDUP_REMOVED lines=8> */
[----:B------:R-:W-:Y:S01]  /*27e90*/  IMAD.WIDE.U32 R12, R245, 0x5fffffa, RZ ;  /* 0x05fffffaf50c7825 */ /* 0x000fe200078e00ff */
[----:B------:R-:W-:-:S03]  /*27ea0*/  ISETP.GE.U32.AND P1, PT, R18, 0x7f000001, PT ;  /* 0x7f0000011200780c */ /* 0x000fc60003f26070 */
[----:B------:R-:W-:-:S04]  /*27eb0*/  IMAD R245, R245, 0x6, RZ ;  /* 0x00000006f5f57824 */ /* 0x000fc800078e02ff */
[----:B------:R-:W-:Y:S01]  /*27ec0*/  @P0 IADD3 R99, PT, PT, R99, -0x7f000001, RZ ;  /* 0x80ffffff63630810 */ /* 0x000fe20007ffe0ff */
[----:B------:R-:W-:Y:S01]  /*27ed0*/  ISETP.GE.U32.AND P0, PT, R121, 0x7f000001, PT ;  /* 0x7f0000017900780c */ /* 0x000fe20003f06070 */
[----:B------:R-:W-:-:S04]  /*27ee0*/  IMAD.HI.U32 R20, R245, 0x7f000001, R12 ;  /* 0x7f000001f5147827 */ /* 0x000fc800078e000c */
[----:B------:R-:W-:Y:S01]  /*27ef0*/  IMAD.WIDE.U32 R12, R89, R99, RZ ;  /* 0x00000063590c7225 */ /* 0x000fe200078e00ff */
[----:B------:R-:W-:-:S03]  /*27f00*/  @P2 IADD3 R131, PT, PT, R131, -0x7f000001, RZ ;  /* 0x80ffffff83832810 */ /* 0x000fc60007ffe0ff */
[----:B------:R-:W-:Y:S01]  /*27f10*/  IMAD R245, R12, 0x7effffff, RZ ;  /* 0x7effffff0cf57824 */ /* 0x000fe200078e02ff */
[----:B------:R-:W-:-:S03]  /*27f20*/  @P1 IADD3 R18, PT, PT, R18, -0x7f000001, RZ ;  /* 0x80ffffff12121810 */ /* 0x000fc60007ffe0ff */
[----:B------:R-:W-:Y:S01]  /*27f30*/  @P0 IADD3 R121, PT, PT, R121, -0x7f000001, RZ ;  /* 0x80ffffff79790810 */ /* 0x000fe20007ffe0ff */
[----:B------:R-:W-:Y:S01]  /*27f40*/  IMAD.HI.U32 R245, R245, 0x7f000001, R12 ;  /* 0x7f000001f5f57827 */ /* 0x000fe200078e000c */
[----:B------:R-:W-:-:S03]  /*27f50*/  IADD3 R131, PT, PT, R18, R131, RZ ;  /* 0x0000008312837210 */ /* 0x000fc60007ffe0ff */
[----:B------:R-:W-:-:S04]  /*27f60*/  IMAD.WIDE.U32 R12, R88, R121, RZ ;  /* 0x00000079580c7225 */ /* 0x000fc800078e00ff */
[----:B------:R-:W-:-:S04]  /*27f70*/  IMAD R18, R12, 0x7effffff, RZ ;  /* 0x7effffff0c127824 */ /* 0x000fc800078e02ff */
[----:B------:R-:W-:-:S05]  /*27f80*/  IMAD.HI.U32 R18, R18, 0x7f000001, R12 ;  /* 0x7f00000112127827 */ /* 0x000fca00078e000c */
[----:B------:R-:W-:Y:S01]  /*27f90*/  ISETP.GE.U32.AND P0, PT, R18, 0x7f000001, PT ;  /* 0x7f0000011200780c */ /* 0x000fe20003f06070 */
[----:B------:R-:W-:Y:S01]  /*27fa0*/  IADD3 R159, PT, PT, R159, R134, RZ ;  /* 0x000000869f9f7210 */ /* 0x000fe20007ffe0ff */
[----:B------:R-:W-:-:S04]  /*27fb0*/  ISETP.GE.U32.AND P2, PT, R8, 0x7f000001, PT ;  /* 0x7f0000010800780c */ /* 0x000fc80003f46070 */
[----:B------:R-:W-:-:S07]  /*27fc0*/  ISETP.GE.U32.AND P1, PT, R159, 0x7f000001, PT ;  /* 0x7f0000019f00780c */ /* 0x000fce0003f26070 */
        /* <DEDUP_REMOVED lines=13> */
[----:B------:R-:W-:-:S12]  /*280a0*/  ISETP.GE.U32.AND P2, PT, R8, 0x7f000001, PT ;  /* 0x7f0000010800780c */ /* 0x000fd80003f46070 */
[----:B------:R-:W-:Y:S02]  /*280b0*/  @P0 IADD3 R159, PT, PT, R159, -0x7f000001, RZ ;  /* 0x80ffffff9f9f0810 */ /* 0x000fe40007ffe0ff */
[----:B------:R-:W-:-:S03]  /*280c0*/  @P2 IADD3 R8, PT, PT, R8, -0x7f000001, RZ ;  /* 0x80ffffff08082810 */ /* 0x000fc60007ffe0ff */
        /* <DEDUP_REMOVED lines=23> */
[----:B------:R-:W-:Y:S01]  /*28240*/  IMAD.WIDE.U32 R12, R159, 0x5fffffa, RZ ;  /* 0x05fffffa9f0c7825 */ /* 0x000fe200078e00ff */
        /* <DEDUP_REMOVED lines=11> */
[----:B------:R-:W-:Y:S01]  /*28300*/  IADD3 R106, PT, PT, R106, R157, RZ ;  /* 0x0000009d6a6a7210 */ /* 0x000fe20007ffe0ff */
[----:B------:R-:W-:Y:S02]  /*28310*/  ISETP.GE.U32.AND P0, PT, R198, 0x7f000001, PT ;  /* 0x7f000001c600780c */ /* 0x000fe40003f06070 */
[----:B------:R-:W-:-:S04]  /*28320*/  IMAD R157, R12, 0x7effffff, RZ ;  /* 0x7effffff0c9d7824 */ /* 0x000fc800078e02ff */
[----:B------:R-:W-:-:S05]  /*28330*/  IMAD.HI.U32 R157, R157, 0x7f000001, R12 ;  /* 0x7f0000019d9d7827 */ /* 0x000fca00078e000c */
[----:B------:R-:W-:Y:S02]  /*28340*/  ISETP.GE.U32.AND P1, PT, R157, 0x7f000001, PT ;  /* 0x7f0000019d00780c */ /* 0x000fe40003f26070 */
[----:B------:R-:W-:Y:S01]  /*28350*/  @P0 IADD3 R198, PT, PT, R198, -0x7f000001, RZ ;  /* 0x80ffffffc6c60810 */ /* 0x000fe20007ffe0ff */
[----:B------:R-:W-:-:S04]  /*28360*/  ISETP.GE.U32.AND P2, PT, R105, 0x7f000001, PT ;  /* 0x7f0000016900780c */ /* 0x000fc80003f46070 */
[----:B------:R-:W-:-:S06]  /*28370*/  ISETP.GE.U32.AND P0, PT, R198, 0x7f000001, PT ;  /* 0x7f000001c600780c */ /* 0x000fcc0003f06070 */
[----:B------:R-:W-:Y:S01]  /*28380*/  @P1 IADD3 R157, PT, PT, R157, -0x7f000001, RZ ;  /* 0x80ffffff9d9d1810 */ /* 0x000fe20007ffe0ff */
[----:B------:R-:W-:Y:S02]  /*28390*/  ISETP.GE.U32.AND P1, PT, R145, 0x7f000001, PT ;  /* 0x7f0000019100780c */ /* 0x000fe40003f26070 */
[----:B------:R-:W-:Y:S01]  /*283a0*/  @P2 IADD3 R105, PT, PT, R105, -0x7f000001, RZ ;  /* 0x80ffffff69692810 */ /* 0x000fe20007ffe0ff */
[----:B------:R-:W-:-:S03]  /*283b0*/  ISETP.GE.U32.AND P2, PT, R19, 0x7f000001, PT ;  /* 0x7f0000011300780c */ /* 0x000fc60003f46070 */
[----:B------:R-:W-:Y:S01]  /*283c0*/  @P0 IADD3 R198, PT, PT, R198, -0x7f000001, RZ ;  /* 0x80ffffffc6c60810 */ /* 0x000fe20007ffe0ff */
[----:B------:R-:W-:Y:S01]  /*283d0*/  ISETP.GE.U32.AND P0, PT, R155, 0x7f000001, PT ;  /* 0x7f0000019b00780c */ /* 0x000fe20003f06070 */
[----:B------:R-:W-:-:S05]  /*283e0*/  IMAD.WIDE.U32 R12, R157, 0x5fffffa, RZ ;  /* 0x05fffffa9d0c7825 */ /* 0x000fca00078e00ff */
[----:B------:R-:W-:Y:S01]  /*283f0*/  @P1 IADD3 R145, PT, PT, R145, -0x7f000001, RZ ;  /* 0x80ffffff91911810 */ /* 0x000fe20007ffe0ff */
[----:B------:R-:W-:-:S04]  /*28400*/  IMAD R157, R157, 0x6, RZ ;  /* 0x000000069d9d7824 */ /* 0x000fc800078e02ff */
[----:B------:R-:W-:Y:S01]  /*28410*/  ISETP.GE.U32.AND P1, PT, R145, 0x7f000001, PT ;  /* 0x7f0000019100780c */ /* 0x000fe20003f26070 */
[----:B------:R-:W-:Y:S02]  /*28420*/  @P2 IADD3 R19, PT, PT, R19, -0x7f000001, RZ ;  /* 0x80ffffff13132810 */ /* 0x000fe40007ffe0ff */
[----:B------:R-:W-:Y:S01]  /*28430*/  @P0 IADD3 R155, PT, PT, R155, -0x7f000001, RZ ;  /* 0x80ffffff9b9b0810 */ /* 0x000fe20007ffe0ff */
[----:B------:R-:W-:Y:S01]  /*28440*/  IMAD.HI.U32 R152, R157, 0x7f000001, R12 ;  /* 0x7f0000019d987827 */ /* 0x000fe200078e000c */
[----:B------:R-:W-:Y:S01]  /*28450*/  ISETP.GE.U32.AND P2, PT, R147, 0x7f000001, PT ;  /* 0x7f0000019300780c */ /* 0x000fe20003f46070 */
[----:B------:R-:W-:Y:S02]  /*28460*/  ISETP.GE.U32.AND P0, PT, R144, 0x7f000001, PT ;  /* 0x7f0000019000780c */ /* 0x000fe40003f06070 */
[----:B------:R-:W-:Y:S01]  /*28470*/  IMAD.WIDE.U32 R12, R89, R121, RZ ;  /* 0x00000079590c7225 */ /* 0x000fe200078e00ff */
[----:B------:R-:W-:-:S03]  /*28480*/  IADD3 R198, PT, PT, R198, R105, RZ ;  /* 0x00000069c6c67210 */ /* 0x000fc60007ffe0ff */
[----:B------:R-:W-:Y:S01]  /*28490*/  IMAD R105, R12, 0x7effffff, RZ ;  /* 0x7effffff0c697824 */ /* 0x000fe200078e02ff */
[----:B------:R-:W-:Y:S01]  /*284a0*/  @P1 IADD3 R145, PT, PT, R145, -0x7f000001, RZ ;  /* 0x80ffffff91911810 */ /* 0x000fe20007ffe0ff */
[----:B------:R-:W-:Y:S02]  /*284b0*/  ISETP.GE.U32.AND P1, PT, R155, 0x7f000001, PT ;  /* 0x7f0000019b00780c */ /* 0x000fe40003f26070 */
[----:B------:R-:W-:Y:S02]  /*284c0*/  IMAD.HI.U32 R105, R105, 0x7f000001, R12 ;  /* 0x7f00000169697827 */ /* 0x000fe400078e000c */
[----:B------:R-:W-:Y:S02]  /*284d0*/  @P2 IADD3 R147, PT, PT, R147, -0x7f000001, RZ ;  /* 0x80ffffff93932810 */ /* 0x000fe40007ffe0ff */
[----:B------:R-:W-:Y:S01]  /*284e0*/  @P0 IADD3 R144, PT, PT, R144, -0x7f000001, RZ ;  /* 0x80ffffff90900810 */ /* 0x000fe20007ffe0ff */
[----:B------:R-:W-:-:S04]  /*284f0*/  ISETP.GE.U32.AND P2, PT, R105, 0x7f000001, PT ;  /* 0x7f0000016900780c */ /* 0x000fc80003f46070 */
[----:B------:R-:W-:Y:S01]  /*28500*/  ISETP.GE.U32.AND P0, PT, R144, 0x7f000001, PT ;  /* 0x7f0000019000780c */ /* 0x000fe20003f06070 */
[----:B------:R-:W-:Y:S01]  /*28510*/  IMAD.WIDE.U32 R12, R92, R127, RZ ;  /* 0x0000007f5c0c7225 */ /* 0x000fe200078e00ff */
[----:B------:R-:W-:Y:S01]  /*28520*/  @P1 IADD3 R155, PT, PT, R155, -0x7f000001, RZ ;  /* 0x80ffffff9b9b1810 */ /* 0x000fe20007ffe0ff */
[----:B------:R-:W-:Y:S01]  /*28530*/  ISETP.GE.U32.AND P1, PT, R125, 0x7f000001, PT ;  /* 0x7f0000017d00780c */ /* 0x000fe20003f26070 */
[----:B------:R-:W-:Y:S01]  /*28540*/  IADD3 R145, PT, PT, R145, R19, RZ ;  /* 0x0000001391917210 */ /* 0x000fe20007ffe0ff */
[----:B------:R-:W-:-:S04]  /*28550*/  IMAD R19, R12, 0x7effffff, RZ ;  /* 0x7effffff0c137824 */ /* 0x000fc800078e02ff */
[----:B------:R-:W-:Y:S01]  /*28560*/  @P2 IADD3 R105, PT, PT, R105, -0x7f000001, RZ ;  /* 0x80ffffff69692810 */ /* 0x000fe20007ffe0ff */
[----:B------:R-:W-:-:S03]  /*28570*/  IMAD.HI.U32 R19, R19, 0x7f000001, R12 ;  /* 0x7f00000113137827 */ /* 0x000fc600078e000c */
[----:B------:R-:W-:Y:S01]  /*28580*/  @P0 IADD3 R144, PT, PT, R144, -0x7f000001, RZ ;  /* 0x80ffffff90900810 */ /* 0x000fe20007ffe0ff */
[----:B------:R-:W-:Y:S01]  /*28590*/  ISETP.GE.U32.AND P0, PT, R105, 0x7f000001, PT ;  /* 0x7f0000016900780c */ /* 0x000fe20003f06070 */
[----:B------:R-:W-:Y:S01]  /*285a0*/  IMAD.WIDE.U32 R12, R89, R217, RZ ;  /* 0x000000d9590c7225 */ /* 0x000fe200078e00ff */
[----:B------:R-:W-:Y:S01]  /*285b0*/  @P1 IADD3 R125, PT, PT, R125, -0x7f000001, RZ ;  /* 0x80ffffff7d7d1810 */ /* 0x000fe20007ffe0ff */
[----:B------:R-:W-:Y:S01]  /*285c0*/  ISETP.GE.U32.AND P1, PT, R19, 0x7f000001, PT ;  /* 0x7f0000011300780c */ /* 0x000fe20003f26070 */
[----:B------:R-:W-:Y:S01]  /*285d0*/  IADD3 R147, PT, PT, R155, R147, RZ ;  /* 0x000000939b937210 */ /* 0x000fe20007ffe0ff */
[----:B------:R-:W-:-:S04]  /*285e0*/  IMAD R155, R12, 0x7effffff, RZ ;  /* 0x7effffff0c9b7824 */ /* 0x000fc800078e02ff */
[----:B------:R-:W-:-:S04]  /*285f0*/  IMAD.HI.U32 R155, R155, 0x7f000001, R12 ;  /* 0x7f0000019b9b7827 */ /* 0x000fc800078e000c */
[----:B------:R-:W-:Y:S01]  /*28600*/  @P0 IADD3 R105, PT, PT, R105, -0x7f000001, RZ ;  /* 0x80ffffff69690810 */ /* 0x000fe20007ffe0ff */
[----:B------:R-:W-:Y:S01]  /*28610*/  ISETP.GE.U32.AND P0, PT, R106, 0x7f000001, PT ;  /* 0x7f0000016a00780c */ /* 0x000fe20003f06070 */
[----:B------:R-:W-:Y:S01]  /*28620*/  IMAD.WIDE.U32 R12, R92, R121, RZ ;  /* 0x000000795c0c7225 */ /* 0x000fe200078e00ff */
[----:B------:R-:W-:-:S03]  /*28630*/  @P1 IADD3 R19, PT, PT, R19, -0x7f000001, RZ ;  /* 0x80ffffff13131810 */ /* 0x000fc60007ffe0ff */
[----:B------:R-:W-:Y:S01]  /*28640*/  IMAD R157, R12, 0x7effffff, RZ ;  /* 0x7effffff0c9d7824 */ /* 0x000fe200078e02ff */
[----:B------:R-:W-:Y:S01]  /*28650*/  IADD3 R125, PT, PT, R144, R125, RZ ;  /* 0x0000007d907d7210 */ /* 0x000fe20007ffe0ff */
[----:B------:R-:W-:Y:S01]  /*28660*/  ISETP.GE.U32.AND P1, PT, R163, 0x7f000001, PT ;  /* 0x7f000001a300780c */ /* 0x000fe20003f26070 */
[----:B------:R-:W-:Y:S01]  /*28670*/  IADD3 R105, PT, PT, R105, R19, RZ ;  /* 0x0000001369697210 */ /* 0x000fe20007ffe0ff */
[----:B------:R-:W-:-:S04]  /*28680*/  IMAD.HI.U32 R144, R157, 0x7f000001, R12 ;  /* 0x7f0000019d907827 */ /* 0x000fc800078e000c */
[----:B------:R-:W-:Y:S01]  /*28690*/  IMAD.WIDE.U32 R12, R88, R99, RZ ;  /* 0x00000063580c7225 */ /* 0x000fe200078e00ff */
[----:B------:R-:W-:Y:S01]  /*286a0*/  @P0 IADD3 R106, PT, PT, R106, -0x7f000001, RZ ;  /* 0x80ffffff6a6a0810 */ /* 0x000fe20007ffe0ff */
[----:B------:R-:W-:Y:S02]  /*286b0*/  ISETP.GE.U32.AND P0, PT, R105, 0x7f000001, PT ;  /* 0x7f0000016900780c */ /* 0x000fe40003f06070 */
[----:B------:R-:W-:-:S04]  /*286c0*/  IMAD R19, R12, 0x7effffff, RZ ;  /* 0x7effffff0c137824 */ /* 0x000fc800078e02ff */
[----:B------:R-:W-:Y:S01]  /*286d0*/  IMAD.HI.U32 R19, R19, 0x7f000001, R12 ;  /* 0x7f00000113137827 */ /* 0x000fe200078e000c */
[----:B------:R-:W-:-:S04]  /*286e0*/  @P1 IADD3 R163, PT, PT, R163, -0x7f000001, RZ ;  /* 0x80ffffffa3a31810 */ /* 0x000fc80007ffe0ff */
[----:B------:R-:W-:Y:S02]  /*286f0*/  ISETP.GE.U32.AND P1, PT, R19, 0x7f000001, PT ;  /* 0x7f0000011300780c */ /* 0x000fe40003f26070 */
[----:B------:R-:W-:Y:S01]  /*28700*/  @P0 IADD3 R105, PT, PT, R105, -0x7f000001, RZ ;  /* 0x80ffffff69690810 */ /* 0x000fe20007ffe0ff */
[----:B------:R-:W-:-:S10]  /*28710*/  ISETP.GE.U32.AND P0, PT, R198, 0x7f000001, PT ;  /* 0x7f000001c600780c */ /* 0x000fd40003f06070 */
[----:B------:R-:W-:Y:S01]  /*28720*/  @P1 IADD3 R19, PT, PT, R19, -0x7f000001, RZ ;  /* 0x80ffffff13131810 */ /* 0x000fe20007ffe0ff */
[----:B------:R-:W-:Y:S02]  /*28730*/  ISETP.GE.U32.AND P1, PT, R149, 0x7f000001, PT ;  /* 0x7f0000019500780c */ /* 0x000fe40003f26070 */
[----:B------:R-:W-:Y:S01]  /*28740*/  @P0 IADD3 R198, PT, PT, R198, -0x7f000001, RZ ;  /* 0x80ffffffc6c60810 */ /* 0x000fe20007ffe0ff */
[----:B------:R-:W-:-:S10]  /*28750*/  ISETP.GE.U32.AND P0, PT, R145, 0x7f000001, PT ;  /* 0x7f0000019100780c */ /* 0x000fd40003f06070 */
[----:B------:R-:W-:Y:S01]  /*28760*/  @P1 IADD3 R149, PT, PT, R149, -0x7f000001, RZ ;  /* 0x80ffffff95951810 */ /* 0x000fe20007ffe0ff */
[----:B------:R-:W-:Y:S02]  /*28770*/  ISETP.GE.U32.AND P1, PT, R154, 0x7f000001, PT ;  /* 0x7f0000019a00780c */ /* 0x000fe40003f26070 */
[----:B------:R-:W-:Y:S01]  /*28780*/  @P0 IADD3 R145, PT, PT, R145, -0x7f000001, RZ ;  /* 0x80ffffff91910810 */ /* 0x000fe20007ffe0ff */
[----:B------:R-:W-:Y:S01]  /*28790*/  ISETP.GE.U32.AND P0, PT, R147, 0x7f000001, PT ;  /* 0x7f0000019300780c */ /* 0x000fe20003f06070 */
[----:B------:R-:W-:-:S09]  /*287a0*/  IMAD.WIDE.U32 R12, R88, R127, RZ ;  /* 0x0000007f580c7225 */ /* 0x000fd200078e00ff */
[----:B------:R-:W-:Y:S01]  /*287b0*/  @P1 IADD3 R154, PT, PT, R154, -0x7f000001, RZ ;  /* 0x80ffffff9a9a1810 */ /* 0x000fe20007ffe0ff */
[----:B------:R-:W-:Y:S02]  /*287c0*/  ISETP.GE.U32.AND P1, PT, R150, 0x7f000001, PT ;  /* 0x7f0000019600780c */ /* 0x000fe40003f26070 */
[----:B------:R-:W-:Y:S01]  /*287d0*/  @P0 IADD3 R147, PT, PT, R147, -0x7f000001, RZ ;  /* 0x80ffffff93930810 */ /* 0x000fe20007ffe0ff */
[----:B------:R-:W-:Y:S01]  /*287e0*/  ISETP.GE.U32.AND P0, PT, R125, 0x7f000001, PT ;  /* 0x7f0000017d00780c */ /* 0x000fe20003f06070 */
[----:B------:R-:W-:Y:S01]  /*287f0*/  IMAD R157, R12, 0x7effffff, RZ ;  /* 0x7effffff0c9d7824 */ /* 0x000fe200078e02ff */
[----:B------:R-:W-:-:S03]  /*28800*/  IADD3 R163, PT, PT, R106, R163, RZ ;  /* 0x000000a36aa37210 */ /* 0x000fc60007ffe0ff */
[----:B------:R-:W-:-:S05]  /*28810*/  IMAD.HI.U32 R106, R157, 0x7f000001, R12 ;  /* 0x7f0000019d6a7827 */ /* 0x000fca00078e000c */
[----:B------:R-:W-:Y:S01]  /*28820*/  @P1 IADD3 R150, PT, PT, R150, -0x7f000001, RZ ;  /* 0x80ffffff96961810 */ /* 0x000fe20007ffe0ff */
[----:B------:R-:W-:Y:S01]  /*28830*/  ISETP.GE.U32.AND P1, PT, R112, 0x7f000001, PT ;  /* 0x7f0000017000780c */ /* 0x000fe20003f26070 */
[----:B------:R-:W-:Y:S01]  /*28840*/  IMAD.WIDE.U32 R12, R90, R99, RZ ;  /* 0x000000635a0c7225 */ /* 0x000fe200078e00ff */
[----:B------:R-:W-:Y:S02]  /*28850*/  @P0 IADD3 R125, PT, PT, R125, -0x7f000001, RZ ;  /* 0x80ffffff7d7d0810 */ /* 0x000fe40007ffe0ff */
[----:B------:R-:W-:Y:S01]  /*28860*/  IADD3 R105, PT, PT, R105, R19, RZ ;  /* 0x0000001369697210 */ /* 0x000fe20007ffe0ff */
[----:B------:R-:W-:Y:S01]  /*28870*/  ISETP.GE.U32.AND P0, PT, R163, 0x7f000001, PT ;  /* 0x7f000001a300780c */ /* 0x000fe20003f06070 */
[----:B------:R-:W-:Y:S01]  /*28880*/  IMAD R19, R12, 0x7effffff, RZ ;  /* 0x7effffff0c137824 */ /* 0x000fe200078e02ff */
[----:B------:R-:W-:-:S03]  /*28890*/  ISETP.GE.U32.AND P2, PT, R155, 0x7f000001, PT ;  /* 0x7f0000019b00780c */ /* 0x000fc60003f46070 */
[----:B------:R-:W-:-:S04]  /*288a0*/  IMAD.HI.U32 R19, R19, 0x7f000001, R12 ;  /* 0x7f00000113137827 */ /* 0x000fc800078e000c */
[----:B------:R-:W-:Y:S01]  /*288b0*/  IMAD.WIDE.U32 R12, R131, R121, RZ ;  /* 0x00000079830c7225 */ /* 0x000fe200078e00ff */
[----:B------:R-:W-:Y:S01]  /*288c0*/  @P1 IADD3 R112, PT, PT, R112, -0x7f000001, RZ ;  /* 0x80ffffff70701810 */ /* 0x000fe20007ffe0ff */
[----:B------:R-:W-:Y:S02]  /*288d0*/  ISETP.GE.U32.AND P1, PT, R148, 0x7f000001, PT ;  /* 0x7f0000019400780c */ /* 0x000fe40003f26070 */
[----:B------:R-:W-:Y:S01]  /*288e0*/  IMAD R241, R12, 0x7effffff, RZ ;  /* 0x7effffff0cf17824 */ /* 0x000fe200078e02ff */
[----:B------:R-:W-:Y:S01]  /*288f0*/  @P0 IADD3 R163, PT, PT, R163, -0x7f000001, RZ ;  /* 0x80ffffffa3a30810 */ /* 0x000fe20007ffe0ff */
[----:B------:R-:W-:Y:S02]  /*28900*/  ISETP.GE.U32.AND P0, PT, R245, 0x7f000001, PT ;  /* 0x7f000001f500780c */ /* 0x000fe40003f06070 */
[----:B------:R-:W-:Y:S01]  /*28910*/  IMAD.HI.U32 R241, R241, 0x7f000001, R12 ;  /* 0x7f000001f1f17827 */ /* 0x000fe200078e000c */
[----:B------:R-:W-:-:S03]  /*28920*/  @P2 IADD3 R155, PT, PT, R155, -0x7f000001, RZ ;  /* 0x80ffffff9b9b2810 */ /* 0x000fc60007ffe0ff */
[----:B------:R-:W-:Y:S01]  /*28930*/  IMAD.WIDE.U32 R12, R8, R127, RZ ;  /* 0x0000007f080c7225 */ /* 0x000fe200078e00ff */
[----:B------:R-:W-:-:S03]  /*28940*/  IADD3 R145, PT, PT, R145, R154, RZ ;  /* 0x0000009a91917210 */ /* 0x000fc60007ffe0ff */
[----:B------:R-:W-:Y:S01]  /*28950*/  IMAD R157, R12, 0x7effffff, RZ ;  /* 0x7effffff0c9d7824 */ /* 0x000fe200078e02ff */
[----:B------:R-:W-:Y:S01]  /*28960*/  @P1 IADD3 R148, PT, PT, R148, -0x7f000001, RZ ;  /* 0x80ffffff94941810 */ /* 0x000fe20007ffe0ff */
[----:B------:R-:W-:Y:S01]  /*28970*/  ISETP.GE.U32.AND P2, PT, R144, 0x7f000001, PT ;  /* 0x7f0000019000780c */ /* 0x000fe20003f46070 */
[----:B------:R-:W-:Y:S01]  /*28980*/  ISETP.GE.U32.AND P1, PT, R155, 0x7f000001, PT ;  /* 0x7f0000019b00780c */ /* 0x000fe20003f26070 */
[----:B------:R-:W-:Y:S01]  /*28990*/  IMAD.HI.U32 R154, R157, 0x7f000001, R12 ;  /* 0x7f0000019d9a7827 */ /* 0x000fe200078e000c */
[----:B------:R-:W-:-:S03]  /*289a0*/  @P0 IADD3 R245, PT, PT, R245, -0x7f000001, RZ ;  /* 0x80fffffff5f50810 */ /* 0x000fc60007ffe0ff */
[----:B------:R-:W-:-:S04]  /*289b0*/  IMAD.WIDE.U32 R12, R131, R217, RZ ;  /* 0x000000d9830c7225 */ /* 0x000fc800078e00ff */
[----:B------:R-:W-:Y:S01]  /*289c0*/  IMAD R157, R12, 0x7effffff, RZ ;  /* 0x7effffff0c9d7824 */ /* 0x000fe200078e02ff */
[----:B------:R-:W-:-:S03]  /*289d0*/  ISETP.GE.U32.AND P0, PT, R245, 0x7f000001, PT ;  /* 0x7f000001f500780c */ /* 0x000fc60003f06070 */
[----:B------:R-:W-:Y:S01]  /*289e0*/  IMAD.HI.U32 R157, R157, 0x7f000001, R12 ;  /* 0x7f0000019d9d7827 */ /* 0x000fe200078e000c */
[----:B------:R-:W-:-:S03]  /*289f0*/  IADD3 R150, PT, PT, R147, R150, RZ ;  /* 0x0000009693967210 */ /* 0x000fc60007ffe0ff */
[----:B------:R-:W-:Y:S01]  /*28a00*/  IMAD.WIDE.U32 R12, R8, R121, RZ ;  /* 0x00000079080c7225 */ /* 0x000fe200078e00ff */
[----:B------:R-:W-:Y:S02]  /*28a10*/  @P2 IADD3 R144, PT, PT, R144, -0x7f000001, RZ ;  /* 0x80ffffff90902810 */ /* 0x000fe40007ffe0ff */
[----:B------:R-:W-:Y:S01]  /*28a20*/  @P1 IADD3 R155, PT, PT, R155, -0x7f000001, RZ ;  /* 0x80ffffff9b9b1810 */ /* 0x000fe20007ffe0ff */
[----:B------:R-:W-:Y:S01]  /*28a30*/  IMAD R147, R12, 0x7effffff, RZ ;  /* 0x7effffff0c937824 */ /* 0x000fe200078e02ff */
[----:B------:R-:W-:Y:S01]  /*28a40*/  IADD3 R125, PT, PT, R125, R112, RZ ;  /* 0x000000707d7d7210 */ /* 0x000fe20007ffe0ff */
[----:B------:R-:W-:Y:S01]  /*28a50*/  ISETP.GE.U32.AND P1, PT, R20, 0x7f000001, PT ;  /* 0x7f0000011400780c */ /* 0x000fe20003f26070 */
[----:B------:R-:W-:Y:S01]  /*28a60*/  IADD3 R155, PT, PT, R155, R144, RZ ;  /* 0x000000909b9b7210 */ /* 0x000fe20007ffe0ff */
        /* <DEDUP_REMOVED lines=8> */
[----:B------:R-:W-:Y:S01]  /*28af0*/  ISETP.GE.U32.AND P1, PT, R106, 0x7f000001, PT ;  /* 0x7f0000016a00780c */ /* 0x000fe20003f26070 */
[----:B------:R-:W-:Y:S02]  /*28b00*/  IADD3 R163, PT, PT, R163, R148, RZ ;  /* 0x00000094a3a37210 */ /* 0x000fe40007ffe0ff */
[----:B------:R-:W-:Y:S01]  /*28b10*/  IMAD R144, R12, 0x7effffff, RZ ;  /* 0x7effffff0c907824 */ /* 0x000fe200078e02ff */
[----:B------:R-:W-:Y:S02]  /*28b20*/  @P0 IADD3 R155, PT, PT, R155, -0x7f000001, RZ ;  /* 0x80ffffff9b9b0810 */ /* 0x000fe40007ffe0ff */
[----:B------:R-:W-:Y:S01]  /*28b30*/  ISETP.GE.U32.AND P0, PT, R163, 0x7f000001, PT ;  /* 0x7f000001a300780c */ /* 0x000fe20003f06070 */
[----:B------:R-:W-:Y:S01]  /*28b40*/  IMAD.HI.U32 R144, R144, 0x7f000001, R12 ;  /* 0x7f00000190907827 */ /* 0x000fe200078e000c */
[----:B------:R-:W-:-:S03]  /*28b50*/  IADD3 R245, PT, PT, R245, R20, RZ ;  /* 0x00000014f5f57210 */ /* 0x000fc60007ffe0ff */
[----:B------:R-:W-:-:S04]  /*28b60*/  IMAD.WIDE.U32 R12, R92, R99, RZ ;  /* 0x000000635c0c7225 */ /* 0x000fc800078e00ff */
[----:B------:R-:W-:Y:S01]  /*28b70*/  IMAD R20, R12, 0x7effffff, RZ ;  /* 0x7effffff0c147824 */ /* 0x000fe200078e02ff */
[----:B------:R-:W-:-:S03]  /*28b80*/  @P1 IADD3 R106, PT, PT, R106, -0x7f000001, RZ ;  /* 0x80ffffff6a6a1810 */ /* 0x000fc60007ffe0ff */
[----:B------:R-:W-:-:S04]  /*28b90*/  IMAD.HI.U32 R20, R20, 0x7f000001, R12 ;  /* 0x7f00000114147827 */ /* 0x000fc800078e000c */
[----:B------:R-:W-:Y:S01]  /*28ba0*/  IMAD.WIDE.U32 R12, R8, R99, RZ ;  /* 0x00000063080c7225 */ /* 0x000fe200078e00ff */
[----:B------:R-:W-:Y:S02]  /*28bb0*/  IADD3 R106, PT, PT, R155, R106, RZ ;  /* 0x0000006a9b6a7210 */ /* 0x000fe40007ffe0ff */
[----:B------:R-:W-:Y:S01]  /*28bc0*/  @P0 IADD3 R163, PT, PT, R163, -0x7f000001, RZ ;  /* 0x80ffffffa3a30810 */ /* 0x000fe20007ffe0ff */
[----:B------:R-:W-:Y:S01]  /*28bd0*/  IMAD R155, R12, 0x7effffff, RZ ;  /* 0x7effffff0c9b7824 */ /* 0x000fe200078e02ff */
[----:B------:R-:W-:-:S03]  /*28be0*/  IADD3 R149, PT, PT, R198, R149, RZ ;  /* 0x00000095c6957210 */ /* 0x000fc60007ffe0ff */
[----:B------:R-:W-:-:S04]  /*28bf0*/  IMAD.HI.U32 R198, R155, 0x7f000001, R12 ;  /* 0x7f0000019bc67827 */ /* 0x000fc800078e000c */
[----:B------:R-:W-:-:S04]  /*28c00*/  IMAD.WIDE.U32 R12, R163, R99, RZ ;  /* 0x00000063a30c7225 */ /* 0x000fc800078e00ff */
[----:B------:R-:W-:Y:S01]  /*28c10*/  IMAD R99, R12, 0x7effffff, RZ ;  /* 0x7effffff0c637824 */ /* 0x000fe200078e02ff */
[----:B------:R-:W-:-:S03]  /*28c20*/  ISETP.GE.U32.AND P0, PT, R245, 0x7f000001, PT ;  /* 0x7f000001f500780c */ /* 0x000fc60003f06070 */
[----:B------:R-:W-:-:S04]  /*28c30*/  IMAD.HI.U32 R99, R99, 0x7f000001, R12 ;  /* 0x7f00000163637827 */ /* 0x000fc800078e000c */
[----:B------:R-:W-:-:S04]  /*28c40*/  IMAD.WIDE.U32 R12, R89, R127, RZ ;  /* 0x0000007f590c7225 */ /* 0x000fc800078e00ff */
[----:B------:R-:W-:-:S04]  /*28c50*/  IMAD R155, R12, 0x7effffff, RZ ;  /* 0x7effffff0c9b7824 */ /* 0x000fc800078e02ff */
[----:B------:R-:W-:Y:S01]  /*28c60*/  IMAD.HI.U32 R13, R155, 0x7f000001, R12 ;  /* 0x7f0000019b0d7827 */ /* 0x000fe200078e000c */
[----:B------:R-:W-:-:S04]  /*28c70*/  @P0 IADD3 R245, PT, PT, R245, -0x7f000001, RZ ;  /* 0x80fffffff5f50810 */ /* 0x000fc80007ffe0ff */
[----:B------:R-:W-:Y:S01]  /*28c80*/  ISETP.GE.U32.AND P0, PT, R13, 0x7f000001, PT ;  /* 0x7f0000010d00780c */ /* 0x000fe20003f06070 */
[----:B------:R-:W-:-:S12]  /*28c90*/  ISETP.GE.U32.AND P1, PT, R134, 0x7f000001, PT ;  /* 0x7f0000018600780c */ /* 0x000fd80003f26070 */
[----:B------:R-:W-:Y:S02]  /*28ca0*/  @P0 IADD3 R13, PT, PT, R13, -0x7f000001, RZ ;  /* 0x80ffffff0d0d0810 */ /* 0x000fe40007ffe0ff */
[----:B------:R-:W-:Y:S01]  /*28cb0*/  @P1 IADD3 R134, PT, PT, R134, -0x7f000001, RZ ;  /* 0x80ffffff86861810 */ /* 0x000fe20007ffe0ff */
[----:B------:R-:W-:Y:S02]  /*28cc0*/  ISETP.GE.U32.AND P1, PT, R20, 0x7f000001, PT ;  /* 0x7f0000011400780c */ /* 0x000fe40003f26070 */
[----:B------:R-:W-:-:S11]  /*28cd0*/  ISETP.GE.U32.AND P0, PT, R13, 0x7f000001, PT ;  /* 0x7f0000010d00780c */ /* 0x000fd60003f06070 */
[----:B------:R-:W-:Y:S02]  /*28ce0*/  @P1 IADD3 R20, PT, PT, R20, -0x7f000001, RZ ;  /* 0x80ffffff14141810 */ /* 0x000fe40007ffe0ff */
        /* <DEDUP_REMOVED lines=83> */
[----:B------:R-:W-:Y:S01]  /*29220*/  ISETP.GE.U32.AND P2, PT, R20, 0x7f000001, PT ;  /* 0x7f0000011400780c */ /* 0x000fe20003f46070 */
[----:B------:R-:W-:Y:S02]  /*29230*/  ISETP.GE.U32.AND P0, PT, R105, 0x7f000001, PT ;  /* 0x7f0000016900780c */ /* 0x000fe40003f06070 */
[----:B------:R-:W-:-:S04]  /*29240*/  IMAD.HI.U32 R134, R217, 0x7f000001, R12 ;  /* 0x7f000001d9867827 */ /* 0x000fc800078e000c */
[----:B------:R-:W-:-:S04]  /*29250*/  IMAD.WIDE.U32 R12, R97, R18, RZ ;  /* 0x00000012610c7225 */ /* 0x000fc800078e00ff */
[----:B------:R-:W-:-:S04]  /*29260*/  IMAD R217, R12, 0x7effffff, RZ ;  /* 0x7effffff0cd97824 */ /* 0x000fc800078e02ff */
[----:B------:R-:W-:-:S04]  /*29270*/  IMAD.HI.U32 R18, R217, 0x7f000001, R12 ;  /* 0x7f000001d9127827 */ /* 0x000fc800078e000c */
[----:B------:R-:W-:Y:S01]  /*29280*/  IMAD.WIDE.U32 R12, R97, R131, RZ ;  /* 0x00000083610c7225 */ /* 0x000fe200078e00ff */
[----:B------:R-:W-:Y:S01]  /*29290*/  ISETP.GE.U32.AND P1, PT, R106, 0x7f000001, PT ;  /* 0x7f0000016a00780c */ /* 0x000fe20003f26070 */
[----:B------:R-:W-:Y:S02]  /*292a0*/  @P2 IADD3 R20, PT, PT, R20, -0x7f000001, RZ ;  /* 0x80ffffff14142810 */ /* 0x000fe40007ffe0ff */
[----:B------:R-:W-:Y:S01]  /*292b0*/  @P0 IADD3 R105, PT, PT, R105, -0x7f000001, RZ ;  /* 0x80ffffff69690810 */ /* 0x000fe20007ffe0ff */
[----:B------:R-:W-:-:S04]  /*292c0*/  IMAD R131, R12, 0x7effffff, RZ ;  /* 0x7effffff0c837824 */ /* 0x000fc800078e02ff */
[----:B------:R-:W-:Y:S01]  /*292d0*/  IMAD.HI.U32 R12, R131, 0x7f000001, R12 ;  /* 0x7f000001830c7827 */ /* 0x000fe200078e000c */
[----:B------:R-:W-:-:S05]  /*292e0*/  IADD3 R13, PT, PT, R105, R20, RZ ;  /* 0x00000014690d7210 */ /* 0x000fca0007ffe0ff */
[----:B------:R-:W-:Y:S01]  /*292f0*/  ISETP.GE.U32.AND P0, PT, R13, 0x7f000001, PT ;  /* 0x7f0000010d00780c */ /* 0x000fe20003f06070 */
[----:B------:R-:W-:-:S05]  /*29300*/  @P1 IADD3 R106, PT, PT, R106, -0x7f000001, RZ ;  /* 0x80ffffff6a6a1810 */ /* 0x000fca0007ffe0ff */
[----:B------:R-:W-:-:S04]  /*29310*/  IMAD.WIDE.U32 R2, R97, R106, RZ ;  /* 0x0000006a61027225 */ /* 0x000fc800078e00ff */
[----:B------:R-:W-:-:S03]  /*29320*/  IMAD R105, R2, 0x7effffff, RZ ;  /* 0x7effffff02697824 */ /* 0x000fc600078e02ff */
[----:B------:R-:W-:Y:S01]  /*29330*/  @P0 IADD3 R13, PT, PT, R13, -0x7f000001, RZ ;  /* 0x80ffffff0d0d0810 */ /* 0x000fe20007ffe0ff */
[----:B------:R-:W-:Y:S01]  /*29340*/  ISETP.GE.U32.AND P0, PT, R19, 0x7f000001, PT ;  /* 0x7f0000011300780c */ /* 0x000fe20003f06070 */
[----:B------:R-:W-:-:S04]  /*29350*/  IMAD.HI.U32 R105, R105, 0x7f000001, R2 ;  /* 0x7f00000169697827 */ /* 0x000fc800078e0002 */
[----:B------:R-:W-:-:S04]  /*29360*/  IMAD.WIDE.U32 R2, R97, R8, RZ ;  /* 0x0000000861027225 */ /* 0x000fc800078e00ff */
[----:B------:R-:W-:Y:S02]  /*29370*/  IMAD R20, R2, 0x7effffff, RZ ;  /* 0x7effffff02147824 */ /* 0x000fe400078e02ff */
[----:B------:R-:W-:Y:S02]  /*29380*/  IMAD.WIDE.U32 R130, R97, R130, RZ ;  /* 0x0000008261827225 */ /* 0x000fe400078e00ff */
[----:B------:R-:W-:Y:S02]  /*29390*/  @P0 IADD3 R19, PT, PT, R19, -0x7f000001, RZ ;  /* 0x80ffffff13130810 */ /* 0x000fe40007ffe0ff */
        /* <DEDUP_REMOVED lines=23> */
[----:B------:R-:W-:Y:S01]  /*29510*/  IMAD R79, R130, 0x7effffff, RZ ;  /* 0x7effffff824f7824 */ /* 0x000fe200078e02ff */
[----:B------:R-:W-:-:S03]  /*29520*/  IADD3 R236, PT, PT, R115, R236, RZ ;  /* 0x000000ec73ec7210 */ /* 0x000fc60007ffe0ff */
[----:B------:R-:W-:Y:S02]  /*29530*/  IMAD.HI.U32 R79, R79, 0x7f000001, R130 ;  /* 0x7f0000014f4f7827 */ /* 0x000fe400078e0082 */
[----:B------:R-:W-:-:S03]  /*29540*/  ISETP.GE.U32.AND P1, PT, R236, 0x7f000001, PT ;  /* 0x7f000001ec00780c */ /* 0x000fc60003f26070 */
[----:B------:R-:W-:Y:S01]  /*29550*/  ISETP.GE.U32.AND P2, PT, R79, 0x7f000001, PT ;  /* 0x7f0000014f00780c */ /* 0x000fe20003f46070 */
[----:B------:R-:W-:-:S09]  /*29560*/  ISETP.GE.U32.AND P0, PT, R196, 0x7f000001, PT ;  /* 0x7f000001c400780c */ /* 0x000fd20003f06070 */
[----:B------:R-:W-:-:S03]  /*29570*/  @P1 IADD3 R236, PT, PT, R236, -0x7f000001, RZ ;  /* 0x80ffffffecec1810 */ /* 0x000fc60007ffe0ff */
[----:B------:R-:W-:Y:S02]  /*29580*/  @P2 IADD3 R79, PT, PT, R79, -0x7f000001, RZ ;  /* 0x80ffffff4f4f2810 */ /* 0x000fe40007ffe0ff */
[----:B------:R-:W-:Y:S02]  /*29590*/  @P0 IADD3 R196, PT, PT, R196, -0x7f000001, RZ ;  /* 0x80ffffffc4c40810 */ /* 0x000fe40007ffe0ff */
[----:B------:R-:W-:Y:S01]  /*295a0*/  IADD3 R236, PT, PT, R236, R79, RZ ;  /* 0x0000004fecec7210 */ /* 0x000fe20007ffe0ff */
[----:B------:R-:W-:Y:S02]  /*295b0*/  ISETP.GE.U32.AND P2, PT, R161, 0x7f000001, PT ;  /* 0x7f000001a100780c */ /* 0x000fe40003f46070 */
[----:B------:R-:W-:Y:S01]  /*295c0*/  ISETP.GE.U32.AND P0, PT, R196, 0x7f000001, PT ;  /* 0x7f000001c400780c */ /* 0x000fe20003f06070 */
[----:B------:R-:W-:Y:S01]  /*295d0*/  ISETP.GE.U32.AND P4, PT, R226, 0x7f000001, PT ;  /* 0x7f000001e200780c */ /* 0x000fe20003f86070 */
[----:B------:R-:W-:Y:S01]  /*295e0*/  ISETP.GE.U32.AND P3, PT, R236, 0x7f000001, PT ;  /* 0x7f000001ec00780c */ /* 0x000fe20003f66070 */
[----:B------:R-:W-:Y:S01]  /*295f0*/  IMAD.WIDE.U32 R130, R250, R251, RZ ;  /* 0x000000fbfa827225 */ /* 0x000fe200078e00ff */
[----:B------:R-:W-:-:S03]  /*29600*/  ISETP.GE.U32.AND P1, PT, R180, 0x7f000001, PT ;  /* 0x7f000001b400780c */ /* 0x000fc60003f26070 */
[----:B------:R-:W-:-:S04]  /*29610*/  IMAD R163, R130, 0x7effffff, RZ ;  /* 0x7effffff82a37824 */ /* 0x000fc800078e02ff */
[----:B------:R-:W-:Y:S02]  /*29620*/  @P2 IADD3 R161, PT, PT, R161, -0x7f000001, RZ ;  /* 0x80ffffffa1a12810 */ /* 0x000fe40007ffe0ff */
[----:B------:R-:W-:Y:S02]  /*29630*/  @P0 IADD3 R196, PT, PT, R196, -0x7f000001, RZ ;  /* 0x80ffffffc4c40810 */ /* 0x000fe40007ffe0ff */
[----:B------:R-:W-:Y:S02]  /*29640*/  @P4 IADD3 R226, PT, PT, R226, -0x7f000001, RZ ;  /* 0x80ffffffe2e24810 */ /* 0x000fe40007ffe0ff */
[----:B------:R-:W-:Y:S01]  /*29650*/  @P3 IADD3 R236, PT, PT, R236, -0x7f000001, RZ ;  /* 0x80ffffffecec3810 */ /* 0x000fe20007ffe0ff */
[----:B------:R-:W-:Y:S01]  /*29660*/  IMAD.HI.U32 R163, R163, 0x7f000001, R130 ;  /* 0x7f000001a3a37827 */ /* 0x000fe200078e0082 */
[----:B------:R-:W-:Y:S02]  /*29670*/  IADD3 R161, PT, PT, R196, R161, RZ ;  /* 0x000000a1c4a17210 */ /* 0x000fe40007ffe0ff */
[----:B------:R-:W-:-:S02]  /*29680*/  IADD3 R196, PT, PT, R236, R226, RZ ;  /* 0x000000e2ecc47210 */ /* 0x000fc40007ffe0ff */
[----:B------:R-:W-:-:S03]  /*29690*/  ISETP.GE.U32.AND P3, PT, R163, 0x7f000001, PT ;  /* 0x7f000001a300780c */ /* 0x000fc60003f66070 */
[----:B------:R-:W-:Y:S01]  /*296a0*/  ISETP.GE.U32.AND P2, PT, R196, 0x7f000001, PT ;  /* 0x7f000001c400780c */ /* 0x000fe20003f46070 */
[----:B------:R-:W-:Y:S01]  /*296b0*/  @P1 IADD3 R180, PT, PT, R180, -0x7f000001, RZ ;  /* 0x80ffffffb4b41810 */ /* 0x000fe20007ffe0ff */
[----:B------:R-:W-:Y:S01]  /*296c0*/  ISETP.GE.U32.AND P1, PT, R160, 0x7f000001, PT ;  /* 0x7f000001a000780c */ /* 0x000fe20003f26070 */
[----:B------:R-:W-:-:S03]  /*296d0*/  IMAD.WIDE.U32 R130, R162, R187, RZ ;  /* 0x000000bba2827225 */ /* 0x000fc600078e00ff */
[----:B------:R-:W-:Y:S01]  /*296e0*/  ISETP.GE.U32.AND P0, PT, R180, 0x7f000001, PT ;  /* 0x7f000001b400780c */ /* 0x000fe20003f06070 */
[----:B------:R-:W-:-:S03]  /*296f0*/  IMAD R242, R130, 0x7effffff, RZ ;  /* 0x7effffff82f27824 */ /* 0x000fc600078e02ff */
[----:B------:R-:W-:-:S03]  /*29700*/  @P3 IADD3 R163, PT, PT, R163, -0x7f000001, RZ ;  /* 0x80ffffffa3a33810 */ /* 0x000fc60007ffe0ff */
[----:B------:R-:W-:Y:S01]  /*29710*/  @P2 IADD3 R196, PT, PT, R196, -0x7f000001, RZ ;  /* 0x80ffffffc4c42810 */ /* 0x000fe20007ffe0ff */
[----:B------:R-:W-:-:S03]  /*29720*/  IMAD.HI.U32 R242, R242, 0x7f000001, R130 ;  /* 0x7f000001f2f27827 */ /* 0x000fc600078e0082 */
[----:B------:R-:W-:Y:S02]  /*29730*/  IADD3 R196, PT, PT, R196, R163, RZ ;  /* 0x000000a3c4c47210 */ /* 0x000fe40007ffe0ff */
[----:B------:R-:W-:Y:S02]  /*29740*/  @P1 IADD3 R160, PT, PT, R160, -0x7f000001, RZ ;  /* 0x80ffffffa0a01810 */ /* 0x000fe40007ffe0ff */
[----:B------:R-:W-:Y:S01]  /*29750*/  @P0 IADD3 R180, PT, PT, R180, -0x7f000001, RZ ;  /* 0x80ffffffb4b40810 */ /* 0x000fe20007ffe0ff */
[----:B------:R-:W-:Y:S01]  /*29760*/  ISETP.GE.U32.AND P1, PT, R242, 0x7f000001, PT ;  /* 0x7f000001f200780c */ /* 0x000fe20003f26070 */
[----:B------:R-:W-:Y:S01]  /*29770*/  ISETP.GE.U32.AND P0, PT, R196, 0x7f000001, PT ;  /* 0x7f000001c400780c */ /* 0x000fe20003f06070 */
[----:B------:R-:W-:Y:S01]  /*29780*/  IMAD.WIDE.U32 R130, R246, R247, RZ ;  /* 0x000000f7f6827225 */ /* 0x000fe200078e00ff */
[----:B------:R-:W-:-:S03]  /*29790*/  IADD3 R160, PT, PT, R180, R160, RZ ;  /* 0x000000a0b4a07210 */ /* 0x000fc60007ffe0ff */
[----:B------:R-:W-:-:S07]  /*297a0*/  IMAD R180, R130, 0x7effffff, RZ ;  /* 0x7effffff82b47824 */ /* 0x000fce00078e02ff */
[----:B------:R-:W-:Y:S02]  /*297b0*/  @P1 IADD3 R242, PT, PT, R242, -0x7f000001, RZ ;  /* 0x80fffffff2f21810 */ /* 0x000fe40007ffe0ff */
[----:B------:R-:W-:Y:S01]  /*297c0*/  @P0 IADD3 R196, PT, PT, R196, -0x7f000001, RZ ;  /* 0x80ffffffc4c40810 */ /* 0x000fe20007ffe0ff */
[----:B------:R-:W-:-:S03]  /*297d0*/  IMAD.HI.U32 R131, R180, 0x7f000001, R130 ;  /* 0x7f000001b4837827 */ /* 0x000fc600078e0082 */
[----:B------:R-:W-:Y:S02]  /*297e0*/  IADD3 R196, PT, PT, R196, R242, RZ ;  /* 0x000000f2c4c47210 */ /* 0x000fe40007ffe0ff */
[----:B------:R-:W-:-:S03]  /*297f0*/  ISETP.GE.U32.AND P1, PT, R131, 0x7f000001, PT ;  /* 0x7f0000018300780c */ /* 0x000fc60003f26070 */
[----:B------:R-:W-:-:S10]  /*29800*/  ISETP.GE.U32.AND P0, PT, R196, 0x7f000001, PT ;  /* 0x7f000001c400780c */ /* 0x000fd40003f06070 */
[----:B------:R-:W-:-:S03]  /*29810*/  @P1 IADD3 R131, PT, PT, R131, -0x7f000001, RZ ;  /* 0x80ffffff83831810 */ /* 0x000fc60007ffe0ff */
[----:B------:R-:W-:-:S04]  /*29820*/  @P0 IADD3 R196, PT, PT, R196, -0x7f000001, RZ ;  /* 0x80ffffffc4c40810 */ /* 0x000fc80007ffe0ff */
[----:B------:R-:W-:Y:S01]  /*29830*/  IADD3 R196, PT, PT, R196, R131, RZ ;  /* 0x00000083c4c47210 */ /* 0x000fe20007ffe0ff */
[----:B------:R-:W-:Y:S01]  /*29840*/  IMAD.WIDE.U32 R130, R81, R166, RZ ;  /* 0x000000a651827225 */ /* 0x000fe200078e00ff */
[----:B------:R-:W-:-:S03]  /*29850*/  ISETP.GE.U32.AND P0, PT, R209, 0x7f000001, PT ;  /* 0x7f000001d100780c */ /* 0x000fc60003f06070 */
[----:B------:R-:W-:-:S04]  /*29860*/  IMAD R180, R130, 0x7effffff, RZ ;  /* 0x7effffff82b47824 */ /* 0x000fc800078e02ff */
[----:B------:R-:W-:Y:S01]  /*29870*/  IMAD.HI.U32 R180, R180, 0x7f000001, R130 ;  /* 0x7f000001b4b47827 */ /* 0x000fe200078e0082 */
[----:B------:R-:W-:-:S04]  /*29880*/  IADD3 R131, PT, PT, R199, R182, RZ ;  /* 0x000000b6c7837210 */ /* 0x000fc80007ffe0ff */
[----:B------:R-:W-:Y:S01]  /*29890*/  ISETP.GE.U32.AND P4, PT, R180, 0x7f000001, PT ;  /* 0x7f000001b400780c */ /* 0x000fe20003f86070 */
[----:B------:R-:W-:Y:S01]  /*298a0*/  ISETP.GE.U32.AND P3, PT, R131, 0x7f000001, PT ;  /* 0x7f0000018300780c */ /* 0x000fe20003f66070 */
[----:B------:R-:W-:Y:S01]  /*298b0*/  @P0 IADD3 R209, PT, PT, R209, -0x7f000001, RZ ;  /* 0x80ffffffd1d10810 */ /* 0x000fe20007ffe0ff */
[----:B------:R-:W-:-:S04]  /*298c0*/  ISETP.GE.U32.AND P0, PT, R175, 0x7f000001, PT ;  /* 0x7f000001af00780c */ /* 0x000fc80003f06070 */
[----:B------:R-:W-:Y:S01]  /*298d0*/  ISETP.GE.U32.AND P1, PT, R209, 0x7f000001, PT ;  /* 0x7f000001d100780c */ /* 0x000fe20003f26070 */
[----:B------:R-:W-:-:S05]  /*298e0*/  ISETP.GE.U32.AND P2, PT, R158, 0x7f000001, PT ;  /* 0x7f0000019e00780c */ /* 0x000fca0003f46070 */
[----:B------:R-:W-:Y:S02]  /*298f0*/  @P4 IADD3 R180, PT, PT, R180, -0x7f000001, RZ ;  /* 0x80ffffffb4b44810 */ /* 0x000fe40007ffe0ff */
[----:B------:R-:W-:Y:S02]  /*29900*/  @P3 IADD3 R131, PT, PT, R131, -0x7f000001, RZ ;  /* 0x80ffffff83833810 */ /* 0x000fe40007ffe0ff */
[----:B------:R-:W-:Y:S02]  /*29910*/  @P0 IADD3 R175, PT, PT, R175, -0x7f000001, RZ ;  /* 0x80ffffffafaf0810 */ /* 0x000fe40007ffe0ff */
[----:B------:R-:W-:Y:S02]  /*29920*/  IADD3 R236, PT, PT, R131, R180, RZ ;  /* 0x000000b483ec7210 */ /* 0x000fe40007ffe0ff */
[----:B------:R-:W-:Y:S01]  /*29930*/  @P1 IADD3 R209, PT, PT, R209, -0x7f000001, RZ ;  /* 0x80ffffffd1d11810 */ /* 0x000fe20007ffe0ff */
[----:B------:R-:W-:Y:S01]  /*29940*/  ISETP.GE.U32.AND P1, PT, R156, 0x7f000001, PT ;  /* 0x7f0000019c00780c */ /* 0x000fe20003f26070 */
[----:B------:R-:W-:Y:S01]  /*29950*/  ISETP.GE.U32.AND P0, PT, R175, 0x7f000001, PT ;  /* 0x7f000001af00780c */ /* 0x000fe20003f06070 */
[----:B------:R-:W-:Y:S01]  /*29960*/  ISETP.GE.U32.AND P4, PT, R217, 0x7f000001, PT ;  /* 0x7f000001d900780c */ /* 0x000fe20003f86070 */
[----:B------:R-:W-:Y:S01]  /*29970*/  ISETP.GE.U32.AND P3, PT, R236, 0x7f000001, PT ;  /* 0x7f000001ec00780c */ /* 0x000fe20003f66070 */
[----:B------:R-:W-:Y:S01]  /*29980*/  @P2 IADD3 R158, PT, PT, R158, -0x7f000001, RZ ;  /* 0x80ffffff9e9e2810 */ /* 0x000fe20007ffe0ff */
[----:B------:R-:W-:Y:S01]  /*29990*/  ISETP.GE.U32.AND P2, PT, R232, 0x7f000001, PT ;  /* 0x7f000001e800780c */ /* 0x000fe20003f46070 */
[----:B------:R-:W-:-:S02]  /*299a0*/  IMAD.WIDE.U32 R130, R10, R251, RZ ;  /* 0x000000fb0a827225 */ /* 0x000fc400078e00ff */
[----:B------:R-:W-:Y:S02]  /*299b0*/  IADD3 R158, PT, PT, R209, R158, RZ ;  /* 0x0000009ed19e7210 */ /* 0x000fe40007ffe0ff */
[----:B------:R-:W-:-:S03]  /*299c0*/  IMAD R209, R130, 0x7effffff, RZ ;  /* 0x7effffff82d17824 */ /* 0x000fc600078e02ff */
[----:B------:R-:W-:Y:S02]  /*299d0*/  @P1 IADD3 R156, PT, PT, R156, -0x7f000001, RZ ;  /* 0x80ffffff9c9c1810 */ /* 0x000fe40007ffe0ff */
[----:B------:R-:W-:Y:S02]  /*299e0*/  @P0 IADD3 R175, PT, PT, R175, -0x7f000001, RZ ;  /* 0x80ffffffafaf0810 */ /* 0x000fe40007ffe0ff */
[----:B------:R-:W-:Y:S02]  /*299f0*/  @P4 IADD3 R217, PT, PT, R217, -0x7f000001, RZ ;  /* 0x80ffffffd9d94810 */ /* 0x000fe40007ffe0ff */
[----:B------:R-:W-:Y:S01]  /*29a00*/  @P3 IADD3 R236, PT, PT, R236, -0x7f000001, RZ ;  /* 0x80ffffffecec3810 */ /* 0x000fe20007ffe0ff */
[----:B------:R-:W-:Y:S01]  /*29a10*/  IMAD.HI.U32 R182, R209, 0x7f000001, R130 ;  /* 0x7f000001d1b67827 */ /* 0x000fe200078e0082 */
[----:B------:R-:W-:Y:S02]  /*29a20*/  IADD3 R156, PT, PT, R175, R156, RZ ;  /* 0x0000009caf9c7210 */ /* 0x000fe40007ffe0ff */
[----:B------:R-:W-:-:S02]  /*29a30*/  IADD3 R175, PT, PT, R236, R217, RZ ;  /* 0x000000d9ecaf7210 */ /* 0x000fc40007ffe0ff */
[----:B------:R-:W-:Y:S01]  /*29a40*/  @P2 IADD3 R232, PT, PT, R232, -0x7f000001, RZ ;  /* 0x80ffffffe8e82810 */ /* 0x000fe20007ffe0ff */
[----:B------:R-:W-:Y:S02]  /*29a50*/  ISETP.GE.U32.AND P3, PT, R182, 0x7f000001, PT ;  /* 0x7f000001b600780c */ /* 0x000fe40003f66070 */
[----:B------:R-:W-:Y:S01]  /*29a60*/  ISETP.GE.U32.AND P2, PT, R175, 0x7f000001, PT ;  /* 0x7f000001af00780c */ /* 0x000fe20003f46070 */
[----:B------:R-:W-:Y:S01]  /*29a70*/  ISETP.GE.U32.AND P1, PT, R159, 0x7f000001, PT ;  /* 0x7f0000019f00780c */ /* 0x000fe20003f26070 */
[----:B------:R-:W-:Y:S01]  /*29a80*/  ISETP.GE.U32.AND P0, PT, R232, 0x7f000001, PT ;  /* 0x7f000001e800780c */ /* 0x000fe20003f06070 */
[----:B------:R-:W-:-:S04]  /*29a90*/  IMAD.WIDE.U32 R130, R82, R187, RZ ;  /* 0x000000bb52827225 */ /* 0x000fc800078e00ff */
[----:B------:R-:W-:-:S04]  /*29aa0*/  IMAD R209, R130, 0x7effffff, RZ ;  /* 0x7effffff82d17824 */ /* 0x000fc800078e02ff */
[----:B------:R-:W-:Y:S02]  /*29ab0*/  @P3 IADD3 R182, PT, PT, R182, -0x7f000001, RZ ;  /* 0x80ffffffb6b63810 */ /* 0x000fe40007ffe0ff */
[----:B------:R-:W-:Y:S01]  /*29ac0*/  @P2 IADD3 R175, PT, PT, R175, -0x7f000001, RZ ;  /* 0x80ffffffafaf2810 */ /* 0x000fe20007ffe0ff */
[----:B------:R-:W-:-:S03]  /*29ad0*/  IMAD.HI.U32 R209, R209, 0x7f000001, R130 ;  /* 0x7f000001d1d17827 */ /* 0x000fc600078e0082 */
[----:B------:R-:W-:Y:S02]  /*29ae0*/  IADD3 R236, PT, PT, R175, R182, RZ ;  /* 0x000000b6afec7210 */ /* 0x000fe40007ffe0ff */
        /* <DEDUP_REMOVED lines=8> */
[----:B------:R-:W-:-:S05]  /*29b70*/  IADD3 R232, PT, PT, R236, R209, RZ ;  /* 0x000000d1ece87210 */ /* 0x000fca0007ffe0ff */
[----:B------:R-:W-:-:S05]  /*29b80*/  ISETP.GE.U32.AND P1, PT, R232, 0x7f000001, PT ;  /* 0x7f000001e800780c */ /* 0x000fca0003f26070 */
[----:B------:R-:W-:Y:S01]  /*29b90*/  @P0 IADD3 R241, PT, PT, R241, -0x7f000001, RZ ;  /* 0x80fffffff1f10810 */ /* 0x000fe20007ffe0ff */
[----:B------:R-:W-:-:S04]  /*29ba0*/  IMAD.WIDE.U32 R130, R14, R247, RZ ;  /* 0x000000f70e827225 */ /* 0x000fc800078e00ff */
[----:B------:R-:W-:-:S03]  /*29bb0*/  ISETP.GE.U32.AND P0, PT, R241, 0x7f000001, PT ;  /* 0x7f000001f100780c */ /* 0x000fc60003f06070 */
[----:B------:R-:W-:Y:S01]  /*29bc0*/  @P1 IADD3 R232, PT, PT, R232, -0x7f000001, RZ ;  /* 0x80ffffffe8e81810 */ /* 0x000fe20007ffe0ff */
[----:B------:R-:W-:Y:S01]  /*29bd0*/  ISETP.GE.U32.AND P1, PT, R157, 0x7f000001, PT ;  /* 0x7f0000019d00780c */ /* 0x000fe20003f26070 */
[----:B------:R-:W-:-:S04]  /*29be0*/  IMAD R175, R130, 0x7effffff, RZ ;  /* 0x7effffff82af7824 */ /* 0x000fc800078e02ff */
[----:B------:R-:W-:-:S04]  /*29bf0*/  IMAD.HI.U32 R131, R175, 0x7f000001, R130 ;  /* 0x7f000001af837827 */ /* 0x000fc800078e0082 */
[----:B------:R-:W-:Y:S01]  /*29c00*/  @P0 IADD3 R241, PT, PT, R241, -0x7f000001, RZ ;  /* 0x80fffffff1f10810 */ /* 0x000fe20007ffe0ff */
[----:B------:R-:W-:Y:S01]  /*29c10*/  ISETP.GE.U32.AND P0, PT, R155, 0x7f000001, PT ;  /* 0x7f0000019b00780c */ /* 0x000fe20003f06070 */
[----:B------:R-:W-:Y:S02]  /*29c20*/  ISETP.GE.U32.AND P2, PT, R131, 0x7f000001, PT ;  /* 0x7f0000018300780c */ /* 0x000fe40003f46070 */
[----:B------:R-:W-:-:S05]  /*29c30*/  @P1 IADD3 R157, PT, PT, R157, -0x7f000001, RZ ;  /* 0x80ffffff9d9d1810 */ /* 0x000fca0007ffe0ff */
[----:B------:R-:W-:-:S05]  /*29c40*/  ISETP.GE.U32.AND P1, PT, R157, 0x7f000001, PT ;  /* 0x7f0000019d00780c */ /* 0x000fca0003f26070 */
[----:B------:R-:W-:Y:S02]  /*29c50*/  @P0 IADD3 R155, PT, PT, R155, -0x7f000001, RZ ;  /* 0x80ffffff9b9b0810 */ /* 0x000fe40007ffe0ff */
[----:B------:R-:W-:-:S03]  /*29c60*/  @P2 IADD3 R131, PT, PT, R131, -0x7f000001, RZ ;  /* 0x80ffffff83832810 */ /* 0x000fc60007ffe0ff */
[----:B------:R-:W-:Y:S01]  /*29c70*/  ISETP.GE.U32.AND P0, PT, R155, 0x7f000001, PT ;  /* 0x7f0000019b00780c */ /* 0x000fe20003f06070 */
[----:B------:R-:W-:Y:S01]  /*29c80*/  IADD3 R232, PT, PT, R232, R131, RZ ;  /* 0x00000083e8e87210 */ /* 0x000fe20007ffe0ff */
[----:B------:R-:W-:Y:S01]  /*29c90*/  IMAD.WIDE.U32 R130, R96, R166, RZ ;  /* 0x000000a660827225 */ /* 0x000fe200078e00ff */
[----:B------:R-:W-:Y:S01]  /*29ca0*/  @P1 IADD3 R157, PT, PT, R157, -0x7f000001, RZ ;  /* 0x80ffffff9d9d1810 */ /* 0x000fe20007ffe0ff */
[----:B------:R-:W-:Y:S02]  /*29cb0*/  ISETP.GE.U32.AND P1, PT, R198, 0x7f000001, PT ;  /* 0x7f000001c600780c */ /* 0x000fe40003f26070 */
[----:B------:R-:W-:Y:S01]  /*29cc0*/  IMAD R175, R130, 0x7effffff, RZ ;  /* 0x7effffff82af7824 */ /* 0x000fe200078e02ff */
[----:B------:R-:W-:Y:S01]  /*29cd0*/  ISETP.GE.U32.AND P2, PT, R154, 0x7f000001, PT ;  /* 0x7f0000019a00780c */ /* 0x000fe20003f46070 */
[----:B------:R-:W-:Y:S02]  /*29ce0*/  IADD3 R192, PT, PT, R233, R192, RZ ;  /* 0x000000c0e9c07210 */ /* 0x000fe40007ffe0ff */
[----:B------:R-:W-:-:S03]  /*29cf0*/  IMAD.HI.U32 R175, R175, 0x7f000001, R130 ;  /* 0x7f000001afaf7827 */ /* 0x000fc600078e0082 */
[----:B------:R-:W-:Y:S01]  /*29d00*/  @P0 IADD3 R155, PT, PT, R155, -0x7f000001, RZ ;  /* 0x80ffffff9b9b0810 */ /* 0x000fe20007ffe0ff */
[----:B------:R-:W-:-:S03]  /*29d10*/  ISETP.GE.U32.AND P0, PT, R192, 0x7f000001, PT ;  /* 0x7f000001c000780c */ /* 0x000fc60003f06070 */
[----:B------:R-:W-:Y:S01]  /*29d20*/  @P1 IADD3 R198, PT, PT, R198, -0x7f000001, RZ ;  /* 0x80ffffffc6c61810 */ /* 0x000fe20007ffe0ff */
[----:B------:R-:W-:Y:S02]  /*29d30*/  ISETP.GE.U32.AND P1, PT, R175, 0x7f000001, PT ;  /* 0x7f000001af00780c */ /* 0x000fe40003f26070 */
[----:B------:R-:W-:Y:S01]  /*29d40*/  @P2 IADD3 R154, PT, PT, R154, -0x7f000001, RZ ;  /* 0x80ffffff9a9a2810 */ /* 0x000fe20007ffe0ff */
[----:B------:R-:W-:-:S03]  /*29d50*/  ISETP.GE.U32.AND P2, PT, R112, 0x7f000001, PT ;  /* 0x7f0000017000780c */ /* 0x000fc60003f46070 */
[----:B------:R-:W-:Y:S01]  /*29d60*/  IADD3 R154, PT, PT, R241, R154, RZ ;  /* 0x0000009af19a7210 */ /* 0x000fe20007ffe0ff */
[----:B------:R-:W-:Y:S02]  /*29d70*/  IMAD.WIDE.U32 R240, R212, R251, RZ ;  /* 0x000000fbd4f07225 */ /* 0x000fe400078e00ff */
[----:B------:R-:W-:-:S04]  /*29d80*/  @P0 IADD3 R192, PT, PT, R192, -0x7f000001, RZ ;  /* 0x80ffffffc0c00810 */ /* 0x000fc80007ffe0ff */
[----:B------:R-:W-:Y:S01]  /*29d90*/  @P1 IADD3 R175, PT, PT, R175, -0x7f000001, RZ ;  /* 0x80ffffffafaf1810 */ /* 0x000fe20007ffe0ff */
[----:B------:R-:W-:-:S03]  /*29da0*/  IMAD R131, R240, 0x7effffff, RZ ;  /* 0x7efffffff0837824 */ /* 0x000fc600078e02ff */
[----:B------:R-:W-:Y:S01]  /*29db0*/  IADD3 R192, PT, PT, R192, R175, RZ ;  /* 0x000000afc0c07210 */ /* 0x000fe20007ffe0ff */
[----:B------:R-:W-:Y:S01]  /*29dc0*/  IMAD.HI.U32 R240, R131, 0x7f000001, R240 ;  /* 0x7f00000183f07827 */ /* 0x000fe200078e00f0 */
[----:B------:R-:W-:Y:S01]  /*29dd0*/  ISETP.GE.U32.AND P1, PT, R245, 0x7f000001, PT ;  /* 0x7f000001f500780c */ /* 0x000fe20003f26070 */
[----:B------:R-:W-:Y:S02]  /*29de0*/  @P2 IADD3 R112, PT, PT, R112, -0x7f000001, RZ ;  /* 0x80ffffff70702810 */ /* 0x000fe40007ffe0ff */
[----:B------:R-:W-:Y:S01]  /*29df0*/  IMAD.WIDE.U32 R130, R210, R187, RZ ;  /* 0x000000bbd2827225 */ /* 0x000fe200078e00ff */
[----:B------:R-:W-:-:S03]  /*29e00*/  ISETP.GE.U32.AND P0, PT, R192, 0x7f000001, PT ;  /* 0x7f000001c000780c */ /* 0x000fc60003f06070 */
[----:B------:R-:W-:Y:S01]  /*29e10*/  IMAD R241, R130, 0x7effffff, RZ ;  /* 0x7effffff82f17824 */ /* 0x000fe200078e02ff */
[----:B------:R-:W-:-:S03]  /*29e20*/  IADD3 R157, PT, PT, R157, R112, RZ ;  /* 0x000000709d9d7210 */ /* 0x000fc60007ffe0ff */
[----:B------:R-:W-:-:S04]  /*29e30*/  IMAD.HI.U32 R112, R241, 0x7f000001, R130 ;  /* 0x7f000001f1707827 */ /* 0x000fc800078e0082 */
[----:B------:R-:W-:Y:S01]  /*29e40*/  IMAD.WIDE.U32 R130, R206, R247, RZ ;  /* 0x000000f7ce827225 */ /* 0x000fe200078e00ff */
[----:B------:R-:W-:Y:S02]  /*29e50*/  @P1 IADD3 R245, PT, PT, R245, -0x7f000001, RZ ;  /* 0x80fffffff5f51810 */ /* 0x000fe40007ffe0ff */
[----:B------:R-:W-:Y:S01]  /*29e60*/  @P0 IADD3 R192, PT, PT, R192, -0x7f000001, RZ ;  /* 0x80ffffffc0c00810 */ /* 0x000fe20007ffe0ff */
[----:B------:R-:W-:-:S04]  /*29e70*/  IMAD R241, R130, 0x7effffff, RZ ;  /* 0x7effffff82f17824 */ /* 0x000fc800078e02ff */
[----:B------:R-:W-:-:S04]  /*29e80*/  IMAD.HI.U32 R241, R241, 0x7f000001, R130 ;  /* 0x7f000001f1f17827 */ /* 0x000fc800078e0082 */
[----:B------:R-:W-:Y:S01]  /*29e90*/  IMAD.WIDE.U32 R130, R9, R166, RZ ;  /* 0x000000a609827225 */ /* 0x000fe200078e00ff */
[----:B------:R-:W-:Y:S01]  /*29ea0*/  IADD3 R166, PT, PT, R192, R245, RZ ;  /* 0x000000f5c0a67210 */ /* 0x000fe20007ffe0ff */
[----:B------:R-:W-:Y:S01]  /*29eb0*/  ISETP.GE.U32.AND P1, PT, R240, 0x7f000001, PT ;  /* 0x7f000001f000780c */ /* 0x000fe20003f26070 */
[----:B------:R-:W-:-:S03]  /*29ec0*/  IADD3 R155, PT, PT, R155, R198, RZ ;  /* 0x000000c69b9b7210 */ /* 0x000fc60007ffe0ff */
[----:B------:R-:W-:Y:S01]  /*29ed0*/  ISETP.GE.U32.AND P0, PT, R166, 0x7f000001, PT ;  /* 0x7f000001a600780c */ /* 0x000fe20003f06070 */
[----:B------:R-:W-:-:S04]  /*29ee0*/  IMAD R198, R130, 0x7effffff, RZ ;  /* 0x7effffff82c67824 */ /* 0x000fc800078e02ff */
[----:B------:R-:W-:-:S04]  /*29ef0*/  IMAD.HI.U32 R198, R198, 0x7f000001, R130 ;  /* 0x7f000001c6c67827 */ /* 0x000fc800078e0082 */
[----:B------:R-:W-:Y:S01]  /*29f00*/  IMAD.WIDE.U32 R130, R15, R251, RZ ;  /* 0x000000fb0f827225 */ /* 0x000fe200078e00ff */
[----:B------:R-:W-:-:S03]  /*29f10*/  @P1 IADD3 R240, PT, PT, R240, -0x7f000001, RZ ;  /* 0x80fffffff0f01810 */ /* 0x000fc60007ffe0ff */
[----:B------:R-:W-:Y:S01]  /*29f20*/  IMAD R251, R130, 0x7effffff, RZ ;  /* 0x7effffff82fb7824 */ /* 0x000fe200078e02ff */
[----:B------:R-:W-:-:S03]  /*29f30*/  @P0 IADD3 R166, PT, PT, R166, -0x7f000001, RZ ;  /* 0x80ffffffa6a60810 */ /* 0x000fc60007ffe0ff */
[----:B------:R-:W-:Y:S01]  /*29f40*/  IMAD.HI.U32 R192, R251, 0x7f000001, R130 ;  /* 0x7f000001fbc07827 */ /* 0x000fe200078e0082 */
[----:B------:R-:W-:Y:S01]  /*29f50*/  IADD3 R251, PT, PT, R166, R240, RZ ;  /* 0x000000f0a6fb7210 */ /* 0x000fe20007ffe0ff */
[----:B------:R-:W-:-:S04]  /*29f60*/  ISETP.GE.U32.AND P1, PT, R112, 0x7f000001, PT ;  /* 0x7f0000017000780c */ /* 0x000fc80003f26070 */
[----:B------:R-:W-:Y:S01]  /*29f70*/  ISETP.GE.U32.AND P0, PT, R251, 0x7f000001, PT ;  /* 0x7f000001fb00780c */ /* 0x000fe20003f06070 */
[----:B------:R-:W-:-:S04]  /*29f80*/  IMAD.WIDE.U32 R130, R248, R187, RZ ;  /* 0x000000bbf8827225 */ /* 0x000fc800078e00ff */
[----:B------:R-:W-:-:S04]  /*29f90*/  IMAD R187, R130, 0x7effffff, RZ ;  /* 0x7effffff82bb7824 */ /* 0x000fc800078e02ff */
[----:B------:R-:W-:Y:S01]  /*29fa0*/  @P1 IADD3 R112, PT, PT, R112, -0x7f000001, RZ ;  /* 0x80ffffff70701810 */ /* 0x000fe20007ffe0ff */
[----:B------:R-:W-:-:S03]  /*29fb0*/  IMAD.HI.U32 R187, R187, 0x7f000001, R130 ;  /* 0x7f000001bbbb7827 */ /* 0x000fc600078e0082 */
[----:B------:R-:W-:Y:S01]  /*29fc0*/  @P0 IADD3 R251, PT, PT, R251, -0x7f000001, RZ ;  /* 0x80fffffffbfb0810 */ /* 0x000fe20007ffe0ff */
[----:B------:R-:W-:-:S03]  /*29fd0*/  IMAD.WIDE.U32 R130, R164, R247, RZ ;  /* 0x000000f7a4827225 */ /* 0x000fc600078e00ff */
[----:B------:R-:W-:Y:S01]  /*29fe0*/  IADD3 R166, PT, PT, R251, R112, RZ ;  /* 0x00000070fba67210 */ /* 0x000fe20007ffe0ff */
[----:B------:R-:W-:Y:S01]  /*29ff0*/  IMAD R247, R130, 0x7effffff, RZ ;  /* 0x7effffff82f77824 */ /* 0x000fe200078e02ff */
[----:B------:R-:W-:-:S03]  /*2a000*/  ISETP.GE.U32.AND P1, PT, R241, 0x7f000001, PT ;  /* 0x7f000001f100780c */ /* 0x000fc60003f26070 */
        /* <DEDUP_REMOVED lines=13> */
[----:B------:R-:W-:-:S04]  /*2a0e0*/  IMAD R247, R130, 0x7effffff, RZ ;  /* 0x7effffff82f77824 */ /* 0x000fc800078e02ff */
[----:B------:R-:W-:Y:S01]  /*2a0f0*/  IMAD.HI.U32 R131, R247, 0x7f000001, R130 ;  /* 0x7f000001f7837827 */ /* 0x000fe200078e0082 */
[----:B------:R-:W-:-:S04]  /*2a100*/  ISETP.GE.U32.AND P0, PT, R232, 0x7f000001, PT ;  /* 0x7f000001e800780c */ /* 0x000fc80003f06070 */
[----:B------:R-:W-:-:S09]  /*2a110*/  ISETP.GE.U32.AND P1, PT, R131, 0x7f000001, PT ;  /* 0x7f0000018300780c */ /* 0x000fd20003f26070 */
[----:B------:R-:W-:-:S04]  /*2a120*/  @P0 IADD3 R232, PT, PT, R232, -0x7f000001, RZ ;  /* 0x80ffffffe8e80810 */ /* 0x000fc80007ffe0ff */
[----:B------:R-:W-:-:S04]  /*2a130*/  @P1 IADD3 R131, PT, PT, R131, -0x7f000001, RZ ;  /* 0x80ffffff83831810 */ /* 0x000fc80007ffe0ff */
[----:B------:R-:W-:Y:S01]  /*2a140*/  IADD3 R232, PT, PT, R232, R131, RZ ;  /* 0x00000083e8e87210 */ /* 0x000fe20007ffe0ff */
[----:B------:R-:W-:Y:S01]  /*2a150*/  IMAD.WIDE.U32 R130, R193, R223, RZ ;  /* 0x000000dfc1827225 */ /* 0x000fe200078e00ff */
[----:B------:R-:W-:-:S03]  /*2a160*/  IADD3 R241, PT, PT, R166, R241, RZ ;  /* 0x000000f1a6f17210 */ /* 0x000fc60007ffe0ff */
        /* <DEDUP_REMOVED lines=66> */
[----:B------:R-:W-:-:S04]  /*2a590*/  IMAD.HI.U32 R137, R137, 0x7f000001, R130 ;  /* 0x7f00000189897827 */ /* 0x000fc800078e0082 */
[----:B------:R-:W-:-:S04]  /*2a5a0*/  IMAD.WIDE.U32 R130, R233, R204, RZ ;  /* 0x000000cce9827225 */ /* 0x000fc800078e00ff */
[----:B------:R-:W-:-:S04]  /*2a5b0*/  IMAD R197, R130, 0x7effffff, RZ ;  /* 0x7effffff82c57824 */ /* 0x000fc800078e02ff */
[----:B------:R-:W-:Y:S01]  /*2a5c0*/  IMAD.HI.U32 R78, R197, 0x7f000001, R130 ;  /* 0x7f000001c54e7827 */ /* 0x000fe200078e0082 */
[----:B------:R-:W-:-:S03]  /*2a5d0*/  @P2 IADD3 R191, PT, PT, R191, -0x7f000001, RZ ;  /* 0x80ffffffbfbf2810 */ /* 0x000fc60007ffe0ff */
[----:B------:R-:W-:Y:S01]  /*2a5e0*/  IMAD.WIDE.U32 R130, R243, R204, RZ ;  /* 0x000000ccf3827225 */ /* 0x000fe200078e00ff */
[----:B------:R-:W-:Y:S02]  /*2a5f0*/  @P1 IADD3 R196, PT, PT, R196, -0x7f000001, RZ ;  /* 0x80ffffffc4c41810 */ /* 0x000fe40007ffe0ff */
[----:B------:R-:W-:Y:S01]  /*2a600*/  @P0 IADD3 R222, PT, PT, R222, -0x7f000001, RZ ;  /* 0x80ffffffdede0810 */ /* 0x000fe20007ffe0ff */
        /* <DEDUP_REMOVED lines=8> */
[----:B------:R-:W-:Y:S01]  /*2a690*/  @P0 IADD3 R196, PT, PT, R196, -0x7f000001, RZ ;  /* 0x80ffffffc4c40810 */ /* 0x000fe20007ffe0ff */
[----:B------:R-:W-:-:S03]  /*2a6a0*/  ISETP.GE.U32.AND P0, PT, R132, 0x7f000001, PT ;  /* 0x7f0000018400780c */ /* 0x000fc60003f06070 */
[----:B------:R-:W-:Y:S01]  /*2a6b0*/  IADD3 R191, PT, PT, R29, R196, RZ ;  /* 0x000000c41dbf7210 */ /* 0x000fe20007ffe0ff */
[----:B------:R-:W-:-:S07]  /*2a6c0*/  ISETP.GE.U32.AND P2, PT, R228, 0x7f000001, PT ;  /* 0x7f000001e400780c */ /* 0x000fce0003f46070 */
[----:B------:R-:W-:Y:S01]  /*2a6d0*/  @P1 IADD3 R251, PT, PT, R251, -0x7f000001, RZ ;  /* 0x80fffffffbfb1810 */ /* 0x000fe20007ffe0ff */
[----:B------:R-:W-:Y:S01]  /*2a6e0*/  ISETP.GE.U32.AND P1, PT, R191, 0x7f000001, PT ;  /* 0x7f000001bf00780c */ /* 0x000fe20003f26070 */
[----:B------:R-:W-:-:S03]  /*2a6f0*/  @P0 IADD3 R132, PT, PT, R132, -0x7f000001, RZ ;  /* 0x80ffffff84840810 */ /* 0x000fc60007ffe0ff */
[----:B------:R-:W-:-:S04]  /*2a700*/  IMAD.WIDE.U32 R130, R251, 0x5fffffa, RZ ;  /* 0x05fffffafb827825 */ /* 0x000fc800078e00ff */
[----:B------:R-:W-:Y:S01]  /*2a710*/  IMAD R251, R251, 0x6, RZ ;  /* 0x00000006fbfb7824 */ /* 0x000fe200078e02ff */
[----:B------:R-:W-:-:S03]  /*2a720*/  @P2 IADD3 R228, PT, PT, R228, -0x7f000001, RZ ;  /* 0x80ffffffe4e42810 */ /* 0x000fc60007ffe0ff */
[----:B------:R-:W-:Y:S01]  /*2a730*/  IMAD.HI.U32 R196, R251, 0x7f000001, R130 ;  /* 0x7f000001fbc47827 */ /* 0x000fe200078e0082 */
[----:B------:R-:W-:-:S03]  /*2a740*/  @P1 IADD3 R191, PT, PT, R191, -0x7f000001, RZ ;  /* 0x80ffffffbfbf1810 */ /* 0x000fc60007ffe0ff */
[----:B------:R-:W-:Y:S01]  /*2a750*/  IMAD.WIDE.U32 R130, R132, R115, RZ ;  /* 0x0000007384827225 */ /* 0x000fe200078e00ff */
[----:B------:R-:W-:-:S03]  /*2a760*/  IADD3 R228, PT, PT, R191, R228, RZ ;  /* 0x000000e4bfe47210 */ /* 0x000fc60007ffe0ff */
[----:B------:R-:W-:-:S04]  /*2a770*/  IMAD R191, R130, 0x7effffff, RZ ;  /* 0x7effffff82bf7824 */ /* 0x000fc800078e02ff */
[----:B------:R-:W-:-:S05]  /*2a780*/  IMAD.HI.U32 R131, R191, 0x7f000001, R130 ;  /* 0x7f000001bf837827 */ /* 0x000fca00078e0082 */
[----:B------:R-:W-:Y:S01]  /*2a790*/  ISETP.GE.U32.AND P0, PT, R131, 0x7f000001, PT ;  /* 0x7f0000018300780c */ /* 0x000fe20003f06070 */
[----:B------:R-:W-:-:S12]  /*2a7a0*/  ISETP.GE.U32.AND P2, PT, R196, 0x7f000001, PT ;  /* 0x7f000001c400780c */ /* 0x000fd80003f46070 */
[----:B------:R-:W-:Y:S01]  /*2a7b0*/  @P0 IADD3 R131, PT, PT, R131, -0x7f000001, RZ ;  /* 0x80ffffff83830810 */ /* 0x000fe20007ffe0ff */
[----:B------:R-:W-:-:S04]  /*2a7c0*/  ISETP.GE.U32.AND P0, PT, R188, 0x7f000001, PT ;  /* 0x7f000001bc00780c */ /* 0x000fc80003f06070 */
[----:B------:R-:W-:Y:S01]  /*2a7d0*/  ISETP.GE.U32.AND P1, PT, R131, 0x7f000001, PT ;  /* 0x7f0000018300780c */ /* 0x000fe20003f26070 */
[----:B------:R-:W-:-:S08]  /*2a7e0*/  @P2 IADD3 R196, PT, PT, R196, -0x7f000001, RZ ;  /* 0x80ffffffc4c42810 */ /* 0x000fd00007ffe0ff */
        /* <DEDUP_REMOVED lines=14> */
[----:B------:R-:W-:Y:S01]  /*2a8d0*/  @P1 IADD3 R131, PT, PT, R131, -0x7f000001, RZ ;  /* 0x80ffffff83831810 */ /* 0x000fe20007ffe0ff */
[----:B------:R-:W-:-:S03]  /*2a8e0*/  ISETP.GE.U32.AND P0, PT, R232, 0x7f000001, PT ;  /* 0x7f000001e800780c */ /* 0x000fc60003f06070 */
[----:B------:R-:W-:Y:S01]  /*2a8f0*/  IADD3 R196, PT, PT, R196, R131, RZ ;  /* 0x00000083c4c47210 */ /* 0x000fe20007ffe0ff */
        /* <DEDUP_REMOVED lines=11> */
[----:B------:R-:W-:Y:S02]  /*2a9b0*/  @P0 IADD3 R191, PT, PT, R191, -0x7f000001, RZ ;  /* 0x80ffffffbfbf0810 */ /* 0x000fe40007ffe0ff */
[----:B------:R-:W-:-:S03]  /*2a9c0*/  ISETP.GE.U32.AND P1, PT, R130, 0x7f000001, PT ;  /* 0x7f0000018200780c */ /* 0x000fc60003f26070 */
[----:B------:R-:W-:-:S10]  /*2a9d0*/  ISETP.GE.U32.AND P0, PT, R191, 0x7f000001, PT ;  /* 0x7f000001bf00780c */ /* 0x000fd40003f06070 */
[----:B------:R-:W-:-:S03]  /*2a9e0*/  @P1 IADD3 R130, PT, PT, R130, -0x7f000001, RZ ;  /* 0x80ffffff82821810 */ /* 0x000fc60007ffe0ff */
        /* <DEDUP_REMOVED lines=10> */
[----:B------:R-:W-:Y:S01]  /*2aa90*/  ISETP.GE.U32.AND P1, PT, R189, 0x7f000001, PT ;  /* 0x7f000001bd00780c */ /* 0x000fe20003f26070 */
[----:B------:R-:W-:-:S03]  /*2aaa0*/  ISETP.GE.U32.AND P0, PT, R186, 0x7f000001, PT ;  /* 0x7f000001ba00780c */ /* 0x000fc60003f06070 */
[----:B------:R-:W-:-:S09]  /*2aab0*/  ISETP.GE.U32.AND P2, PT, R130, 0x7f000001, PT ;  /* 0x7f0000018200780c */ /* 0x000fd20003f46070 */
[----:B------:R-:W-:Y:S02]  /*2aac0*/  @P1 IADD3 R189, PT, PT, R189, -0x7f000001, RZ ;  /* 0x80ffffffbdbd1810 */ /* 0x000fe40007ffe0ff */
[----:B------:R-:W-:Y:S02]  /*2aad0*/  @P0 IADD3 R186, PT, PT, R186, -0x7f000001, RZ ;  /* 0x80ffffffbaba0810 */ /* 0x000fe40007ffe0ff */
        /* <DEDUP_REMOVED lines=16> */
[----:B------:R-:W-:-:S09]  /*2abe0*/  ISETP.GE.U32.AND P1, PT, R198, 0x7f000001, PT ;  /* 0x7f000001c600780c */ /* 0x000fd20003f26070 */
[----:B------:R-:W-:-:S04]  /*2abf0*/  @P0 IADD3 R191, PT, PT, R191, -0x7f000001, RZ ;  /* 0x80ffffffbfbf0810 */ /* 0x000fc80007ffe0ff */
[----:B------:R-:W-:-:S04]  /*2ac00*/  @P1 IADD3 R198, PT, PT, R198, -0x7f000001, RZ ;  /* 0x80ffffffc6c61810 */ /* 0x000fc80007ffe0ff */
[----:B------:R-:W-:Y:S01]  /*2ac10*/  IADD3 R191, PT, PT, R191, R198, RZ ;  /* 0x000000c6bfbf7210 */ /* 0x000fe20007ffe0ff */
[----:B------:R-:W-:Y:S01]  /*2ac20*/  ISETP.GE.U32.AND P1, PT, R194, 0x7f000001, PT ;  /* 0x7f000001c200780c */ /* 0x000fe20003f26070 */
[----:B------:R-:W-:-:S03]  /*2ac30*/  IADD3 R196, PT, PT, R196, R131, RZ ;  /* 0x00000083c4c47210 */ /* 0x000fc60007ffe0ff */
[----:B------:R-:W-:Y:S01]  /*2ac40*/  ISETP.GE.U32.AND P0, PT, R191, 0x7f000001, PT ;  /* 0x7f000001bf00780c */ /* 0x000fe20003f06070 */
[----:B------:R-:W-:-:S04]  /*2ac50*/  IMAD.WIDE.U32 R130, R186, R233, RZ ;  /* 0x000000e9ba827225 */ /* 0x000fc800078e00ff */
[----:B------:R-:W-:-:S04]  /*2ac60*/  IMAD R251, R130, 0x7effffff, RZ ;  /* 0x7effffff82fb7824 */ /* 0x000fc800078e02ff */
[----:B------:R-:W-:Y:S01]  /*2ac70*/  IMAD.HI.U32 R251, R251, 0x7f000001, R130 ;  /* 0x7f000001fbfb7827 */ /* 0x000fe200078e0082 */
[----:B------:R-:W-:-:S03]  /*2ac80*/  @P1 IADD3 R194, PT, PT, R194, -0x7f000001, RZ ;  /* 0x80ffffffc2c21810 */ /* 0x000fc60007ffe0ff */
[----:B------:R-:W-:Y:S01]  /*2ac90*/  @P0 IADD3 R191, PT, PT, R191, -0x7f000001, RZ ;  /* 0x80ffffffbfbf0810 */ /* 0x000fe20007ffe0ff */
[----:B------:R-:W-:-:S03]  /*2aca0*/  ISETP.GE.U32.AND P2, PT, R251, 0x7f000001, PT ;  /* 0x7f000001fb00780c */ /* 0x000fc60003f46070 */
[----:B------:R-:W-:Y:S01]  /*2acb0*/  IADD3 R191, PT, PT, R191, R194, RZ ;  /* 0x000000c2bfbf7210 */ /* 0x000fe20007ffe0ff */
[----:B------:R-:W-:-:S04]  /*2acc0*/  ISETP.GE.U32.AND P1, PT, R192, 0x7f000001, PT ;  /* 0x7f000001c000780c */ /* 0x000fc80003f26070 */
[----:B------:R-:W-:-:S05]  /*2acd0*/  ISETP.GE.U32.AND P0, PT, R191, 0x7f000001, PT ;  /* 0x7f000001bf00780c */ /* 0x000fca0003f06070 */
[----:B------:R-:W-:-:S05]  /*2ace0*/  @P2 IADD3 R251, PT, PT, R251, -0x7f000001, RZ ;  /* 0x80fffffffbfb2810 */ /* 0x000fca0007ffe0ff */
[----:B------:R-:W-:Y:S01]  /*2acf0*/  IMAD.WIDE.U32 R130, R251, 0x5fffffa, RZ ;  /* 0x05fffffafb827825 */ /* 0x000fe200078e00ff */
[----:B------:R-:W-:-:S03]  /*2ad00*/  @P1 IADD3 R192, PT, PT, R192, -0x7f000001, RZ ;  /* 0x80ffffffc0c01810 */ /* 0x000fc60007ffe0ff */
[----:B------:R-:W-:Y:S01]  /*2ad10*/  IMAD R251, R251, 0x6, RZ ;  /* 0x00000006fbfb7824 */ /* 0x000fe200078e02ff */
[----:B------:R-:W-:-:S03]  /*2ad20*/  @P0 IADD3 R191, PT, PT, R191, -0x7f000001, RZ ;  /* 0x80ffffffbfbf0810 */ /* 0x000fc60007ffe0ff */
[----:B------:R-:W-:Y:S01]  /*2ad30*/  IMAD.HI.U32 R184, R251, 0x7f000001, R130 ;  /* 0x7f000001fbb87827 */ /* 0x000fe200078e0082 */
[----:B------:R-:W-:Y:S01]  /*2ad40*/  IADD3 R130, PT, PT, R191, R192, RZ ;  /* 0x000000c0bf827210 */ /* 0x000fe20007ffe0ff */
[----:B------:R-:W-:-:S04]  /*2ad50*/  ISETP.GE.U32.AND P1, PT, R187, 0x7f000001, PT ;  /* 0x7f000001bb00780c */ /* 0x000fc80003f26070 */
[----:B------:R-:W-:Y:S01]  /*2ad60*/  ISETP.GE.U32.AND P0, PT, R130, 0x7f000001, PT ;  /* 0x7f0000018200780c */ /* 0x000fe20003f06070 */
[----:B------:R-:W-:Y:S01]  /*2ad70*/  ISETP.GE.U32.AND P3, PT, R184, 0x7f000001, PT ;  /* 0x7f000001b800780c */ /* 0x000fe20003f66070 */
[----:B------:R-:W-:-:S07]  /*2ad80*/  ISETP.GE.U32.AND P2, PT, R189, 0x7f000001, PT ;  /* 0x7f000001bd00780c */ /* 0x000fce0003f46070 */
[----:B------:R-:W-:-:S04]  /*2ad90*/  @P1 IADD3 R187, PT, PT, R187, -0x7f000001, RZ ;  /* 0x80ffffffbbbb1810 */ /* 0x000fc80007ffe0ff */
[----:B------:R-:W-:-:S04]  /*2ada0*/  @P0 IADD3 R130, PT, PT, R130, -0x7f000001, RZ ;  /* 0x80ffffff82820810 */ /* 0x000fc80007ffe0ff */
[----:B------:R-:W-:Y:S01]  /*2adb0*/  IADD3 R191, PT, PT, R130, R187, RZ ;  /* 0x000000bb82bf7210 */ /* 0x000fe20007ffe0ff */
[----:B------:R-:W-:Y:S01]  /*2adc0*/  IMAD.WIDE.U32 R130, R132, R233, RZ ;  /* 0x000000e984827225 */ /* 0x000fe200078e00ff */
[----:B------:R-:W-:-:S03]  /*2add0*/  @P3 IADD3 R184, PT, PT, R184, -0x7f000001, RZ ;  /* 0x80ffffffb8b83810 */ /* 0x000fc60007ffe0ff */
[----:B------:R-:W-:Y:S01]  /*2ade0*/  ISETP.GE.U32.AND P0, PT, R191, 0x7f000001, PT ;  /* 0x7f000001bf00780c */ /* 0x000fe20003f06070 */
[----:B------:R-:W-:Y:S01]  /*2adf0*/  @P2 IADD3 R189, PT, PT, R189, -0x7f000001, RZ ;  /* 0x80ffffffbdbd2810 */ /* 0x000fe20007ffe0ff */
[----:B------:R-:W-:Y:S01]  /*2ae00*/  ISETP.GE.U32.AND P1, PT, R236, 0x7f000001, PT ;  /* 0x7f000001ec00780c */ /* 0x000fe20003f26070 */
[----:B------:R-:W-:Y:S02]  /*2ae10*/  IMAD R251, R130, 0x7effffff, RZ ;  /* 0x7effffff82fb7824 */ /* 0x000fe400078e02ff */
[----:B------:R-:W-:Y:S02]  /*2ae20*/  IADD3 R189, PT, PT, R189, R184, RZ ;  /* 0x000000b8bdbd7210 */ /* 0x000fe40007ffe0ff */
[----:B------:R-:W-:-:S06]  /*2ae30*/  IMAD.HI.U32 R184, R251, 0x7f000001, R130 ;  /* 0x7f000001fbb87827 */ /* 0x000fcc00078e0082 */
[----:B------:R-:W-:Y:S01]  /*2ae40*/  @P0 IADD3 R191, PT, PT, R191, -0x7f000001, RZ ;  /* 0x80ffffffbfbf0810 */ /* 0x000fe20007ffe0ff */
        /* <DEDUP_REMOVED lines=26> */
[----:B------:R-:W-:Y:S01]  /*2aff0*/  IMAD R191, R191, 0x6, RZ ;  /* 0x00000006bfbf7824 */ /* 0x000fe200078e02ff */
[----:B------:R-:W-:-:S03]  /*2b000*/  ISETP.GE.U32.AND P0, PT, R137, 0x7f000001, PT ;  /* 0x7f0000018900780c */ /* 0x000fc60003f06070 */
[----:B------:R-:W-:Y:S01]  /*2b010*/  IMAD.HI.U32 R131, R191, 0x7f000001, R130 ;  /* 0x7f000001bf837827 */ /* 0x000fe200078e0082 */
[----:B------:R-:W-:-:S04]  /*2b020*/  ISETP.GE.U32.AND P1, PT, R204, 0x7f000001, PT ;  /* 0x7f000001cc00780c */ /* 0x000fc80003f26070 */
[----:B------:R-:W-:-:S05]  /*2b030*/  ISETP.GE.U32.AND P2, PT, R131, 0x7f000001, PT ;  /* 0x7f0000018300780c */ /* 0x000fca0003f46070 */
[----:B------:R-:W-:-:S04]  /*2b040*/  @P0 IADD3 R137, PT, PT, R137, -0x7f000001, RZ ;  /* 0x80ffffff89890810 */ /* 0x000fc80007ffe0ff */
[----:B------:R-:W-:Y:S02]  /*2b050*/  @P1 IADD3 R204, PT, PT, R204, -0x7f000001, RZ ;  /* 0x80ffffffcccc1810 */ /* 0x000fe40007ffe0ff */
[----:B------:R-:W-:Y:S02]  /*2b060*/  IADD3 R191, PT, PT, R238, R137, RZ ;  /* 0x00000089eebf7210 */ /* 0x000fe40007ffe0ff */
[----:B------:R-:W-:-:S03]  /*2b070*/  @P2 IADD3 R131, PT, PT, R131, -0x7f000001, RZ ;  /* 0x80ffffff83832810 */ /* 0x000fc60007ffe0ff */
[----:B------:R-:W-:Y:S01]  /*2b080*/  ISETP.GE.U32.AND P0, PT, R191, 0x7f000001, PT ;  /* 0x7f000001bf00780c */ /* 0x000fe20003f06070 */
[----:B------:R-:W-:Y:S01]  /*2b090*/  IADD3 R204, PT, PT, R204, R131, RZ ;  /* 0x00000083cccc7210 */ /* 0x000fe20007ffe0ff */
[----:B------:R-:W-:-:S04]  /*2b0a0*/  IMAD.WIDE.U32 R130, R132, R243, RZ ;  /* 0x000000f384827225 */ /* 0x000fc800078e00ff */
[----:B------:R-:W-:-:S04]  /*2b0b0*/  IMAD R137, R130, 0x7effffff, RZ ;  /* 0x7effffff82897824 */ /* 0x000fc800078e02ff */
[----:B------:R-:W-:-:S03]  /*2b0c0*/  IMAD.HI.U32 R137, R137, 0x7f000001, R130 ;  /* 0x7f00000189897827 */ /* 0x000fc600078e0082 */
[----:B------:R-:W-:Y:S02]  /*2b0d0*/  @P0 IADD3 R191, PT, PT, R191, -0x7f000001, RZ ;  /* 0x80ffffffbfbf0810 */ /* 0x000fe40007ffe0ff */
[----:B------:R-:W-:Y:S01]  /*2b0e0*/  ISETP.GE.U32.AND P0, PT, R137, 0x7f000001, PT ;  /* 0x7f0000018900780c */ /* 0x000fe20003f06070 */
[----:B------:R-:W-:Y:S01]  /*2b0f0*/  IMAD.WIDE.U32 R130, R222, R233, RZ ;  /* 0x000000e9de827225 */ /* 0x000fe200078e00ff */
[----:B------:R-:W-:-:S03]  /*2b100*/  IADD3 R180, PT, PT, R180, R191, RZ ;  /* 0x000000bfb4b47210 */ /* 0x000fc60007ffe0ff */
[----:B------:R-:W-:-:S04]  /*2b110*/  IMAD R191, R130, 0x7effffff, RZ ;  /* 0x7effffff82bf7824 */ /* 0x000fc800078e02ff */
[----:B------:R-:W-:-:S04]  /*2b120*/  IMAD.HI.U32 R130, R191, 0x7f000001, R130 ;  /* 0x7f000001bf827827 */ /* 0x000fc800078e0082 */
[----:B------:R-:W-:Y:S01]  /*2b130*/  @P0 IADD3 R137, PT, PT, R137, -0x7f000001, RZ ;  /* 0x80ffffff89890810 */ /* 0x000fe20007ffe0ff */
        /* <DEDUP_REMOVED lines=21> */
[----:B------:R-:W-:-:S03]  /*2b290*/  ISETP.GE.U32.AND P0, PT, R189, 0x7f000001, PT ;  /* 0x7f000001bd00780c */ /* 0x000fc60003f06070 */
[----:B------:R-:W-:-:S04]  /*2b2a0*/  IMAD.HI.U32 R222, R191, 0x7f000001, R130 ;  /* 0x7f000001bfde7827 */ /* 0x000fc800078e0082 */
        /* <DEDUP_REMOVED lines=48> */
[----:B------:R-:W-:-:S04]  /*2b5b0*/  IMAD.WIDE.U32 R130, R196, R199, RZ ;  /* 0x000000c7c4827225 */ /* 0x000fc800078e00ff */
[----:B------:R-:W-:-:S04]  /*2b5c0*/  IMAD R137, R130, 0x7effffff, RZ ;  /* 0x7effffff82897824 */ /* 0x000fc800078e02ff */
[----:B------:R-:W-:Y:S01]  /*2b5d0*/  IMAD.HI.U32 R137, R137, 0x7f000001, R130 ;  /* 0x7f00000189897827 */ /* 0x000fe200078e0082 */
[----:B------:R-:W-:-:S04]  /*2b5e0*/  @P0 IADD3 R180, PT, PT, R180, -0x7f000001, RZ ;  /* 0x80ffffffb4b40810 */ /* 0x000fc80007ffe0ff */
[----:B------:R-:W-:Y:S01]  /*2b5f0*/  ISETP.GE.U32.AND P0, PT, R137, 0x7f000001, PT ;  /* 0x7f0000018900780c */ /* 0x000fe20003f06070 */
[----:B------:R-:W-:-:S04]  /*2b600*/  IMAD.WIDE.U32 R130, R189, R115, RZ ;  /* 0x00000073bd827225 */ /* 0x000fc800078e00ff */
        /* <DEDUP_REMOVED lines=196> */
[----:B------:R-:W-:Y:S01]  /*2c250*/  @P1 IADD3 R204, PT, PT, R204, -0x7f000001, RZ ;  /* 0x80ffffffcccc1810 */ /* 0x000fe20007ffe0ff */
[----:B------:R-:W-:-:S03]  /*2c260*/  IMAD.WIDE.U32 R130, R180, R199, RZ ;  /* 0x000000c7b4827225 */ /* 0x000fc600078e00ff */
        /* <DEDUP_REMOVED lines=25> */
[----:B------:R-:W-:Y:S01]  /*2c400*/  @P0 IADD3 R204, PT, PT, R204, -0x7f000001, RZ ;  /* 0x80ffffffcccc0810 */ /* 0x000fe20007ffe0ff */
[----:B------:R-:W-:-:S03]  /*2c410*/  ISETP.GE.U32.AND P0, PT, R182, 0x7f000001, PT ;  /* 0x7f000001b600780c */ /* 0x000fc60003f06070 */
[----:B------:R-:W-:-:S04]  /*2c420*/  @P1 IADD3 R111, PT, PT, R111, -0x7f000001, RZ ;  /* 0x80ffffff6f6f1810 */ /* 0x000fc80007ffe0ff */
[----:B------:R-:W-:Y:S01]  /*2c430*/  IADD3 R204, PT, PT, R204, R111, RZ ;  /* 0x0000006fcccc7210 */ /* 0x000fe20007ffe0ff */
        /* <DEDUP_REMOVED lines=39> */
[----:B------:R-:W-:-:S03]  /*2c6b0*/  @P0 IADD3 R85, PT, PT, R85, -0x7f000001, RZ ;  /* 0x80ffffff55550810 */ /* 0x000fc60007ffe0ff */
[----:B------:R-:W-:Y:S01]  /*2c6c0*/  IMAD.WIDE.U32 R130, R191, R119, RZ ;  /* 0x00000077bf827225 */ /* 0x000fe200078e00ff */
[----:B------:R-:W-:-:S03]  /*2c6d0*/  ISETP.GE.U32.AND P0, PT, R111, 0x7f000001, PT ;  /* 0x7f0000016f00780c */ /* 0x000fc60003f06070 */
[----:B------:R-:W-:-:S04]  /*2c6e0*/  IMAD R191, R130, 0x7effffff, RZ ;  /* 0x7effffff82bf7824 */ /* 0x000fc800078e02ff */
[----:B------:R-:W-:-:S04]  /*2c6f0*/  IMAD.HI.U32 R191, R191, 0x7f000001, R130 ;  /* 0x7f000001bfbf7827 */ /* 0x000fc800078e0082 */
[----:B------:R-:W-:-:S04]  /*2c700*/  IMAD.WIDE.U32 R130, R137, R233, RZ ;  /* 0x000000e989827225 */ /* 0x000fc800078e00ff */
[----:B------:R-:W-:Y:S01]  /*2c710*/  IMAD R209, R130, 0x7effffff, RZ ;  /* 0x7effffff82d17824 */ /* 0x000fe200078e02ff */
[----:B------:R-:W-:-:S03]  /*2c720*/  @P0 IADD3 R111, PT, PT, R111, -0x7f000001, RZ ;  /* 0x80ffffff6f6f0810 */ /* 0x000fc60007ffe0ff */
[----:B------:R-:W-:Y:S02]  /*2c730*/  IMAD.HI.U32 R130, R209, 0x7f000001, R130 ;  /* 0x7f000001d1827827 */ /* 0x000fe400078e0082 */
        /* <DEDUP_REMOVED lines=53> */
[----:B------:R-:W-:Y:S01]  /*2ca90*/  @P1 IADD3 R111, PT, PT, R111, -0x7f000001, RZ ;  /* 0x80ffffff6f6f1810 */ /* 0x000fe20007ffe0ff */
[----:B------:R-:W-:-:S03]  /*2caa0*/  IMAD.WIDE.U32 R130, R182, R233, RZ ;  /* 0x000000e9b6827225 */ /* 0x000fc600078e00ff */
        /* <DEDUP_REMOVED lines=344> */
[----:B------:R-:W-:-:S13]  /*2e030*/  ISETP.GE.U32.AND P0, PT, R79, 0x7f000001, PT ;  /* 0x7f0000014f00780c */ /* 0x000fda0003f06070 */
[----:B------:R-:W-:Y:S01]  /*2e040*/  @P0 IADD3 R79, PT, PT, R79, -0x7f000001, RZ ;  /* 0x80ffffff4f4f0810 */ /* 0x000fe20007ffe0ff */
[----:B------:R-:W-:-:S13]  /*2e050*/  ISETP.GE.U32.AND P0, PT, R172, 0x7f000001, PT ;  /* 0x7f000001ac00780c */ /* 0x000fda0003f06070 */
[----:B------:R-:W-:-:S05]  /*2e060*/  @P0 IADD3 R172, PT, PT, R172, -0x7f000001, RZ ;  /* 0x80ffffffacac0810 */ /* 0x000fca0007ffe0ff */
[----:B------:R-:W-:-:S04]  /*2e070*/  IMAD.WIDE.U32 R130, R172, R233, RZ ;  /* 0x000000e9ac827225 */ /* 0x000fc800078e00ff */
[----:B------:R-:W-:-:S04]  /*2e080*/  IMAD R247, R130, 0x7effffff, RZ ;  /* 0x7effffff82f77824 */ /* 0x000fc800078e02ff */
[----:B------:R-:W-:-:S05]  /*2e090*/  IMAD.HI.U32 R247, R247, 0x7f000001, R130 ;  /* 0x7f000001f7f77827 */ /* 0x000fca00078e0082 */
[----:B------:R-:W-:Y:S01]  /*2e0a0*/  ISETP.GE.U32.AND P0, PT, R247, 0x7f000001, PT ;  /* 0x7f000001f700780c */ /* 0x000fe20003f06070 */
[----:B------:R-:W-:Y:S01]  /*2e0b0*/  ISETP.GE.U32.AND P1, PT, R79, 0x7f000001, PT ;  /* 0x7f0000014f00780c */ /* 0x000fe20003f26070 */
[----:B------:R-:W-:-:S11]  /*2e0c0*/  ISETP.GE.U32.AND P2, PT, R184, 0x7f000001, PT ;  /* 0x7f000001b800780c */ /* 0x000fd60003f46070 */
[----:B------:R-:W-:Y:S02]  /*2e0d0*/  @P0 IADD3 R247, PT, PT, R247, -0x7f000001, RZ ;  /* 0x80fffffff7f70810 */ /* 0x000fe40007ffe0ff */
[----:B------:R-:W-:Y:S02]  /*2e0e0*/  @P1 IADD3 R79, PT, PT, R79, -0x7f000001, RZ ;  /* 0x80ffffff4f4f1810 */ /* 0x000fe40007ffe0ff */
[----:B------:R-:W-:Y:S01]  /*2e0f0*/  @P2 IADD3 R184, PT, PT, R184, -0x7f000001, RZ ;  /* 0x80ffffffb8b82810 */ /* 0x000fe20007ffe0ff */
[----:B------:R-:W-:-:S04]  /*2e100*/  IMAD.WIDE.U32 R130, R247, 0x5fffffa, RZ ;  /* 0x05fffffaf7827825 */ /* 0x000fc800078e00ff */
[----:B------:R-:W-:Y:S01]  /*2e110*/  IMAD R247, R247, 0x6, RZ ;  /* 0x00000006f7f77824 */ /* 0x000fe200078e02ff */
[----:B------:R-:W-:-:S03]  /*2e120*/  IADD3 R79, PT, PT, R79, R184, RZ ;  /* 0x000000b84f4f7210 */ /* 0x000fc60007ffe0ff */
[----:B------:R-:W-:Y:S02]  /*2e130*/  IMAD.HI.U32 R130, R247, 0x7f000001, R130 ;  /* 0x7f000001f7827827 */ /* 0x000fe400078e0082 */
[----:B------:R-:W-:-:S03]  /*2e140*/  ISETP.GE.U32.AND P0, PT, R79, 0x7f000001, PT ;  /* 0x7f0000014f00780c */ /* 0x000fc60003f06070 */
[----:B------:R-:W-:-:S10]  /*2e150*/  ISETP.GE.U32.AND P1, PT, R130, 0x7f000001, PT ;  /* 0x7f0000018200780c */ /* 0x000fd40003f26070 */
[----:B------:R-:W-:-:S03]  /*2e160*/  @P0 IADD3 R79, PT, PT, R79, -0x7f000001, RZ ;  /* 0x80ffffff4f4f0810 */ /* 0x000fc60007ffe0ff */
        /* <DEDUP_REMOVED lines=10> */
[----:B------:R-:W-:-:S08]  /*2e210*/  IMAD R163, R130, 0x7effffff, RZ ;  /* 0x7effffff82a37824 */ /* 0x000fd000078e02ff */
[----:B------:R-:W-:Y:S01]  /*2e220*/  @P0 IADD3 R184, PT, PT, R184, -0x7f000001, RZ ;  /* 0x80ffffffb8b80810 */ /* 0x000fe20007ffe0ff */
[----:B------:R-:W-:-:S04]  /*2e230*/  IMAD.HI.U32 R163, R163, 0x7f000001, R130 ;  /* 0x7f000001a3a37827 */ /* 0x000fc800078e0082 */
[----:B------:R-:W-:Y:S01]  /*2e240*/  ISETP.GE.U32.AND P0, PT, R184, 0x7f000001, PT ;  /* 0x7f000001b800780c */ /* 0x000fe20003f06070 */
[----:B------:R-:W-:-:S04]  /*2e250*/  IMAD.WIDE.U32 R130, R172, R243, RZ ;  /* 0x000000f3ac827225 */ /* 0x000fc800078e00ff */
[----:B------:R-:W-:-:S04]  /*2e260*/  IMAD R247, R130, 0x7effffff, RZ ;  /* 0x7effffff82f77824 */ /* 0x000fc800078e02ff */
[----:B------:R-:W-:-:S04]  /*2e270*/  IMAD.HI.U32 R247, R247, 0x7f000001, R130 ;  /* 0x7f000001f7f77827 */ /* 0x000fc800078e0082 */
[----:B------:R-:W-:Y:S01]  /*2e280*/  @P0 IADD3 R184, PT, PT, R184, -0x7f000001, RZ ;  /* 0x80ffffffb8b80810 */ /* 0x000fe20007ffe0ff */
[----:B------:R-:W-:Y:S01]  /*2e290*/  ISETP.GE.U32.AND P0, PT, R247, 0x7f000001, PT ;  /* 0x7f000001f700780c */ /* 0x000fe20003f06070 */
[----:B------:R-:W-:-:S12]  /*2e2a0*/  ISETP.GE.U32.AND P1, PT, R163, 0x7f000001, PT ;  /* 0x7f000001a300780c */ /* 0x000fd80003f26070 */
[----:B------:R-:W-:Y:S02]  /*2e2b0*/  @P0 IADD3 R247, PT, PT, R247, -0x7f000001, RZ ;  /* 0x80fffffff7f70810 */ /* 0x000fe40007ffe0ff */
[----:B------:R-:W-:-:S03]  /*2e2c0*/  @P1 IADD3 R163, PT, PT, R163, -0x7f000001, RZ ;  /* 0x80ffffffa3a31810 */ /* 0x000fc60007ffe0ff */
[----:B------:R-:W-:-:S04]  /*2e2d0*/  IMAD.WIDE.U32 R130, R247, 0x5fffffa, RZ ;  /* 0x05fffffaf7827825 */ /* 0x000fc800078e00ff */
[----:B------:R-:W-:Y:S01]  /*2e2e0*/  IMAD R247, R247, 0x6, RZ ;  /* 0x00000006f7f77824 */ /* 0x000fe200078e02ff */
[----:B------:R-:W-:-:S03]  /*2e2f0*/  IADD3 R163, PT, PT, R184, R163, RZ ;  /* 0x000000a3b8a37210 */ /* 0x000fc60007ffe0ff */
        /* <DEDUP_REMOVED lines=94> */
[----:B------:R-:W-:-:S04]  /*2e8e0*/  IMAD.WIDE.U32 R130, R226, R115, RZ ;  /* 0x00000073e2827225 */ /* 0x000fc800078e00ff */
[----:B------:R-:W-:-:S04]  /*2e8f0*/  IMAD R251, R130, 0x7effffff, RZ ;  /* 0x7effffff82fb7824 */ /* 0x000fc800078e02ff */
[----:B------:R-:W-:-:S04]  /*2e900*/  @P0 IADD3 R184, PT, PT, R184, -0x7f000001, RZ ;  /* 0x80ffffffb8b80810 */ /* 0x000fc80007ffe0ff */
[----:B------:R-:W-:-:S04]  /*2e910*/  @P1 IADD3 R247, PT, PT, R247, -0x7f000001, RZ ;  /* 0x80fffffff7f71810 */ /* 0x000fc80007ffe0ff */
[----:B------:R-:W-:Y:S01]  /*2e920*/  IADD3 R247, PT, PT, R184, R247, RZ ;  /* 0x000000f7b8f77210 */ /* 0x000fe20007ffe0ff */
        /* <DEDUP_REMOVED lines=15> */
[----:B------:R-:W-:-:S13]  /*2ea20*/  ISETP.GE.U32.AND P2, PT, R251, 0x7f000001, PT ;  /* 0x7f000001fb00780c */ /* 0x000fda0003f46070 */
[----:B------:R-:W-:Y:S01]  /*2ea30*/  @P2 IADD3 R251, PT, PT, R251, -0x7f000001, RZ ;  /* 0x80fffffffbfb2810 */ /* 0x000fe20007ffe0ff */
[----:B------:R-:W-:-:S04]  /*2ea40*/  ISETP.GE.U32.AND P2, PT, R79, 0x7f000001, PT ;  /* 0x7f0000014f00780c */ /* 0x000fc80003f46070 */
[----:B------:R-:W-:-:S04]  /*2ea50*/  IMAD.WIDE.U32 R130, R251, 0x5fffffa, RZ ;  /* 0x05fffffafb827825 */ /* 0x000fc800078e00ff */
[----:B------:R-:W-:Y:S01]  /*2ea60*/  IMAD R251, R251, 0x6, RZ ;  /* 0x00000006fbfb7824 */ /* 0x000fe200078e02ff */
[----:B------:R-:W-:-:S04]  /*2ea70*/  ISETP.GE.U32.AND P0, PT, R247, 0x7f000001, PT ;  /* 0x7f000001f700780c */ /* 0x000fc80003f06070 */
[----:B------:R-:W-:Y:S01]  /*2ea80*/  @P2 IADD3 R79, PT, PT, R79, -0x7f000001, RZ ;  /* 0x80ffffff4f4f2810 */ /* 0x000fe20007ffe0ff */
[----:B------:R-:W-:-:S04]  /*2ea90*/  IMAD.HI.U32 R226, R251, 0x7f000001, R130 ;  /* 0x7f000001fbe27827 */ /* 0x000fc800078e0082 */
[----:B------:R-:W-:-:S04]  /*2eaa0*/  IMAD.WIDE.U32 R130, R79, R115, RZ ;  /* 0x000000734f827225 */ /* 0x000fc800078e00ff */
[----:B------:R-:W-:-:S04]  /*2eab0*/  IMAD R251, R130, 0x7effffff, RZ ;  /* 0x7effffff82fb7824 */ /* 0x000fc800078e02ff */
[----:B------:R-:W-:Y:S01]  /*2eac0*/  IMAD.HI.U32 R131, R251, 0x7f000001, R130 ;  /* 0x7f000001fb837827 */ /* 0x000fe200078e0082 */
[----:B------:R-:W-:-:S04]  /*2ead0*/  @P0 IADD3 R247, PT, PT, R247, -0x7f000001, RZ ;  /* 0x80fffffff7f70810 */ /* 0x000fc80007ffe0ff */
[----:B------:R-:W-:Y:S01]  /*2eae0*/  ISETP.GE.U32.AND P0, PT, R131, 0x7f000001, PT ;  /* 0x7f0000018300780c */ /* 0x000fe20003f06070 */
[----:B------:R-:W-:Y:S01]  /*2eaf0*/  ISETP.GE.U32.AND P1, PT, R184, 0x7f000001, PT ;  /* 0x7f000001b800780c */ /* 0x000fe20003f26070 */
[----:B------:R-:W-:-:S11]  /*2eb00*/  ISETP.GE.U32.AND P2, PT, R226, 0x7f000001, PT ;  /* 0x7f000001e200780c */ /* 0x000fd60003f46070 */
[----:B------:R-:W-:Y:S02]  /*2eb10*/  @P0 IADD3 R131, PT, PT, R131, -0x7f000001, RZ ;  /* 0x80ffffff83830810 */ /* 0x000fe40007ffe0ff */
[----:B------:R-:W-:Y:S01]  /*2eb20*/  @P1 IADD3 R184, PT, PT, R184, -0x7f000001, RZ ;  /* 0x80ffffffb8b81810 */ /* 0x000fe20007ffe0ff */
[----:B------:R-:W-:Y:S02]  /*2eb30*/  ISETP.GE.U32.AND P0, PT, R171, 0x7f000001, PT ;  /* 0x7f000001ab00780c */ /* 0x000fe40003f06070 */
[----:B------:R-:W-:Y:S01]  /*2eb40*/  ISETP.GE.U32.AND P1, PT, R131, 0x7f000001, PT ;  /* 0x7f0000018300780c */ /* 0x000fe20003f26070 */
[----:B------:R-:W-:-:S10]  /*2eb50*/  @P2 IADD3 R226, PT, PT, R226, -0x7f000001, RZ ;  /* 0x80ffffffe2e22810 */ /* 0x000fd40007ffe0ff */
        /* <DEDUP_REMOVED lines=18> */
[----:B------:R-:W-:Y:S01]  /*2ec80*/  IMAD.WIDE.U32 R130, R79, R199, RZ ;  /* 0x000000c74f827225 */ /* 0x000fe200078e00ff */
[----:B------:R-:W-:-:S03]  /*2ec90*/  IADD3 R247, PT, PT, R247, R184, RZ ;  /* 0x000000b8f7f77210 */ /* 0x000fc60007ffe0ff */
        /* <DEDUP_REMOVED lines=339> */
[----:B------:R-:W-:Y:S01]  /*301d0*/  IMAD.WIDE.U32 R130, R15, R93, RZ ;  /* 0x0000005d0f827225 */ /* 0x000fe200078e00ff */
[----:B------:R-:W-:-:S03]  /*301e0*/  ISETP.GE.U32.AND P0, PT, R167, 0x7f000001, PT ;  /* 0x7f000001a700780c */ /* 0x000fc60003f06070 */
[----:B------:R-:W-:Y:S02]  /*301f0*/  IMAD R15, R130, 0x7effffff, RZ ;  /* 0x7effffff820f7824 */ /* 0x000fe400078e02ff */
[----:B------:R-:W-:Y:S01]  /*30200*/  IMAD.WIDE.U32 R250, R250, R93, RZ ;  /* 0x0000005dfafa7225 */ /* 0x000fe200078e00ff */
[----:B------:R-:W-:-:S03]  /*30210*/  ISETP.GE.U32.AND P1, PT, R247, 0x7f000001, PT ;  /* 0x7f000001f700780c */ /* 0x000fc60003f26070 */
[----:B------:R-:W-:-:S04]  /*30220*/  IMAD.HI.U32 R15, R15, 0x7f000001, R130 ;  /* 0x7f0000010f0f7827 */ /* 0x000fc800078e0082 */
[----:B------:R-:W-:Y:S02]  /*30230*/  IMAD R93, R250, 0x7effffff, RZ ;  /* 0x7efffffffa5d7824 */ /* 0x000fe400078e02ff */
[----:B------:R-:W-:-:S04]  /*30240*/  IMAD.WIDE.U32 R130, R162, R83, RZ ;  /* 0x00000053a2827225 */ /* 0x000fc800078e00ff */
[----:B------:R-:W-:-:S04]  /*30250*/  IMAD.HI.U32 R250, R93, 0x7f000001, R250 ;  /* 0x7f0000015dfa7827 */ /* 0x000fc800078e00fa */
[----:B------:R-:W-:Y:S01]  /*30260*/  IMAD R93, R130, 0x7effffff, RZ ;  /* 0x7effffff825d7824 */ /* 0x000fe200078e02ff */
[----:B------:R-:W-:Y:S01]  /*30270*/  @P0 IADD3 R167, PT, PT, R167, -0x7f000001, RZ ;  /* 0x80ffffffa7a70810 */ /* 0x000fe20007ffe0ff */
[----:B------:R-:W-:Y:S02]  /*30280*/  ISETP.GE.U32.AND P0, PT, R175, 0x7f000001, PT ;  /* 0x7f000001af00780c */ /* 0x000fe40003f06070 */
[----:B------:R-:W-:-:S04]  /*30290*/  IMAD.HI.U32 R93, R93, 0x7f000001, R130 ;  /* 0x7f0000015d5d7827 */ /* 0x000fc800078e0082 */
[----:B------:R-:W-:Y:S01]  /*302a0*/  IMAD.WIDE.U32 R130, R82, R83, RZ ;  /* 0x0000005352827225 */ /* 0x000fe200078e00ff */
[----:B------:R-:W-:-:S03]  /*302b0*/  @P1 IADD3 R247, PT, PT, R247, -0x7f000001, RZ ;  /* 0x80fffffff7f71810 */ /* 0x000fc60007ffe0ff */
[----:B------:R-:W-:Y:S01]  /*302c0*/  IMAD R243, R130, 0x7effffff, RZ ;  /* 0x7effffff82f37824 */ /* 0x000fe200078e02ff */
[----:B------:R-:W-:-:S03]  /*302d0*/  ISETP.GE.U32.AND P2, PT, R240, 0x7f000001, PT ;  /* 0x7f000001f000780c */ /* 0x000fc60003f46070 */
[----:B------:R-:W-:-:S04]  /*302e0*/  IMAD.HI.U32 R162, R243, 0x7f000001, R130 ;  /* 0x7f000001f3a27827 */ /* 0x000fc800078e0082 */
[----:B------:R-:W-:Y:S01]  /*302f0*/  IMAD.WIDE.U32 R130, R210, R83, RZ ;  /* 0x00000053d2827225 */ /* 0x000fe200078e00ff */
[----:B------:R-:W-:Y:S02]  /*30300*/  IADD3 R210, PT, PT, R167, R247, RZ ;  /* 0x000000f7a7d27210 */ /* 0x000fe40007ffe0ff */
[----:B------:R-:W-:-:S03]  /*30310*/  @P0 IADD3 R175, PT, PT, R175, -0x7f000001, RZ ;  /* 0x80ffffffafaf0810 */ /* 0x000fc60007ffe0ff */
[----:B------:R-:W-:Y:S01]  /*30320*/  ISETP.GE.U32.AND P0, PT, R210, 0x7f000001, PT ;  /* 0x7f000001d200780c */ /* 0x000fe20003f06070 */
[----:B------:R-:W-:Y:S01]  /*30330*/  @P2 IADD3 R240, PT, PT, R240, -0x7f000001, RZ ;  /* 0x80fffffff0f02810 */ /* 0x000fe20007ffe0ff */
[----:B------:R-:W-:Y:S01]  /*30340*/  ISETP.GE.U32.AND P2, PT, R166, 0x7f000001, PT ;  /* 0x7f000001a600780c */ /* 0x000fe20003f46070 */
[----:B------:R-:W-:-:S10]  /*30350*/  ISETP.GE.U32.AND P3, PT, R199, 0x7f000001, PT ;  /* 0x7f000001c700780c */ /* 0x000fd40003f66070 */
[----:B------:R-:W-:Y:S01]  /*30360*/  @P0 IADD3 R210, PT, PT, R210, -0x7f000001, RZ ;  /* 0x80ffffffd2d20810 */ /* 0x000fe20007ffe0ff */
[----:B------:R-:W-:Y:S01]  /*30370*/  ISETP.GE.U32.AND P0, PT, R245, 0x7f000001, PT ;  /* 0x7f000001f500780c */ /* 0x000fe20003f06070 */
[----:B------:R-:W-:Y:S01]  /*30380*/  @P2 IADD3 R166, PT, PT, R166, -0x7f000001, RZ ;  /* 0x80ffffffa6a62810 */ /* 0x000fe20007ffe0ff */
[----:B------:R-:W-:Y:S01]  /*30390*/  ISETP.GE.U32.AND P1, PT, R241, 0x7f000001, PT ;  /* 0x7f000001f100780c */ /* 0x000fe20003f26070 */
[----:B------:R-:W-:Y:S01]  /*303a0*/  ISETP.GE.U32.AND P2, PT, R236, 0x7f000001, PT ;  /* 0x7f000001ec00780c */ /* 0x000fe20003f46070 */
[----:B------:R-:W-:Y:S01]  /*303b0*/  ISETP.GE.U32.AND P4, PT, R208, 0x7f000001, PT ;  /* 0x7f000001d000780c */ /* 0x000fe20003f86070 */
[----:B------:R-:W-:Y:S01]  /*303c0*/  @P3 IADD3 R199, PT, PT, R199, -0x7f000001, RZ ;  /* 0x80ffffffc7c73810 */ /* 0x000fe20007ffe0ff */
[----:B------:R-:W-:-:S07]  /*303d0*/  ISETP.GE.U32.AND P3, PT, R230, 0x7f000001, PT ;  /* 0x7f000001e600780c */ /* 0x000fce0003f66070 */
[----:B------:R-:W-:Y:S01]  /*303e0*/  @P0 IADD3 R245, PT, PT, R245, -0x7f000001, RZ ;  /* 0x80fffffff5f50810 */ /* 0x000fe20007ffe0ff */
[----:B------:R-:W-:Y:S01]  /*303f0*/  ISETP.GE.U32.AND P0, PT, R223, 0x7f000001, PT ;  /* 0x7f000001df00780c */ /* 0x000fe20003f06070 */
[----:B------:R-:W-:Y:S02]  /*30400*/  @P1 IADD3 R241, PT, PT, R241, -0x7f000001, RZ ;  /* 0x80fffffff1f11810 */ /* 0x000fe40007ffe0ff */
[----:B------:R-:W-:Y:S02]  /*30410*/  @P2 IADD3 R236, PT, PT, R236, -0x7f000001, RZ ;  /* 0x80ffffffecec2810 */ /* 0x000fe40007ffe0ff */
[----:B------:R-:W-:Y:S01]  /*30420*/  IADD3 R199, PT, PT, R238, R199, RZ ;  /* 0x000000c7eec77210 */ /* 0x000fe20007ffe0ff */
[----:B------:R-:W-:Y:S01]  /*30430*/  ISETP.GE.U32.AND P1, PT, R112, 0x7f000001, PT ;  /* 0x7f0000017000780c */ /* 0x000fe20003f26070 */
[----:B------:R-:W-:Y:S01]  /*30440*/  @P4 IADD3 R208, PT, PT, R208, -0x7f000001, RZ ;  /* 0x80ffffffd0d04810 */ /* 0x000fe20007ffe0ff */
[----:B------:R-:W-:-:S03]  /*30450*/  ISETP.GE.U32.AND P2, PT, R24, 0x7f000001, PT ;  /* 0x7f0000011800780c */ /* 0x000fc60003f46070 */
[----:B------:R-:W-:Y:S02]  /*30460*/  IADD3 R239, PT, PT, R239, R208, RZ ;  /* 0x000000d0efef7210 */ /* 0x000fe40007ffe0ff */
[----:B------:R-:W-:Y:S01]  /*30470*/  @P0 IADD3 R223, PT, PT, R223, -0x7f000001, RZ ;  /* 0x80ffffffdfdf0810 */ /* 0x000fe20007ffe0ff */
[----:B------:R-:W-:Y:S01]  /*30480*/  ISETP.GE.U32.AND P0, PT, R199, 0x7f000001, PT ;  /* 0x7f000001c700780c */ /* 0x000fe20003f06070 */
[----:B------:R-:W-:Y:S01]  /*30490*/  @P3 IADD3 R230, PT, PT, R230, -0x7f000001, RZ ;  /* 0x80ffffffe6e63810 */ /* 0x000fe20007ffe0ff */
[----:B------:R-:W-:Y:S01]  /*304a0*/  ISETP.GE.U32.AND P3, PT, R239, 0x7f000001, PT ;  /* 0x7f000001ef00780c */ /* 0x000fe20003f66070 */
[----:B------:R-:W-:Y:S02]  /*304b0*/  IADD3 R241, PT, PT, R241, R166, RZ ;  /* 0x000000a6f1f17210 */ /* 0x000fe40007ffe0ff */
[----:B------:R-:W-:Y:S02]  /*304c0*/  @P1 IADD3 R112, PT, PT, R112, -0x7f000001, RZ ;  /* 0x80ffffff70701810 */ /* 0x000fe40007ffe0ff */
[----:B------:R-:W-:-:S02]  /*304d0*/  @P2 IADD3 R24, PT, PT, R24, -0x7f000001, RZ ;  /* 0x80ffffff18182810 */ /* 0x000fc40007ffe0ff */
[----:B------:R-:W-:Y:S01]  /*304e0*/  IADD3 R230, PT, PT, R237, R230, RZ ;  /* 0x000000e6ede67210 */ /* 0x000fe20007ffe0ff */
[----:B------:R-:W-:Y:S01]  /*304f0*/  ISETP.GE.U32.AND P2, PT, R216, 0x7f000001, PT ;  /* 0x7f000001d800780c */ /* 0x000fe20003f46070 */
[----:B------:R-:W-:Y:S01]  /*30500*/  ISETP.GE.U32.AND P5, PT, R241, 0x7f000001, PT ;  /* 0x7f000001f100780c */ /* 0x000fe20003fa6070 */
[----:B------:R-:W-:Y:S01]  /*30510*/  IADD3 R166, PT, PT, R235, R112, RZ ;  /* 0x00000070eba67210 */ /* 0x000fe20007ffe0ff */
[----:B------:R-:W-:Y:S01]  /*30520*/  ISETP.GE.U32.AND P1, PT, R232, 0x7f000001, PT ;  /* 0x7f000001e800780c */ /* 0x000fe20003f26070 */
[----:B------:R-:W-:Y:S01]  /*30530*/  @P0 IADD3 R199, PT, PT, R199, -0x7f000001, RZ ;  /* 0x80ffffffc7c70810 */ /* 0x000fe20007ffe0ff */
[----:B------:R-:W-:Y:S01]  /*30540*/  ISETP.GE.U32.AND P0, PT, R230, 0x7f000001, PT ;  /* 0x7f000001e600780c */ /* 0x000fe20003f06070 */
[----:B------:R-:W-:Y:S01]  /*30550*/  @P3 IADD3 R239, PT, PT, R239, -0x7f000001, RZ ;  /* 0x80ffffffefef3810 */ /* 0x000fe20007ffe0ff */
[----:B------:R-:W-:Y:S01]  /*30560*/  ISETP.GE.U32.AND P4, PT, R166, 0x7f000001, PT ;  /* 0x7f000001a600780c */ /* 0x000fe20003f86070 */
[----:B------:R-:W-:Y:S02]  /*30570*/  IADD3 R223, PT, PT, R236, R223, RZ ;  /* 0x000000dfecdf7210 */ /* 0x000fe40007ffe0ff */
[----:B------:R-:W-:-:S03]  /*30580*/  IADD3 R24, PT, PT, R199, R24, RZ ;  /* 0x00000018c7187210 */ /* 0x000fc60007ffe0ff */
[----:B------:R-:W-:Y:S02]  /*30590*/  @P2 IADD3 R216, PT, PT, R216, -0x7f000001, RZ ;  /* 0x80ffffffd8d82810 */ /* 0x000fe40007ffe0ff */
[----:B------:R-:W-:Y:S01]  /*305a0*/  IADD3 R239, PT, PT, R234, R239, RZ ;  /* 0x000000efeaef7210 */ /* 0x000fe20007ffe0ff */
[----:B------:R-:W-:Y:S01]  /*305b0*/  ISETP.GE.U32.AND P2, PT, R222, 0x7f000001, PT ;  /* 0x7f000001de00780c */ /* 0x000fe20003f46070 */
        /* <DEDUP_REMOVED lines=8> */
[----:B------:R-:W-:-:S02]  /*30640*/  @P4 IADD3 R166, PT, PT, R166, -0x7f000001, RZ ;  /* 0x80ffffffa6a64810 */ /* 0x000fc40007ffe0ff */
[----:B------:R-:W-:Y:S02]  /*30650*/  IADD3 R230, PT, PT, R231, R230, RZ ;  /* 0x000000e6e7e67210 */ /* 0x000fe40007ffe0ff */
[----:B------:R-:W-:Y:S01]  /*30660*/  IADD3 R241, PT, PT, R241, R216, RZ ;  /* 0x000000d8f1f17210 */ /* 0x000fe20007ffe0ff */
[----:B------:R-:W-:Y:S01]  /*30670*/  ISETP.GE.U32.AND P4, PT, R221, 0x7f000001, PT ;  /* 0x7f000001dd00780c */ /* 0x000fe20003f86070 */
[----:B------:R-:W-:Y:S02]  /*30680*/  @P2 IADD3 R222, PT, PT, R222, -0x7f000001, RZ ;  /* 0x80ffffffdede2810 */ /* 0x000fe40007ffe0ff */
[----:B------:R-:W-:Y:S01]  /*30690*/  IADD3 R25, PT, PT, R25, R166, RZ ;  /* 0x000000a619197210 */ /* 0x000fe20007ffe0ff */
[----:B------:R-:W-:Y:S01]  /*306a0*/  ISETP.GE.U32.AND P2, PT, R230, 0x7f000001, PT ;  /* 0x7f000001e600780c */ /* 0x000fe20003f46070 */
[----:B------:R-:W-:Y:S02]  /*306b0*/  @P5 IADD3 R223, PT, PT, R223, -0x7f000001, RZ ;  /* 0x80ffffffdfdf5810 */ /* 0x000fe40007ffe0ff */
        /* <DEDUP_REMOVED lines=8> */
[----:B------:R-:W-:Y:S01]  /*30740*/  IMAD.WIDE.U32 R248, R248, R83, RZ ;  /* 0x00000053f8f87225 */ /* 0x000fe200078e00ff */
[----:B------:R-:W-:Y:S02]  /*30750*/  IADD3 R222, PT, PT, R239, R222, RZ ;  /* 0x000000deefde7210 */ /* 0x000fe40007ffe0ff */
[----:B------:R-:W-:Y:S02]  /*30760*/  IADD3 R229, PT, PT, R229, R24, RZ ;  /* 0x00000018e5e57210 */ /* 0x000fe40007ffe0ff */
[----:B------:R-:W-:Y:S01]  /*30770*/  IADD3 R227, PT, PT, R232, R227, RZ ;  /* 0x000000e3e8e37210 */ /* 0x000fe20007ffe0ff */
[----:B------:R-:W-:Y:S01]  /*30780*/  ISETP.GE.U32.AND P0, PT, R10, 0x7f000001, PT ;  /* 0x7f0000010a00780c */ /* 0x000fe20003f06070 */
[----:B------:R-:W-:-:S02]  /*30790*/  @P4 IADD3 R221, PT, PT, R221, -0x7f000001, RZ ;  /* 0x80ffffffdddd4810 */ /* 0x000fc40007ffe0ff */
[----:B------:R-:W-:Y:S01]  /*307a0*/  @P2 IADD3 R230, PT, PT, R230, -0x7f000001, RZ ;  /* 0x80ffffffe6e62810 */ /* 0x000fe20007ffe0ff */
[----:B------:R-:W-:Y:S01]  /*307b0*/  IMAD R83, R248, 0x7effffff, RZ ;  /* 0x7efffffff8537824 */ /* 0x000fe200078e02ff */
[----:B------:R-:W-:Y:S01]  /*307c0*/  IADD3 R218, PT, PT, R223, R218, RZ ;  /* 0x000000dadfda7210 */ /* 0x000fe20007ffe0ff */
[----:B------:R-:W-:Y:S01]  /*307d0*/  ISETP.GE.U32.AND P4, PT, R217, 0x7f000001, PT ;  /* 0x7f000001d900780c */ /* 0x000fe20003f86070 */
[----:B------:R-:W-:Y:S01]  /*307e0*/  ISETP.GE.U32.AND P2, PT, R222, 0x7f000001, PT ;  /* 0x7f000001de00780c */ /* 0x000fe20003f46070 */
[----:B------:R-:W-:Y:S01]  /*307f0*/  @P5 IADD3 R228, PT, PT, R228, -0x7f000001, RZ ;  /* 0x80ffffffe4e45810 */ /* 0x000fe20007ffe0ff */
[----:B------:R-:W-:Y:S01]  /*30800*/  ISETP.GE.U32.AND P5, PT, R229, 0x7f000001, PT ;  /* 0x7f000001e500780c */ /* 0x000fe20003fa6070 */
[----:B------:R-:W-:Y:S01]  /*30810*/  @P1 IADD3 R25, PT, PT, R25, -0x7f000001, RZ ;  /* 0x80ffffff19191810 */ /* 0x000fe20007ffe0ff */
[----:B------:R-:W-:Y:S01]  /*30820*/  IMAD R243, R130, 0x7effffff, RZ ;  /* 0x7effffff82f37824 */ /* 0x000fe200078e02ff */
[----:B------:R-:W-:Y:S01]  /*30830*/  @P3 IADD3 R86, PT, PT, R86, -0x7f000001, RZ ;  /* 0x80ffffff56563810 */ /* 0x000fe20007ffe0ff */
[----:B------:R-:W-:Y:S01]  /*30840*/  IMAD.HI.U32 R248, R83, 0x7f000001, R248 ;  /* 0x7f00000153f87827 */ /* 0x000fe200078e00f8 */
[----:B------:R-:W-:Y:S01]  /*30850*/  @P6 IADD3 R241, PT, PT, R241, -0x7f000001, RZ ;  /* 0x80fffffff1f16810 */ /* 0x000fe20007ffe0ff */
[----:B------:R-:W-:Y:S01]  /*30860*/  ISETP.GE.U32.AND P1, PT, R227, 0x7f000001, PT ;  /* 0x7f000001e300780c */ /* 0x000fe20003f26070 */
[----:B------:R-:W-:Y:S01]  /*30870*/  ISETP.GE.U32.AND P3, PT, R205, 0x7f000001, PT ;  /* 0x7f000001cd00780c */ /* 0x000fe20003f66070 */
[----:B------:R-:W-:Y:S01]  /*30880*/  IMAD.WIDE.U32 R82, R14, R95, RZ ;  /* 0x0000005f0e527225 */ /* 0x000fe200078e00ff */
[----:B------:R-:W-:Y:S01]  /*30890*/  ISETP.GE.U32.AND P6, PT, R218, 0x7f000001, PT ;  /* 0x7f000001da00780c */ /* 0x000fe20003fc6070 */
[----:B------:R-:W-:-:S02]  /*308a0*/  IADD3 R225, PT, PT, R225, R230, RZ ;  /* 0x000000e6e1e17210 */ /* 0x000fc40007ffe0ff */
[----:B------:R-:W-:Y:S01]  /*308b0*/  IADD3 R86, PT, PT, R241, R86, RZ ;  /* 0x00000056f1567210 */ /* 0x000fe20007ffe0ff */
[----:B------:R-:W-:Y:S01]  /*308c0*/  IMAD.HI.U32 R130, R243, 0x7f000001, R130 ;  /* 0x7f000001f3827827 */ /* 0x000fe200078e0082 */
[----:B------:R-:W-:-:S03]  /*308d0*/  IADD3 R224, PT, PT, R224, R25, RZ ;  /* 0x00000019e0e07210 */ /* 0x000fc60007ffe0ff */
[----:B------:R-:W-:Y:S01]  /*308e0*/  IMAD R131, R82, 0x7effffff, RZ ;  /* 0x7effffff52837824 */ /* 0x000fe200078e02ff */
[----:B------:R-:W-:Y:S02]  /*308f0*/  @P0 IADD3 R10, PT, PT, R10, -0x7f000001, RZ ;  /* 0x80ffffff0a0a0810 */ /* 0x000fe40007ffe0ff */
[----:B------:R-:W-:Y:S01]  /*30900*/  @P4 IADD3 R217, PT, PT, R217, -0x7f000001, RZ ;  /* 0x80ffffffd9d94810 */ /* 0x000fe20007ffe0ff */
[----:B------:R-:W-:Y:S01]  /*30910*/  ISETP.GE.U32.AND P0, PT, R225, 0x7f000001, PT ;  /* 0x7f000001e100780c */ /* 0x000fe20003f06070 */
[----:B------:R-:W-:Y:S01]  /*30920*/  IMAD.HI.U32 R14, R131, 0x7f000001, R82 ;  /* 0x7f000001830e7827 */ /* 0x000fe200078e0052 */
[----:B------:R-:W-:Y:S01]  /*30930*/  @P2 IADD3 R222, PT, PT, R222, -0x7f000001, RZ ;  /* 0x80ffffffdede2810 */ /* 0x000fe20007ffe0ff */
[----:B------:R-:W-:Y:S01]  /*30940*/  ISETP.GE.U32.AND P4, PT, R224, 0x7f000001, PT ;  /* 0x7f000001e000780c */ /* 0x000fe20003f86070 */
[----:B------:R-:W-:Y:S01]  /*30950*/  ISETP.GE.U32.AND P2, PT, R86, 0x7f000001, PT ;  /* 0x7f0000015600780c */ /* 0x000fe20003f46070 */
[----:B------:R-:W-:Y:S01]  /*30960*/  IMAD.WIDE.U32 R82, R206, R95, RZ ;  /* 0x0000005fce527225 */ /* 0x000fe200078e00ff */
[----:B------:R-:W-:-:S02]  /*30970*/  @P5 IADD3 R229, PT, PT, R229, -0x7f000001, RZ ;  /* 0x80ffffffe5e55810 */ /* 0x000fc40007ffe0ff */
[----:B------:R-:W-:Y:S02]  /*30980*/  @P1 IADD3 R227, PT, PT, R227, -0x7f000001, RZ ;  /* 0x80ffffffe3e31810 */ /* 0x000fe40007ffe0ff */
[----:B------:R-:W-:Y:S01]  /*30990*/  @P3 IADD3 R205, PT, PT, R205, -0x7f000001, RZ ;  /* 0x80ffffffcdcd3810 */ /* 0x000fe20007ffe0ff */
[----:B------:R-:W-:Y:S01]  /*309a0*/  IMAD R131, R82, 0x7effffff, RZ ;  /* 0x7effffff52837824 */ /* 0x000fe200078e02ff */
[----:B------:R-:W-:Y:S02]  /*309b0*/  @P6 IADD3 R218, PT, PT, R218, -0x7f000001, RZ ;  /* 0x80ffffffdada6810 */ /* 0x000fe40007ffe0ff */
[----:B------:R-:W-:Y:S02]  /*309c0*/  IADD3 R229, PT, PT, R229, R10, RZ ;  /* 0x0000000ae5e57210 */ /* 0x000fe40007ffe0ff */
[----:B------:R-:W-:Y:S01]  /*309d0*/  IADD3 R10, PT, PT, R40, R227, RZ ;  /* 0x000000e3280a7210 */ /* 0x000fe20007ffe0ff */
[----:B------:R-:W-:Y:S01]  /*309e0*/  IMAD.HI.U32 R131, R131, 0x7f000001, R82 ;  /* 0x7f00000183837827 */ /* 0x000fe200078e0052 */
[----:B------:R-:W-:Y:S01]  /*309f0*/  ISETP.GE.U32.AND P1, PT, R209, 0x7f000001, PT ;  /* 0x7f000001d100780c */ /* 0x000fe20003f26070 */
[----:B------:R-:W-:-:S02]  /*30a00*/  IADD3 R205, PT, PT, R218, R205, RZ ;  /* 0x000000cddacd7210 */ /* 0x000fc40007ffe0ff */
[----:B------:R-:W-:Y:S01]  /*30a10*/  IMAD.WIDE.U32 R82, R164, R95, RZ ;  /* 0x0000005fa4527225 */ /* 0x000fe200078e00ff */
[----:B------:R-:W-:Y:S01]  /*30a20*/  IADD3 R222, PT, PT, R222, R217, RZ ;  /* 0x000000d9dede7210 */ /* 0x000fe20007ffe0ff */
[----:B------:R-:W-:Y:S01]  /*30a30*/  ISETP.GE.U32.AND P3, PT, R162, 0x7f000001, PT ;  /* 0x7f000001a200780c */ /* 0x000fe20003f66070 */
[----:B------:R-:W-:Y:S01]  /*30a40*/  @P0 IADD3 R225, PT, PT, R225, -0x7f000001, RZ ;  /* 0x80ffffffe1e10810 */ /* 0x000fe20007ffe0ff */
[----:B------:R-:W-:Y:S01]  /*30a50*/  IMAD R243, R82, 0x7effffff, RZ ;  /* 0x7effffff52f37824 */ /* 0x000fe200078e02ff */
[----:B------:R-:W-:Y:S01]  /*30a60*/  ISETP.GE.U32.AND P6, PT, R215, 0x7f000001, PT ;  /* 0x7f000001d700780c */ /* 0x000fe20003fc6070 */
[----:B------:R-:W-:Y:S01]  /*30a70*/  @P4 IADD3 R224, PT, PT, R224, -0x7f000001, RZ ;  /* 0x80ffffffe0e04810 */ /* 0x000fe20007ffe0ff */
[----:B------:R-:W-:Y:S01]  /*30a80*/  ISETP.GE.U32.AND P0, PT, R10, 0x7f000001, PT ;  /* 0x7f0000010a00780c */ /* 0x000fe20003f06070 */
[----:B------:R-:W-:Y:S01]  /*30a90*/  @P2 IADD3 R86, PT, PT, R86, -0x7f000001, RZ ;  /* 0x80ffffff56562810 */ /* 0x000fe20007ffe0ff */
[----:B------:R-:W-:Y:S01]  /*30aa0*/  ISETP.GE.U32.AND P4, PT, R205, 0x7f000001, PT ;  /* 0x7f000001cd00780c */ /* 0x000fe20003f86070 */
[----:B------:R-:W-:Y:S01]  /*30ab0*/  IMAD.HI.U32 R164, R243, 0x7f000001, R82 ;  /* 0x7f000001f3a47827 */ /* 0x000fe200078e0052 */
[----:B------:R-:W-:Y:S01]  /*30ac0*/  ISETP.GE.U32.AND P2, PT, R222, 0x7f000001, PT ;  /* 0x7f000001de00780c */ /* 0x000fe20003f46070 */
[----:B------:R-:W-:-:S02]  /*30ad0*/  IADD3 R86, PT, PT, R45, R86, RZ ;  /* 0x000000562d567210 */ /* 0x000fc40007ffe0ff */
[----:B------:R-:W-:Y:S01]  /*30ae0*/  IMAD.WIDE.U32 R82, R246, R95, RZ ;  /* 0x0000005ff6527225 */ /* 0x000fe200078e00ff */
[----:B------:R-:W-:Y:S01]  /*30af0*/  ISETP.GE.U32.AND P5, PT, R229, 0x7f000001, PT ;  /* 0x7f000001e500780c */ /* 0x000fe20003fa6070 */
[----:B------:R-:W-:Y:S02]  /*30b00*/  IADD3 R225, PT, PT, R220, R225, RZ ;  /* 0x000000e1dce17210 */ /* 0x000fe40007ffe0ff */
[----:B------:R-:W-:Y:S01]  /*30b10*/  @P1 IADD3 R209, PT, PT, R209, -0x7f000001, RZ ;  /* 0x80ffffffd1d11810 */ /* 0x000fe20007ffe0ff */
[----:B------:R-:W-:Y:S01]  /*30b20*/  IMAD R95, R82, 0x7effffff, RZ ;  /* 0x7effffff525f7824 */ /* 0x000fe200078e02ff */
[----:B------:R-:W-:Y:S01]  /*30b30*/  ISETP.GE.U32.AND P1, PT, R86, 0x7f000001, PT ;  /* 0x7f0000015600780c */ /* 0x000fe20003f26070 */
[----:B------:R-:W-:Y:S02]  /*30b40*/  @P3 IADD3 R162, PT, PT, R162, -0x7f000001, RZ ;  /* 0x80ffffffa2a23810 */ /* 0x000fe40007ffe0ff */
[----:B------:R-:W-:Y:S01]  /*30b50*/  IADD3 R224, PT, PT, R219, R224, RZ ;  /* 0x000000e0dbe07210 */ /* 0x000fe20007ffe0ff */
[----:B------:R-:W-:Y:S01]  /*30b60*/  IMAD.HI.U32 R206, R95, 0x7f000001, R82 ;  /* 0x7f0000015fce7827 */ /* 0x000fe200078e0052 */
[----:B------:R-:W-:Y:S01]  /*30b70*/  @P6 IADD3 R215, PT, PT, R215, -0x7f000001, RZ ;  /* 0x80ffffffd7d76810 */ /* 0x000fe20007ffe0ff */
[----:B------:R-:W-:Y:S01]  /*30b80*/  ISETP.GE.U32.AND P3, PT, R211, 0x7f000001, PT ;  /* 0x7f000001d300780c */ /* 0x000fe20003f66070 */
[----:B------:R-:W-:Y:S01]  /*30b90*/  @P0 IADD3 R10, PT, PT, R10, -0x7f000001, RZ ;  /* 0x80ffffff0a0a0810 */ /* 0x000fe20007ffe0ff */
[----:B------:R-:W-:Y:S01]  /*30ba0*/  IMAD.WIDE.U32 R82, R87, R108, RZ ;  /* 0x0000006c57527225 */ /* 0x000fe200078e00ff */
[----:B------:R-:W-:Y:S01]  /*30bb0*/  ISETP.GE.U32.AND P0, PT, R225, 0x7f000001, PT ;  /* 0x7f000001e100780c */ /* 0x000fe20003f06070 */
[----:B------:R-:W-:-:S02]  /*30bc0*/  @P4 IADD3 R205, PT, PT, R205, -0x7f000001, RZ ;  /* 0x80ffffffcdcd4810 */ /* 0x000fc40007ffe0ff */
[----:B------:R-:W-:Y:S01]  /*30bd0*/  @P2 IADD3 R222, PT, PT, R222, -0x7f000001, RZ ;  /* 0x80ffffffdede2810 */ /* 0x000fe20007ffe0ff */
[----:B------:R-:W-:Y:S01]  /*30be0*/  IMAD R87, R82, 0x7effffff, RZ ;  /* 0x7effffff52577824 */ /* 0x000fe200078e02ff */
[----:B------:R-:W-:Y:S01]  /*30bf0*/  ISETP.GE.U32.AND P2, PT, R224, 0x7f000001, PT ;  /* 0x7f000001e000780c */ /* 0x000fe20003f46070 */
[----:B------:R-:W-:Y:S01]  /*30c00*/  IADD3 R24, PT, PT, R10, R215, RZ ;  /* 0x000000d70a187210 */ /* 0x000fe20007ffe0ff */
[----:B------:R-:W-:Y:S01]  /*30c10*/  IMAD.WIDE.U32 R94, R94, R108, RZ ;  /* 0x0000006c5e5e7225 */ /* 0x000fe200078e00ff */
[----:B------:R-:W-:Y:S02]  /*30c20*/  IADD3 R10, PT, PT, R32, R205, RZ ;  /* 0x000000cd200a7210 */ /* 0x000fe40007ffe0ff */
[----:B------:R-:W-:Y:S02]  /*30c30*/  @P5 IADD3 R229, PT, PT, R229, -0x7f000001, RZ ;  /* 0x80ffffffe5e55810 */ /* 0x000fe40007ffe0ff */
[----:B------:R-:W-:Y:S01]  /*30c40*/  IADD3 R209, PT, PT, R222, R209, RZ ;  /* 0x000000d1ded17210 */ /* 0x000fe20007ffe0ff */
[----:B------:R-:W-:Y:S01]  /*30c50*/  IMAD.HI.U32 R87, R87, 0x7f000001, R82 ;  /* 0x7f00000157577827 */ /* 0x000fe200078e0052 */
[----:B------:R-:W-:Y:S01]  /*30c60*/  ISETP.GE.U32.AND P6, PT, R201, 0x7f000001, PT ;  /* 0x7f000001c900780c */ /* 0x000fe20003fc6070 */
[----:B------:R-:W-:Y:S01]  /*30c70*/  @P1 IADD3 R86, PT, PT, R86, -0x7f000001, RZ ;  /* 0x80ffffff56561810 */ /* 0x000fe20007ffe0ff */
[----:B------:R-:W-:Y:S01]  /*30c80*/  ISETP.GE.U32.AND P1, PT, R10, 0x7f000001, PT ;  /* 0x7f0000010a00780c */ /* 0x000fe20003f26070 */
[----:B------:R-:W-:Y:S01]  /*30c90*/  IMAD R83, R94, 0x7effffff, RZ ;  /* 0x7effffff5e537824 */ /* 0x000fe200078e02ff */
[----:B------:R-:W-:-:S02]  /*30ca0*/  @P3 IADD3 R211, PT, PT, R211, -0x7f000001, RZ ;  /* 0x80ffffffd3d33810 */ /* 0x000fc40007ffe0ff */
[----:B------:R-:W-:Y:S01]  /*30cb0*/  IADD3 R229, PT, PT, R229, R162, RZ ;  /* 0x000000a2e5e57210 */ /* 0x000fe20007ffe0ff */
[----:B------:R-:W-:Y:S01]  /*30cc0*/  ISETP.GE.U32.AND P3, PT, R204, 0x7f000001, PT ;  /* 0x7f000001cc00780c */ /* 0x000fe20003f66070 */
[----:B------:R-:W-:Y:S01]  /*30cd0*/  IMAD.HI.U32 R94, R83, 0x7f000001, R94 ;  /* 0x7f000001535e7827 */ /* 0x000fe200078e005e */
[----:B------:R-:W-:Y:S01]  /*30ce0*/  @P0 IADD3 R225, PT, PT, R225, -0x7f000001, RZ ;  /* 0x80ffffffe1e10810 */ /* 0x000fe20007ffe0ff */
[----:B------:R-:W-:Y:S02]  /*30cf0*/  ISETP.GE.U32.AND P0, PT, R209, 0x7f000001, PT ;  /* 0x7f000001d100780c */ /* 0x000fe40003f06070 */
[----:B------:R-:W-:Y:S01]  /*30d00*/  IMAD.WIDE.U32 R82, R193, R108, RZ ;  /* 0x0000006cc1527225 */ /* 0x000fe200078e00ff */
[----:B------:R-:W-:Y:S01]  /*30d10*/  @P2 IADD3 R224, PT, PT, R224, -0x7f000001, RZ ;  /* 0x80ffffffe0e02810 */ /* 0x000fe20007ffe0ff */
[----:B------:R-:W-:Y:S01]  /*30d20*/  ISETP.GE.U32.AND P5, PT, R14, 0x7f000001, PT ;  /* 0x7f0000010e00780c */ /* 0x000fe20003fa6070 */
        /* <DEDUP_REMOVED lines=9> */
[----:B------:R-:W-:Y:S02]  /*30dc0*/  @P3 IADD3 R204, PT, PT, R204, -0x7f000001, RZ ;  /* 0x80ffffffcccc3810 */ /* 0x000fe40007ffe0ff */
[----:B------:R-:W-:Y:S01]  /*30dd0*/  IADD3 R224, PT, PT, R213, R224, RZ ;  /* 0x000000e0d5e07210 */ /* 0x000fe20007ffe0ff */
[----:B------:R-:W-:Y:S01]  /*30de0*/  ISETP.GE.U32.AND P3, PT, R24, 0x7f000001, PT ;  /* 0x7f0000011800780c */ /* 0x000fe20003f66070 */
[----:B------:R-:W-:Y:S01]  /*30df0*/  IMAD R193, R82, 0x7effffff, RZ ;  /* 0x7effffff52c17824 */ /* 0x000fe200078e02ff */
[----:B------:R-:W-:Y:S01]  /*30e00*/  @P0 IADD3 R209, PT, PT, R209, -0x7f000001, RZ ;  /* 0x80ffffffd1d10810 */ /* 0x000fe20007ffe0ff */
[----:B------:R-:W-:Y:S01]  /*30e10*/  ISETP.GE.U32.AND P0, PT, R225, 0x7f000001, PT ;  /* 0x7f000001e100780c */ /* 0x000fe20003f06070 */
[----:B------:R-:W-:Y:S01]  /*30e20*/  ISETP.GE.U32.AND P4, PT, R197, 0x7f000001, PT ;  /* 0x7f000001c500780c */ /* 0x000fe20003f86070 */
[----:B------:R-:W-:Y:S01]  /*30e30*/  IMAD.HI.U32 R108, R193, 0x7f000001, R82 ;  /* 0x7f000001c16c7827 */ /* 0x000fe200078e0052 */
[----:B------:R-:W-:-:S02]  /*30e40*/  @P5 IADD3 R14, PT, PT, R14, -0x7f000001, RZ ;  /* 0x80ffffff0e0e5810 */ /* 0x000fc40007ffe0ff */
[----:B------:R-:W-:Y:S01]  /*30e50*/  @P2 IADD3 R229, PT, PT, R229, -0x7f000001, RZ ;  /* 0x80ffffffe5e52810 */ /* 0x000fe20007ffe0ff */
[----:B------:R-:W-:Y:S01]  /*30e60*/  ISETP.GE.U32.AND P2, PT, R224, 0x7f000001, PT ;  /* 0x7f000001e000780c */ /* 0x000fe20003f46070 */
[----:B------:R-:W-:Y:S01]  /*30e70*/  IMAD.WIDE.U32 R82, R240, R107, RZ ;  /* 0x0000006bf0527225 */ /* 0x000fe200078e00ff */
[----:B------:R-:W-:Y:S02]  /*30e80*/  @P6 IADD3 R203, PT, PT, R203, -0x7f000001, RZ ;  /* 0x80ffffffcbcb6810 */ /* 0x000fe40007ffe0ff */
[----:B------:R-:W-:Y:S02]  /*30e90*/  IADD3 R201, PT, PT, R10, R201, RZ ;  /* 0x000000c90ac97210 */ /* 0x000fe40007ffe0ff */
[----:B------:R-:W-:Y:S01]  /*30ea0*/  IADD3 R229, PT, PT, R229, R14, RZ ;  /* 0x0000000ee5e57210 */ /* 0x000fe20007ffe0ff */
[----:B------:R-:W-:Y:S01]  /*30eb0*/  IMAD R167, R82, 0x7effffff, RZ ;  /* 0x7effffff52a77824 */ /* 0x000fe200078e02ff */
[----:B------:R-:W-:Y:S01]  /*30ec0*/  ISETP.GE.U32.AND P6, PT, R115, 0x7f000001, PT ;  /* 0x7f0000017300780c */ /* 0x000fe20003fc6070 */
[----:B------:R-:W-:Y:S01]  /*30ed0*/  @P1 IADD3 R132, PT, PT, R132, -0x7f000001, RZ ;  /* 0x80ffffff84841810 */ /* 0x000fe20007ffe0ff */
[----:B------:R-:W-:Y:S01]  /*30ee0*/  ISETP.GE.U32.AND P1, PT, R85, 0x7f000001, PT ;  /* 0x7f0000015500780c */ /* 0x000fe20003f26070 */
[----:B------:R-:W-:Y:S01]  /*30ef0*/  IMAD.HI.U32 R167, R167, 0x7f000001, R82 ;  /* 0x7f000001a7a77827 */ /* 0x000fe200078e0052 */
[----:B------:R-:W-:-:S02]  /*30f00*/  @P3 IADD3 R24, PT, PT, R24, -0x7f000001, RZ ;  /* 0x80ffffff18183810 */ /* 0x000fc40007ffe0ff */
[----:B------:R-:W-:Y:S01]  /*30f10*/  IADD3 R86, PT, PT, R86, R211, RZ ;  /* 0x000000d356567210 */ /* 0x000fe20007ffe0ff */
[----:B------:R-:W-:Y:S01]  /*30f20*/  ISETP.GE.U32.AND P3, PT, R229, 0x7f000001, PT ;  /* 0x7f000001e500780c */ /* 0x000fe20003f66070 */
[----:B------:R-:W-:Y:S01]  /*30f30*/  IMAD.WIDE.U32 R82, R175, R107, RZ ;  /* 0x0000006baf527225 */ /* 0x000fe200078e00ff */
[----:B------:R-:W-:Y:S02]  /*30f40*/  @P0 IADD3 R225, PT, PT, R225, -0x7f000001, RZ ;  /* 0x80ffffffe1e10810 */ /* 0x000fe40007ffe0ff */
[----:B------:R-:W-:Y:S01]  /*30f50*/  @P4 IADD3 R197, PT, PT, R197, -0x7f000001, RZ ;  /* 0x80ffffffc5c54810 */ /* 0x000fe20007ffe0ff */
[----:B------:R-:W-:Y:S01]  /*30f60*/  ISETP.GE.U32.AND P0, PT, R201, 0x7f000001, PT ;  /* 0x7f000001c900780c */ /* 0x000fe20003f06070 */
[----:B------:R-:W-:Y:S01]  /*30f70*/  ISETP.GE.U32.AND P4, PT, R168, 0x7f000001, PT ;  /* 0x7f000001a800780c */ /* 0x000fe20003f86070 */
[----:B------:R-:W-:Y:S01]  /*30f80*/  IMAD R175, R82, 0x7effffff, RZ ;  /* 0x7effffff52af7824 */ /* 0x000fe200078e02ff */
[----:B------:R-:W-:Y:S01]  /*30f90*/  @P2 IADD3 R224, PT, PT, R224, -0x7f000001, RZ ;  /* 0x80ffffffe0e02810 */ /* 0x000fe20007ffe0ff */
[----:B------:R-:W-:Y:S01]  /*30fa0*/  ISETP.GE.U32.AND P5, PT, R195, 0x7f000001, PT ;  /* 0x7f000001c300780c */ /* 0x000fe20003fa6070 */
[----:B------:R-:W-:Y:S01]  /*30fb0*/  IADD3 R204, PT, PT, R209, R204, RZ ;  /* 0x000000ccd1cc7210 */ /* 0x000fe20007ffe0ff */
[----:B------:R-:W-:Y:S01]  /*30fc0*/  ISETP.GE.U32.AND P2, PT, R86, 0x7f000001, PT ;  /* 0x7f0000015600780c */ /* 0x000fe20003f46070 */
[----:B------:R-:W-:Y:S01]  /*30fd0*/  IADD3 R225, PT, PT, R225, R132, RZ ;  /* 0x00000084e1e17210 */ /* 0x000fe20007ffe0ff */
[----:B------:R-:W-:Y:S01]  /*30fe0*/  IMAD.HI.U32 R175, R175, 0x7f000001, R82 ;  /* 0x7f000001afaf7827 */ /* 0x000fe200078e0052 */
[----:B------:R-:W-:-:S02]  /*30ff0*/  @P6 IADD3 R115, PT, PT, R115, -0x7f000001, RZ ;  /* 0x80ffffff73736810 */ /* 0x000fc40007ffe0ff */
[----:B------:R-:W-:Y:S01]  /*31000*/  IADD3 R25, PT, PT, R126, R197, RZ ;  /* 0x000000c57e197210 */ /* 0x000fe20007ffe0ff */
[----:B------:R-:W-:Y:S01]  /*31010*/  ISETP.GE.U32.AND P6, PT, R204, 0x7f000001, PT ;  /* 0x7f000001cc00780c */ /* 0x000fe20003fc6070 */
[-C--:B------:R-:W-:Y:S01]  /*31020*/  IMAD.WIDE.U32 R82, R210, R107.reuse, RZ ;  /* 0x0000006bd2527225 */ /* 0x080fe200078e00ff */
[----:B------:R-:W-:Y:S02]  /*31030*/  IADD3 R207, PT, PT, R207, R224, RZ ;  /* 0x000000e0cfcf7210 */ /* 0x000fe40007ffe0ff */
[----:B------:R-:W-:Y:S01]  /*31040*/  @P1 IADD3 R85, PT, PT, R85, -0x7f000001, RZ ;  /* 0x80ffffff55551810 */ /* 0x000fe20007ffe0ff */
[----:B------:R-:W-:Y:S01]  /*31050*/  ISETP.GE.U32.AND P1, PT, R225, 0x7f000001, PT ;  /* 0x7f000001e100780c */ /* 0x000fe20003f26070 */
[----:B------:R-:W-:Y:S01]  /*31060*/  IMAD R193, R82, 0x7effffff, RZ ;  /* 0x7effffff52c17824 */ /* 0x000fe200078e02ff */
[----:B------:R-:W-:Y:S02]  /*31070*/  @P3 IADD3 R229, PT, PT, R229, -0x7f000001, RZ ;  /* 0x80ffffffe5e53810 */ /* 0x000fe40007ffe0ff */
[----:B------:R-:W-:Y:S01]  /*31080*/  @P0 IADD3 R201, PT, PT, R201, -0x7f000001, RZ ;  /* 0x80ffffffc9c90810 */ /* 0x000fe20007ffe0ff */
[----:B------:R-:W-:Y:S01]  /*31090*/  ISETP.GE.U32.AND P3, PT, R25, 0x7f000001, PT ;  /* 0x7f0000011900780c */ /* 0x000fe20003f66070 */
[----:B------:R-:W-:Y:S01]  /*310a0*/  @P4 IADD3 R168, PT, PT, R168, -0x7f000001, RZ ;  /* 0x80ffffffa8a84810 */ /* 0x000fe20007ffe0ff */
[----:B------:R-:W-:Y:S01]  /*310b0*/  ISETP.GE.U32.AND P0, PT, R207, 0x7f000001, PT ;  /* 0x7f000001cf00780c */ /* 0x000fe20003f06070 */
[----:B------:R-:W-:Y:S01]  /*310c0*/  IMAD.HI.U32 R193, R193, 0x7f000001, R82 ;  /* 0x7f000001c1c17827 */ /* 0x000fe200078e0052 */
[----:B------:R-:W-:Y:S01]  /*310d0*/  @P5 IADD3 R195, PT, PT, R195, -0x7f000001, RZ ;  /* 0x80ffffffc3c35810 */ /* 0x000fe20007ffe0ff */
[----:B------:R-:W-:Y:S01]  /*310e0*/  ISETP.GE.U32.AND P4, PT, R196, 0x7f000001, PT ;  /* 0x7f000001c400780c */ /* 0x000fe20003f86070 */
[----:B------:R-:W-:Y:S01]  /*310f0*/  @P2 IADD3 R86, PT, PT, R86, -0x7f000001, RZ ;  /* 0x80ffffff56562810 */ /* 0x000fe20007ffe0ff */
[----:B------:R-:W-:Y:S01]  /*31100*/  IMAD.WIDE.U32 R82, R245, R107, RZ ;  /* 0x0000006bf5527225 */ /* 0x000fe200078e00ff */
[----:B------:R-:W-:Y:S01]  /*31110*/  ISETP.GE.U32.AND P5, PT, R94, 0x7f000001, PT ;  /* 0x7f0000015e00780c */ /* 0x000fe20003fa6070 */
[----:B------:R-:W-:Y:S01]  /*31120*/  ISETP.GE.U32.AND P2, PT, R188, 0x7f000001, PT ;  /* 0x7f000001bc00780c */ /* 0x000fe20003f46070 */
[----:B------:R-:W-:Y:S01]  /*31130*/  IADD3 R201, PT, PT, R201, R168, RZ ;  /* 0x000000a8c9c97210 */ /* 0x000fe20007ffe0ff */
[----:B------:R-:W-:Y:S01]  /*31140*/  IMAD R107, R82, 0x7effffff, RZ ;  /* 0x7effffff526b7824 */ /* 0x000fe200078e02ff */
[----:B------:R-:W-:-:S02]  /*31150*/  @P6 IADD3 R204, PT, PT, R204, -0x7f000001, RZ ;  /* 0x80ffffffcccc6810 */ /* 0x000fc40007ffe0ff */
[----:B------:R-:W-:Y:S02]  /*31160*/  IADD3 R199, PT, PT, R24, R203, RZ ;  /* 0x000000cb18c77210 */ /* 0x000fe40007ffe0ff */
[----:B------:R-:W-:Y:S01]  /*31170*/  @P1 IADD3 R225, PT, PT, R225, -0x7f000001, RZ ;  /* 0x80ffffffe1e11810 */ /* 0x000fe20007ffe0ff */
[----:B------:R-:W-:Y:S01]  /*31180*/  ISETP.GE.U32.AND P1, PT, R201, 0x7f000001, PT ;  /* 0x7f000001c900780c */ /* 0x000fe20003f26070 */
[----:B------:R-:W-:Y:S02]  /*31190*/  IMAD.HI.U32 R107, R107, 0x7f000001, R82 ;  /* 0x7f0000016b6b7827 */ /* 0x000fe400078e0052 */
[----:B------:R-:W0:Y:S01]  /*311a0*/  LDC.64 R82, c[0x0][0x380] ;  /* 0x0000e000ff527b82 */ /* 0x000e220000000a00 */
[----:B------:R-:W-:Y:S02]  /*311b0*/  @P3 IADD3 R25, PT, PT, R25, -0x7f000001, RZ ;  /* 0x80ffffff19193810 */ /* 0x000fe40007ffe0ff */
[----:B------:R-:W-:Y:S02]  /*311c0*/  IADD3 R85, PT, PT, R204, R85, RZ ;  /* 0x00000055cc557210 */ /* 0x000fe40007ffe0ff */
[----:B------:R-:W-:Y:S01]  /*311d0*/  @P0 IADD3 R207, PT, PT, R207, -0x7f000001, RZ ;  /* 0x80ffffffcfcf0810 */ /* 0x000fe20007ffe0ff */
[----:B------:R-:W-:Y:S01]  /*311e0*/  ISETP.GE.U32.AND P3, PT, R146, 0x7f000001, PT ;  /* 0x7f0000019200780c */ /* 0x000fe20003f66070 */
[----:B------:R-:W-:Y:S01]  /*311f0*/  ISETP.GE.U32.AND P0, PT, R199, 0x7f000001, PT ;  /* 0x7f000001c700780c */ /* 0x000fe20003f06070 */
[----:B------:R-:W-:-:S02]  /*31200*/  @P4 IADD3 R196, PT, PT, R196, -0x7f000001, RZ ;  /* 0x80ffffffc4c44810 */ /* 0x000fc40007ffe0ff */
[----:B------:R-:W-:Y:S02]  /*31210*/  @P5 IADD3 R94, PT, PT, R94, -0x7f000001, RZ ;  /* 0x80ffffff5e5e5810 */ /* 0x000fe40007ffe0ff */
[----:B------:R-:W-:Y:S01]  /*31220*/  @P2 IADD3 R188, PT, PT, R188, -0x7f000001, RZ ;  /* 0x80ffffffbcbc2810 */ /* 0x000fe20007ffe0ff */
[----:B0-----:R0:W2:Y:S01]  /*31230*/  LDG.E R112, desc[UR10][R82.64+0x38] ;  /* 0x0000380a52707981 */ /* 0x0010a2000c1e1900 */
[----:B------:R-:W-:Y:S01]  /*31240*/  ISETP.GE.U32.AND P4, PT, R191, 0x7f000001, PT ;  /* 0x7f000001bf00780c */ /* 0x000fe20003f86070 */
[----:B------:R-:W-:Y:S01]  /*31250*/  ISETP.GE.U32.AND P2, PT, R85, 0x7f000001, PT ;  /* 0x7f0000015500780c */ /* 0x000fe20003f46070 */
[----:B------:R-:W-:Y:S01]  /*31260*/  ISETP.GE.U32.AND P5, PT, R96, 0x7f000001, PT ;  /* 0x7f0000016000780c */ /* 0x000fe20003fa6070 */
[----:B------:R-:W-:Y:S02]  /*31270*/  IADD3 R196, PT, PT, R225, R196, RZ ;  /* 0x000000c4e1c47210 */ /* 0x000fe40007ffe0ff */
[----:B------:R-:W-:Y:S02]  /*31280*/  IADD3 R197, PT, PT, R229, R94, RZ ;  /* 0x0000005ee5c57210 */ /* 0x000fe40007ffe0ff */
[----:B------:R-:W-:-:S02]  /*31290*/  IADD3 R207, PT, PT, R200, R207, RZ ;  /* 0x000000cfc8cf7210 */ /* 0x000fc40007ffe0ff */
[----:B0-----:R-:W-:Y:S02]  /*312a0*/  IADD3 R83, PT, PT, R202, R115, RZ ;  /* 0x00000073ca537210 */ /* 0x001fe40007ffe0ff */
[----:B------:R-:W-:Y:S01]  /*312b0*/  @P1 IADD3 R201, PT, PT, R201, -0x7f000001, RZ ;  /* 0x80ffffffc9c91810 */ /* 0x000fe20007ffe0ff */
[----:B------:R-:W-:Y:S01]  /*312c0*/  ISETP.GE.U32.AND P1, PT, R196, 0x7f000001, PT ;  /* 0x7f000001c400780c */ /* 0x000fe20003f26070 */
[----:B------:R-:W-:Y:S01]  /*312d0*/  @P3 IADD3 R146, PT, PT, R146, -0x7f000001, RZ ;  /* 0x80ffffff92923810 */ /* 0x000fe20007ffe0ff */
[----:B------:R-:W-:Y:S01]  /*312e0*/  ISETP.GE.U32.AND P6, PT, R83, 0x7f000001, PT ;  /* 0x7f0000015300780c */ /* 0x000fe20003fc6070 */
[----:B------:R-:W-:Y:S02]  /*312f0*/  IADD3 R25, PT, PT, R198, R25, RZ ;  /* 0x00000019c6197210 */ /* 0x000fe40007ffe0ff */
[----:B------:R-:W-:Y:S01]  /*31300*/  @P0 IADD3 R199, PT, PT, R199, -0x7f000001, RZ ;  /* 0x80ffffffc7c70810 */ /* 0x000fe20007ffe0ff */
[----:B------:R-:W-:Y:S01]  /*31310*/  ISETP.GE.U32.AND P3, PT, R197, 0x7f000001, PT ;  /* 0x7f000001c500780c */ /* 0x000fe20003f66070 */
[----:B------:R-:W-:Y:S01]  /*31320*/  ISETP.GE.U32.AND P0, PT, R207, 0x7f000001, PT ;  /* 0x7f000001cf00780c */ /* 0x000fe20003f06070 */
[----:B------:R-:W-:-:S02]  /*31330*/  IADD3 R115, PT, PT, R32, R201, RZ ;  /* 0x000000c920737210 */ /* 0x000fc40007ffe0ff */
[----:B------:R-:W-:Y:S02]  /*31340*/  @P4 IADD3 R191, PT, PT, R191, -0x7f000001, RZ ;  /* 0x80ffffffbfbf4810 */ /* 0x000fe40007ffe0ff */
[----:B------:R-:W-:Y:S01]  /*31350*/  @P2 IADD3 R85, PT, PT, R85, -0x7f000001, RZ ;  /* 0x80ffffff55552810 */ /* 0x000fe20007ffe0ff */
[----:B------:R-:W-:Y:S01]  /*31360*/  ISETP.GE.U32.AND P4, PT, R25, 0x7f000001, PT ;  /* 0x7f0000011900780c */ /* 0x000fe20003f86070 */
[----:B------:R-:W-:Y:S01]  /*31370*/  @P5 IADD3 R96, PT, PT, R96, -0x7f000001, RZ ;  /* 0x80ffffff60605810 */ /* 0x000fe20007ffe0ff */
[----:B------:R-:W-:Y:S01]  /*31380*/  ISETP.GE.U32.AND P5, PT, R115, 0x7f000001, PT ;  /* 0x7f0000017300780c */ /* 0x000fe20003fa6070 */
[----:B------:R-:W-:Y:S02]  /*31390*/  IADD3 R199, PT, PT, R40, R199, RZ ;  /* 0x000000c728c77210 */ /* 0x000fe40007ffe0ff */
[----:B------:R-:W-:Y:S02]  /*313a0*/  IADD3 R146, PT, PT, R85, R146, RZ ;  /* 0x0000009255927210 */ /* 0x000fe40007ffe0ff */
[----:B------:R-:W-:-:S02]  /*313b0*/  @P6 IADD3 R83, PT, PT, R83, -0x7f000001, RZ ;  /* 0x80ffffff53536810 */ /* 0x000fc40007ffe0ff */
[----:B------:R-:W-:Y:S01]  /*313c0*/  @P1 IADD3 R196, PT, PT, R196, -0x7f000001, RZ ;  /* 0x80ffffffc4c41810 */ /* 0x000fe20007ffe0ff */
[----:B------:R-:W-:Y:S01]  /*313d0*/  ISETP.GE.U32.AND P1, PT, R163, 0x7f000001, PT ;  /* 0x7f000001a300780c */ /* 0x000fe20003f26070 */
[----:B------:R-:W-:Y:S01]  /*313e0*/  @P3 IADD3 R197, PT, PT, R197, -0x7f000001, RZ ;  /* 0x80ffffffc5c53810 */ /* 0x000fe20007ffe0ff */
[----:B------:R-:W-:Y:S01]  /*313f0*/  ISETP.GE.U32.AND P2, PT, R199, 0x7f000001, PT ;  /* 0x7f000001c700780c */ /* 0x000fe20003f46070 */
[----:B------:R-:W-:Y:S01]  /*31400*/  @P0 IADD3 R207, PT, PT, R207, -0x7f000001, RZ ;  /* 0x80ffffffcfcf0810 */ /* 0x000fe20007ffe0ff */
[----:B------:R-:W-:Y:S01]  /*31410*/  ISETP.GE.U32.AND P3, PT, R146, 0x7f000001, PT ;  /* 0x7f0000019200780c */ /* 0x000fe20003f66070 */
[----:B------:R-:W-:Y:S01]  /*31420*/  IADD3 R209, PT, PT, R83, R96, RZ ;  /* 0x0000006053d17210 */ /* 0x000fe20007ffe0ff */
[----:B------:R-:W-:Y:S01]  /*31430*/  ISETP.GE.U32.AND P0, PT, R189, 0x7f000001, PT ;  /* 0x7f000001bd00780c */ /* 0x000fe20003f06070 */
[----:B------:R-:W-:Y:S02]  /*31440*/  @P4 IADD3 R25, PT, PT, R25, -0x7f000001, RZ ;  /* 0x80ffffff19194810 */ /* 0x000fe40007ffe0ff */
[----:B------:R-:W-:Y:S01]  /*31450*/  @P5 IADD3 R115, PT, PT, R115, -0x7f000001, RZ ;  /* 0x80ffffff73735810 */ /* 0x000fe20007ffe0ff */
[----:B------:R-:W-:Y:S01]  /*31460*/  ISETP.GE.U32.AND P5, PT, R209, 0x7f000001, PT ;  /* 0x7f000001d100780c */ /* 0x000fe20003fa6070 */
[----:B------:R-:W-:-:S02]  /*31470*/  IADD3 R201, PT, PT, R196, R191, RZ ;  /* 0x000000bfc4c97210 */ /* 0x000fc40007ffe0ff */
[----:B------:R-:W-:Y:S02]  /*31480*/  IADD3 R188, PT, PT, R207, R188, RZ ;  /* 0x000000bccfbc7210 */ /* 0x000fe40007ffe0ff */
[----:B------:R-:W-:Y:S02]  /*31490*/  IADD3 R191, PT, PT, R194, R25, RZ ;  /* 0x00000019c2bf7210 */ /* 0x000fe40007ffe0ff */
[----:B------:R-:W-:Y:S02]  /*314a0*/  @P1 IADD3 R163, PT, PT, R163, -0x7f000001, RZ ;  /* 0x80ffffffa3a31810 */ /* 0x000fe40007ffe0ff */
[----:B------:R-:W-:Y:S01]  /*314b0*/  @P2 IADD3 R199, PT, PT, R199, -0x7f000001, RZ ;  /* 0x80ffffffc7c72810 */ /* 0x000fe20007ffe0ff */
[----:B------:R-:W-:Y:S01]  /*314c0*/  ISETP.GE.U32.AND P2, PT, R190, 0x7f000001, PT ;  /* 0x7f000001be00780c */ /* 0x000fe20003f46070 */
[----:B------:R-:W-:Y:S01]  /*314d0*/  ISETP.GE.U32.AND P1, PT, R188, 0x7f000001, PT ;  /* 0x7f000001bc00780c */ /* 0x000fe20003f26070 */
[----:B------:R-:W-:Y:S01]  /*314e0*/  @P3 IADD3 R146, PT, PT, R146, -0x7f000001, RZ ;  /* 0x80ffffff92923810 */ /* 0x000fe20007ffe0ff */
[----:B------:R-:W-:Y:S01]  /*314f0*/  ISETP.GE.U32.AND P3, PT, R191, 0x7f000001, PT ;  /* 0x7f000001bf00780c */ /* 0x000fe20003f66070 */
[----:B------:R-:W-:Y:S01]  /*31500*/  @P0 IADD3 R189, PT, PT, R189, -0x7f000001, RZ ;  /* 0x80ffffffbdbd0810 */ /* 0x000fe20007ffe0ff */
[----:B------:R-:W-:Y:S01]  /*31510*/  ISETP.GE.U32.AND P4, PT, R201, 0x7f000001, PT ;  /* 0x7f000001c900780c */ /* 0x000fe20003f86070 */
[----:B------:R-:W-:Y:S01]  /*31520*/  ISETP.GE.U32.AND P0, PT, R78, 0x7f000001, PT ;  /* 0x7f0000014e00780c */ /* 0x000fe20003f06070 */
[----:B------:R-:W-:-:S02]  /*31530*/  @P5 IADD3 R209, PT, PT, R209, -0x7f000001, RZ ;  /* 0x80ffffffd1d15810 */ /* 0x000fc40007ffe0ff */
[----:B------:R-:W-:Y:S02]  /*31540*/  IADD3 R163, PT, PT, R146, R163, RZ ;  /* 0x000000a392a37210 */ /* 0x000fe40007ffe0ff */
[----:B------:R-:W-:Y:S02]  /*31550*/  IADD3 R228, PT, PT, R228, R221, RZ ;  /* 0x000000dde4e47210 */ /* 0x000fe40007ffe0ff */
[----:B------:R-:W-:Y:S02]  /*31560*/  IADD3 R86, PT, PT, R86, R195, RZ ;  /* 0x000000c356567210 */ /* 0x000fe40007ffe0ff */
[----:B------:R-:W-:Y:S02]  /*31570*/  IADD3 R209, PT, PT, R176, R209, RZ ;  /* 0x000000d1b0d17210 */ /* 0x000fe40007ffe0ff */
[----:B------:R-:W-:Y:S02]  /*31580*/  @P2 IADD3 R190, PT, PT, R190, -0x7f000001, RZ ;  /* 0x80ffffffbebe2810 */ /* 0x000fe40007ffe0ff */
[----:B------:R-:W-:Y:S01]  /*31590*/  @P1 IADD3 R188, PT, PT, R188, -0x7f000001, RZ ;  /* 0x80ffffffbcbc1810 */ /* 0x000fe20007ffe0ff */
        /* <DEDUP_REMOVED lines=8> */
[----:B------:R-:W-:Y:S01]  /*31620*/  IMAD.WIDE.U32 R24, R92, R197, RZ ;  /* 0x000000c55c187225 */ /* 0x000fe200078e00ff */
[----:B------:R-:W-:-:S02]  /*31630*/  IADD3 R201, PT, PT, R201, R190, RZ ;  /* 0x000000bec9c97210 */ /* 0x000fc40007ffe0ff */
[----:B------:R-:W-:Y:S01]  /*31640*/  IADD3 R192, PT, PT, R192, R191, RZ ;  /* 0x000000bfc0c07210 */ /* 0x000fe20007ffe0ff */
[----:B------:R-:W-:Y:S01]  /*31650*/  ISETP.GE.U32.AND P5, PT, R180, 0x7f000001, PT ;  /* 0x7f000001b400780c */ /* 0x000fe20003fa6070 */
[----:B------:R-:W-:Y:S01]  /*31660*/  IMAD R85, R24, 0x7effffff, RZ ;  /* 0x7effffff18557824 */ /* 0x000fe200078e02ff */
[----:B------:R-:W-:Y:S02]  /*31670*/  @P1 IADD3 R163, PT, PT, R163, -0x7f000001, RZ ;  /* 0x80ffffffa3a31810 */ /* 0x000fe40007ffe0ff */
[----:B------:R-:W-:Y:S01]  /*31680*/  @P2 IADD3 R228, PT, PT, R228, -0x7f000001, RZ ;  /* 0x80ffffffe4e42810 */ /* 0x000fe20007ffe0ff */
[----:B------:R-:W-:Y:S01]  /*31690*/  IMAD.HI.U32 R85, R85, 0x7f000001, R24 ;  /* 0x7f00000155557827 */ /* 0x000fe200078e0018 */
[----:B------:R-:W-:Y:S02]  /*316a0*/  @P3 IADD3 R86, PT, PT, R86, -0x7f000001, RZ ;  /* 0x80ffffff56563810 */ /* 0x000fe40007ffe0ff */
[----:B------:R-:W-:Y:S01]  /*316b0*/  IADD3 R25, PT, PT, R188, R189, RZ ;  /* 0x000000bdbc197210 */ /* 0x000fe20007ffe0ff */
[----:B------:R-:W-:Y:S01]  /*316c0*/  ISETP.GE.U32.AND P2, PT, R201, 0x7f000001, PT ;  /* 0x7f000001c900780c */ /* 0x000fe20003f46070 */
[----:B------:R-:W-:Y:S01]  /*316d0*/  ISETP.GE.U32.AND P3, PT, R192, 0x7f000001, PT ;  /* 0x7f000001c000780c */ /* 0x000fe20003f66070 */
[----:B------:R-:W-:-:S02]  /*316e0*/  @P4 IADD3 R250, PT, PT, R250, -0x7f000001, RZ ;  /* 0x80fffffffafa4810 */ /* 0x000fc40007ffe0ff */
[----:B------:R-:W-:Y:S02]  /*316f0*/  @P0 IADD3 R209, PT, PT, R209, -0x7f000001, RZ ;  /* 0x80ffffffd1d10810 */ /* 0x000fe40007ffe0ff */
[----:B------:R-:W-:Y:S02]  /*31700*/  IADD3 R78, PT, PT, R163, R78, RZ ;  /* 0x0000004ea34e7210 */ /* 0x000fe40007ffe0ff */
[----:B------:R-:W-:Y:S01]  /*31710*/  IADD3 R163, PT, PT, R45, R86, RZ ;  /* 0x000000562da37210 */ /* 0x000fe20007ffe0ff */
[----:B------:R-:W-:Y:S01]  /*31720*/  ISETP.GE.U32.AND P1, PT, R186, 0x7f000001, PT ;  /* 0x7f000001ba00780c */ /* 0x000fe20003f26070 */
[----:B------:R-:W-:Y:S01]  /*31730*/  ISETP.GE.U32.AND P6, PT, R25, 0x7f000001, PT ;  /* 0x7f0000011900780c */ /* 0x000fe20003fc6070 */
[----:B------:R-:W-:Y:S02]  /*31740*/  IADD3 R250, PT, PT, R209, R250, RZ ;  /* 0x000000fad1fa7210 */ /* 0x000fe40007ffe0ff */
[----:B------:R-:W-:Y:S02]  /*31750*/  @P5 IADD3 R180, PT, PT, R180, -0x7f000001, RZ ;  /* 0x80ffffffb4b45810 */ /* 0x000fe40007ffe0ff */
[----:B------:R-:W-:Y:S01]  /*31760*/  IADD3 R189, PT, PT, R29, R228, RZ ;  /* 0x000000e41dbd7210 */ /* 0x000fe20007ffe0ff */
[----:B------:R-:W-:Y:S01]  /*31770*/  ISETP.GE.U32.AND P0, PT, R163, 0x7f000001, PT ;  /* 0x7f000001a300780c */ /* 0x000fe20003f06070 */
[----:B------:R-:W-:Y:S01]  /*31780*/  ISETP.GE.U32.AND P4, PT, R93, 0x7f000001, PT ;  /* 0x7f0000015d00780c */ /* 0x000fe20003f86070 */
[----:B------:R-:W-:Y:S01]  /*31790*/  ISETP.GE.U32.AND P5, PT, R250, 0x7f000001, PT ;  /* 0x7f000001fa00780c */ /* 0x000fe20003fa6070 */
[----:B------:R-:W-:-:S02]  /*317a0*/  @P2 IADD3 R201, PT, PT, R201, -0x7f000001, RZ ;  /* 0x80ffffffc9c92810 */ /* 0x000fc40007ffe0ff */
[----:B------:R-:W-:Y:S01]  /*317b0*/  @P3 IADD3 R192, PT, PT, R192, -0x7f000001, RZ ;  /* 0x80ffffffc0c03810 */ /* 0x000fe20007ffe0ff */
[----:B------:R-:W-:Y:S01]  /*317c0*/  ISETP.GE.U32.AND P2, PT, R189, 0x7f000001, PT ;  /* 0x7f000001bd00780c */ /* 0x000fe20003f46070 */
[----:B------:R-:W-:Y:S01]  /*317d0*/  ISETP.GE.U32.AND P3, PT, R78, 0x7f000001, PT ;  /* 0x7f0000014e00780c */ /* 0x000fe20003f66070 */
[----:B------:R-:W-:Y:S02]  /*317e0*/  @P1 IADD3 R186, PT, PT, R186, -0x7f000001, RZ ;  /* 0x80ffffffbaba1810 */ /* 0x000fe40007ffe0ff */
[----:B------:R-:W-:Y:S02]  /*317f0*/  @P6 IADD3 R25, PT, PT, R25, -0x7f000001, RZ ;  /* 0x80ffffff19196810 */ /* 0x000fe40007ffe0ff */
[----:B------:R-:W-:Y:S01]  /*31800*/  IADD3 R201, PT, PT, R201, R180, RZ ;  /* 0x000000b4c9c97210 */ /* 0x000fe20007ffe0ff */
[----:B------:R-:W-:Y:S01]  /*31810*/  ISETP.GE.U32.AND P6, PT, R167, 0x7f000001, PT ;  /* 0x7f000001a700780c */ /* 0x000fe20003fc6070 */
[----:B------:R-:W-:Y:S01]  /*31820*/  ISETP.GE.U32.AND P1, PT, R242, 0x7f000001, PT ;  /* 0x7f000001f200780c */ /* 0x000fe20003f26070 */
[----:B------:R-:W-:-:S02]  /*31830*/  @P0 IADD3 R163, PT, PT, R163, -0x7f000001, RZ ;  /* 0x80ffffffa3a30810 */ /* 0x000fc40007ffe0ff */
[----:B------:R-:W-:Y:S02]  /*31840*/  IADD3 R186, PT, PT, R25, R186, RZ ;  /* 0x000000ba19ba7210 */ /* 0x000fe40007ffe0ff */
[----:B------:R-:W-:Y:S01]  /*31850*/  @P4 IADD3 R93, PT, PT, R93, -0x7f000001, RZ ;  /* 0x80ffffff5d5d4810 */ /* 0x000fe20007ffe0ff */
[----:B------:R-:W-:Y:S01]  /*31860*/  ISETP.GE.U32.AND P0, PT, R182, 0x7f000001, PT ;  /* 0x7f000001b600780c */ /* 0x000fe20003f06070 */
        /* <DEDUP_REMOVED lines=8> */
[----:B------:R-:W-:Y:S01]  /*318f0*/  @P1 IADD3 R242, PT, PT, R242, -0x7f000001, RZ ;  /* 0x80fffffff2f21810 */ /* 0x000fe20007ffe0ff */
[----:B------:R-:W-:Y:S01]  /*31900*/  IMAD.WIDE.U32 R82, R92, R115, RZ ;  /* 0x000000735c527225 */ /* 0x000fe200078e00ff */
[----:B------:R-:W-:Y:S01]  /*31910*/  IADD3 R192, PT, PT, R187, R192, RZ ;  /* 0x000000c0bbc07210 */ /* 0x000fe20007ffe0ff */
[----:B------:R-:W-:Y:S01]  /*31920*/  ISETP.GE.U32.AND P1, PT, R93, 0x7f000001, PT ;  /* 0x7f0000015d00780c */ /* 0x000fe20003f26070 */
[----:B------:R-:W-:Y:S01]  /*31930*/  @P0 IADD3 R182, PT, PT, R182, -0x7f000001, RZ ;  /* 0x80ffffffb6b60810 */ /* 0x000fe20007ffe0ff */
[----:B------:R-:W-:Y:S01]  /*31940*/  IMAD R205, R82, 0x7effffff, RZ ;  /* 0x7effffff52cd7824 */ /* 0x000fe200078e02ff */
[----:B------:R-:W-:Y:S02]  /*31950*/  IADD3 R167, PT, PT, R78, R167, RZ ;  /* 0x000000a74ea77210 */ /* 0x000fe40007ffe0ff */
[----:B------:R-:W-:Y:S01]  /*31960*/  @P4 IADD3 R201, PT, PT, R201, -0x7f000001, RZ ;  /* 0x80ffffffc9c94810 */ /* 0x000fe20007ffe0ff */
[----:B------:R-:W-:Y:S01]  /*31970*/  ISETP.GE.U32.AND P0, PT, R206, 0x7f000001, PT ;  /* 0x7f000001ce00780c */ /* 0x000fe20003f06070 */
[----:B------:R-:W-:Y:S01]  /*31980*/  ISETP.GE.U32.AND P5, PT, R192, 0x7f000001, PT ;  /* 0x7f000001c000780c */ /* 0x000fe20003fa6070 */
[----:B------:R-:W-:Y:S01]  /*31990*/  IMAD.HI.U32 R205, R205, 0x7f000001, R82 ;  /* 0x7f000001cdcd7827 */ /* 0x000fe200078e0052 */
[----:B------:R-:W-:-:S02]  /*319a0*/  @P2 IADD3 R181, PT, PT, R181, -0x7f000001, RZ ;  /* 0x80ffffffb5b52810 */ /* 0x000fc40007ffe0ff */
[----:B------:R-:W-:Y:S02]  /*319b0*/  @P3 IADD3 R186, PT, PT, R186, -0x7f000001, RZ ;  /* 0x80ffffffbaba3810 */ /* 0x000fe40007ffe0ff */
[----:B------:R-:W-:Y:S01]  /*319c0*/  IADD3 R182, PT, PT, R201, R182, RZ ;  /* 0x000000b6c9b67210 */ /* 0x000fe20007ffe0ff */
[----:B------:R-:W-:Y:S01]  /*319d0*/  ISETP.GE.U32.AND P2, PT, R167, 0x7f000001, PT ;  /* 0x7f000001a700780c */ /* 0x000fe20003f46070 */
[----:B------:R-:W-:Y:S01]  /*319e0*/  ISETP.GE.U32.AND P3, PT, R81, 0x7f000001, PT ;  /* 0x7f0000015100780c */ /* 0x000fe20003f66070 */
[----:B------:R-:W-:Y:S01]  /*319f0*/  ISETP.GE.U32.AND P6, PT, R205, 0x7f000001, PT ;  /* 0x7f000001cd00780c */ /* 0x000fe20003fc6070 */
[----:B------:R-:W-:Y:S01]  /*31a00*/  IADD3 R242, PT, PT, R185, R242, RZ ;  /* 0x000000f2b9f27210 */ /* 0x000fe20007ffe0ff */
[----:B------:R-:W-:Y:S01]  /*31a10*/  ISETP.GE.U32.AND P4, PT, R79, 0x7f000001, PT ;  /* 0x7f0000014f00780c */ /* 0x000fe20003f86070 */
[----:B------:R-:W-:Y:S01]  /*31a20*/  @P1 IADD3 R93, PT, PT, R93, -0x7f000001, RZ ;  /* 0x80ffffff5d5d1810 */ /* 0x000fe20007ffe0ff */
[----:B------:R-:W-:Y:S01]  /*31a30*/  ISETP.GE.U32.AND P1, PT, R182, 0x7f000001, PT ;  /* 0x7f000001b600780c */ /* 0x000fe20003f26070 */
[----:B------:R-:W-:-:S02]  /*31a40*/  @P0 IADD3 R206, PT, PT, R206, -0x7f000001, RZ ;  /* 0x80ffffffcece0810 */ /* 0x000fc40007ffe0ff */
[----:B------:R-:W-:Y:S02]  /*31a50*/  @P5 IADD3 R192, PT, PT, R192, -0x7f000001, RZ ;  /* 0x80ffffffc0c05810 */ /* 0x000fe40007ffe0ff */
[----:B------:R-:W-:Y:S01]  /*31a60*/  IADD3 R186, PT, PT, R186, R181, RZ ;  /* 0x000000b5baba7210 */ /* 0x000fe20007ffe0ff */
[----:B------:R-:W-:Y:S01]  /*31a70*/  ISETP.GE.U32.AND P0, PT, R242, 0x7f000001, PT ;  /* 0x7f000001f200780c */ /* 0x000fe20003f06070 */
[----:B------:R-:W-:Y:S01]  /*31a80*/  IMAD.WIDE.U32 R24, R92, R163, RZ ;  /* 0x000000a35c187225 */ /* 0x000fe200078e00ff */
[----:B------:R-:W-:Y:S01]  /*31a90*/  ISETP.GE.U32.AND P5, PT, R111, 0x7f000001, PT ;  /* 0x7f0000016f00780c */ /* 0x000fe20003fa6070 */
[----:B------:R-:W-:Y:S02]  /*31aa0*/  @P2 IADD3 R167, PT, PT, R167, -0x7f000001, RZ ;  /* 0x80ffffffa7a72810 */ /* 0x000fe40007ffe0ff */
[----:B------:R-:W-:Y:S02]  /*31ab0*/  @P3 IADD3 R81, PT, PT, R81, -0x7f000001, RZ ;  /* 0x80ffffff51513810 */ /* 0x000fe40007ffe0ff */
[----:B------:R-:W-:Y:S01]  /*31ac0*/  IADD3 R192, PT, PT, R183, R192, RZ ;  /* 0x000000c0b7c07210 */ /* 0x000fe20007ffe0ff */
[----:B------:R-:W-:Y:S01]  /*31ad0*/  ISETP.GE.U32.AND P2, PT, R186, 0x7f000001, PT ;  /* 0x7f000001ba00780c */ /* 0x000fe20003f46070 */
[----:B------:R-:W-:Y:S01]  /*31ae0*/  ISETP.GE.U32.AND P3, PT, R87, 0x7f000001, PT ;  /* 0x7f0000015700780c */ /* 0x000fe20003f66070 */
[----:B------:R-:W-:Y:S01]  /*31af0*/  IMAD.WIDE.U32 R82, R92, R189, RZ ;  /* 0x000000bd5c527225 */ /* 0x000fe200078e00ff */
[----:B------:R-:W-:-:S02]  /*31b00*/  @P6 IADD3 R205, PT, PT, R205, -0x7f000001, RZ ;  /* 0x80ffffffcdcd6810 */ /* 0x000fc40007ffe0ff */
[----:B------:R-:W-:Y:S01]  /*31b10*/  @P4 IADD3 R79, PT, PT, R79, -0x7f000001, RZ ;  /* 0x80ffffff4f4f4810 */ /* 0x000fe20007ffe0ff */
[----:B------:R-:W-:Y:S01]  /*31b20*/  ISETP.GE.U32.AND P4, PT, R226, 0x7f000001, PT ;  /* 0x7f000001e200780c */ /* 0x000fe20003f86070 */
[----:B------:R-:W-:Y:S01]  /*31b30*/  IMAD R191, R24, 0x7effffff, RZ ;  /* 0x7effffff18bf7824 */ /* 0x000fe200078e02ff */
[----:B------:R-:W-:Y:S01]  /*31b40*/  @P1 IADD3 R182, PT, PT, R182, -0x7f000001, RZ ;  /* 0x80ffffffb6b61810 */ /* 0x000fe20007ffe0ff */
[----:B------:R-:W-:Y:S01]  /*31b50*/  IMAD R187, R82, 0x7effffff, RZ ;  /* 0x7effffff52bb7824 */ /* 0x000fe200078e02ff */
[----:B------:R-:W-:Y:S01]  /*31b60*/  ISETP.GE.U32.AND P6, PT, R192, 0x7f000001, PT ;  /* 0x7f000001c000780c */ /* 0x000fe20003fc6070 */
[----:B------:R-:W-:Y:S01]  /*31b70*/  IMAD.HI.U32 R191, R191, 0x7f000001, R24 ;  /* 0x7f000001bfbf7827 */ /* 0x000fe200078e0018 */
[----:B------:R-:W-:Y:S02]  /*31b80*/  IADD3 R206, PT, PT, R93, R206, RZ ;  /* 0x000000ce5dce7210 */ /* 0x000fe40007ffe0ff */
[----:B------:R-:W-:Y:S02]  /*31b90*/  @P0 IADD3 R242, PT, PT, R242, -0x7f000001, RZ ;  /* 0x80fffffff2f20810 */ /* 0x000fe40007ffe0ff */
[----:B------:R-:W-:Y:S01]  /*31ba0*/  IADD3 R93, PT, PT, R182, R79, RZ ;  /* 0x0000004fb65d7210 */ /* 0x000fe20007ffe0ff */
[----:B------:R-:W-:-:S04]  /*31bb0*/  IMAD.WIDE.U32 R24, R205, 0x5fffffa, RZ ;  /* 0x05fffffacd187825 */ /* 0x000fc800078e00ff */
[----:B------:R-:W-:Y:S01]  /*31bc0*/  IMAD.HI.U32 R14, R187, 0x7f000001, R82 ;  /* 0x7f000001bb0e7827 */ /* 0x000fe200078e0052 */
[----:B------:R-:W-:-:S03]  /*31bd0*/  @P5 IADD3 R111, PT, PT, R111, -0x7f000001, RZ ;  /* 0x80ffffff6f6f5810 */ /* 0x000fc60007ffe0ff */
[----:B------:R-:W-:Y:S01]  /*31be0*/  IMAD R83, R205, 0x6, RZ ;  /* 0x00000006cd537824 */ /* 0x000fe200078e02ff */
[----:B------:R-:W-:Y:S02]  /*31bf0*/  @P2 IADD3 R186, PT, PT, R186, -0x7f000001, RZ ;  /* 0x80ffffffbaba2810 */ /* 0x000fe40007ffe0ff */
[----:B------:R-:W-:Y:S02]  /*31c00*/  IADD3 R242, PT, PT, R242, R81, RZ ;  /* 0x00000051f2f27210 */ /* 0x000fe40007ffe0ff */
[----:B------:R-:W-:Y:S01]  /*31c10*/  @P3 IADD3 R87, PT, PT, R87, -0x7f000001, RZ ;  /* 0x80ffffff57573810 */ /* 0x000fe20007ffe0ff */
[----:B------:R-:W-:Y:S01]  /*31c20*/  IMAD.HI.U32 R185, R83, 0x7f000001, R24 ;  /* 0x7f00000153b97827 */ /* 0x000fe200078e0018 */
[----:B------:R-:W-:Y:S01]  /*31c30*/  ISETP.GE.U32.AND P0, PT, R206, 0x7f000001, PT ;  /* 0x7f000001ce00780c */ /* 0x000fe20003f06070 */
[----:B------:R-:W-:Y:S01]  /*31c40*/  ISETP.GE.U32.AND P3, PT, R93, 0x7f000001, PT ;  /* 0x7f0000015d00780c */ /* 0x000fe20003f66070 */
[----:B------:R-:W-:Y:S01]  /*31c50*/  ISETP.GE.U32.AND P1, PT, R172, 0x7f000001, PT ;  /* 0x7f000001ac00780c */ /* 0x000fe20003f26070 */
[----:B------:R-:W-:Y:S01]  /*31c60*/  IMAD.WIDE.U32 R24, R92, R167, RZ ;  /* 0x000000a75c187225 */ /* 0x000fe200078e00ff */
[----:B------:R-:W-:-:S02]  /*31c70*/  @P4 IADD3 R226, PT, PT, R226, -0x7f000001, RZ ;  /* 0x80ffffffe2e24810 */ /* 0x000fc40007ffe0ff */
[----:B------:R-:W-:Y:S02]  /*31c80*/  @P6 IADD3 R192, PT, PT, R192, -0x7f000001, RZ ;  /* 0x80ffffffc0c06810 */ /* 0x000fe40007ffe0ff */
[----:B------:R-:W-:Y:S01]  /*31c90*/  IADD3 R111, PT, PT, R186, R111, RZ ;  /* 0x0000006fba6f7210 */ /* 0x000fe20007ffe0ff */
[----:B------:R-:W-:Y:S01]  /*31ca0*/  ISETP.GE.U32.AND P4, PT, R242, 0x7f000001, PT ;  /* 0x7f000001f200780c */ /* 0x000fe20003f86070 */
[----:B------:R-:W-:Y:S01]  /*31cb0*/  IMAD R83, R24, 0x7effffff, RZ ;  /* 0x7effffff18537824 */ /* 0x000fe200078e02ff */
[----:B------:R-:W-:Y:S02]  /*31cc0*/  IADD3 R179, PT, PT, R179, R192, RZ ;  /* 0x000000c0b3b37210 */ /* 0x000fe40007ffe0ff */
[----:B------:R-:W-:Y:S01]  /*31cd0*/  ISETP.GE.U32.AND P2, PT, R111, 0x7f000001, PT ;  /* 0x7f0000016f00780c */ /* 0x000fe20003f46070 */
[----:B------:R-:W-:Y:S01]  /*31ce0*/  IMAD.HI.U32 R10, R83, 0x7f000001, R24 ;  /* 0x7f000001530a7827 */ /* 0x000fe200078e0018 */
[----:B------:R-:W-:-:S03]  /*31cf0*/  @P0 IADD3 R206, PT, PT, R206, -0x7f000001, RZ ;  /* 0x80ffffffcece0810 */ /* 0x000fc60007ffe0ff */
[----:B------:R-:W-:Y:S01]  /*31d00*/  IMAD.WIDE.U32 R24, R89, R197, RZ ;  /* 0x000000c559187225 */ /* 0x000fe200078e00ff */
[----:B------:R-:W-:Y:S02]  /*31d10*/  @P3 IADD3 R93, PT, PT, R93, -0x7f000001, RZ ;  /* 0x80ffffff5d5d3810 */ /* 0x000fe40007ffe0ff */
[----:B------:R-:W-:Y:S01]  /*31d20*/  @P1 IADD3 R172, PT, PT, R172, -0x7f000001, RZ ;  /* 0x80ffffffacac1810 */ /* 0x000fe20007ffe0ff */
[----:B------:R-:W-:Y:S01]  /*31d30*/  ISETP.GE.U32.AND P0, PT, R179, 0x7f000001, PT ;  /* 0x7f000001b300780c */ /* 0x000fe20003f06070 */
[----:B------:R-:W-:Y:S01]  /*31d40*/  IMAD.WIDE.U32 R78, R89, R115, RZ ;  /* 0x00000073594e7225 */ /* 0x000fe200078e00ff */
[----:B------:R-:W-:-:S03]  /*31d50*/  ISETP.GE.U32.AND P1, PT, R107, 0x7f000001, PT ;  /* 0x7f0000016b00780c */ /* 0x000fc60003f26070 */
[----:B------:R-:W-:Y:S02]  /*31d60*/  IMAD R183, R24, 0x7effffff, RZ ;  /* 0x7effffff18b77824 */ /* 0x000fe400078e02ff */
[----:B------:R-:W-:Y:S01]  /*31d70*/  IMAD.WIDE.U32 R82, R89, R163, RZ ;  /* 0x000000a359527225 */ /* 0x000fe200078e00ff */
[----:B------:R-:W-:Y:S02]  /*31d80*/  @P4 IADD3 R242, PT, PT, R242, -0x7f000001, RZ ;  /* 0x80fffffff2f24810 */ /* 0x000fe40007ffe0ff */
[----:B------:R-:W-:Y:S01]  /*31d90*/  IADD3 R226, PT, PT, R93, R226, RZ ;  /* 0x000000e25de27210 */ /* 0x000fe20007ffe0ff */
[----:B------:R-:W-:Y:S01]  /*31da0*/  ISETP.GE.U32.AND P3, PT, R171, 0x7f000001, PT ;  /* 0x7f000001ab00780c */ /* 0x000fe20003f66070 */
[----:B------:R-:W-:Y:S02]  /*31db0*/  IMAD R181, R78, 0x7effffff, RZ ;  /* 0x7effffff4eb57824 */ /* 0x000fe400078e02ff */
[----:B------:R-:W-:Y:S01]  /*31dc0*/  IMAD.HI.U32 R86, R183, 0x7f000001, R24 ;  /* 0x7f000001b7567827 */ /* 0x000fe200078e0018 */
[----:B------:R-:W-:-:S03]  /*31dd0*/  @P2 IADD3 R111, PT, PT, R111, -0x7f000001, RZ ;  /* 0x80ffffff6f6f2810 */ /* 0x000fc60007ffe0ff */
[----:B------:R-:W-:Y:S02]  /*31de0*/  IMAD R81, R82, 0x7effffff, RZ ;  /* 0x7effffff52517824 */ /* 0x000fe400078e02ff */
[----:B------:R-:W-:Y:S01]  /*31df0*/  IMAD.WIDE.U32 R24, R89, R199, RZ ;  /* 0x000000c759187225 */ /* 0x000fe200078e00ff */
[----:B------:R-:W-:Y:S01]  /*31e00*/  IADD3 R177, PT, PT, R177, R242, RZ ;  /* 0x000000f2b1b17210 */ /* 0x000fe20007ffe0ff */
[----:B------:R-:W-:Y:S02]  /*31e10*/  ISETP.GE.U32.AND P2, PT, R226, 0x7f000001, PT ;  /* 0x7f000001e200780c */ /* 0x000fe40003f46070 */
[----:B------:R-:W-:-:S04]  /*31e20*/  IMAD.HI.U32 R78, R181, 0x7f000001, R78 ;  /* 0x7f000001b54e7827 */ /* 0x000fc800078e004e */
[----:B------:R-:W-:-:S04]  /*31e30*/  IMAD.HI.U32 R83, R81, 0x7f000001, R82 ;  /* 0x7f00000151537827 */ /* 0x000fc800078e0052 */
[----:B------:R-:W-:Y:S01]  /*31e40*/  IMAD R79, R24, 0x7effffff, RZ ;  /* 0x7effffff184f7824 */ /* 0x000fe200078e02ff */
[----:B------:R-:W-:Y:S02]  /*31e50*/  @P0 IADD3 R179, PT, PT, R179, -0x7f000001, RZ ;  /* 0x80ffffffb3b30810 */ /* 0x000fe40007ffe0ff */
[----:B------:R-:W-:Y:S01]  /*31e60*/  IADD3 R172, PT, PT, R111, R172, RZ ;  /* 0x000000ac6fac7210 */ /* 0x000fe20007ffe0ff */
[----:B------:R-:W-:Y:S01]  /*31e70*/  ISETP.GE.U32.AND P5, PT, R177, 0x7f000001, PT ;  /* 0x7f000001b100780c */ /* 0x000fe20003fa6070 */
[----:B------:R-:W-:Y:S01]  /*31e80*/  IMAD.HI.U32 R81, R79, 0x7f000001, R24 ;  /* 0x7f0000014f517827 */ /* 0x000fe200078e0018 */
[----:B------:R-:W-:Y:S01]  /*31e90*/  @P1 IADD3 R107, PT, PT, R107, -0x7f000001, RZ ;  /* 0x80ffffff6b6b1810 */ /* 0x000fe20007ffe0ff */
[----:B------:R-:W-:Y:S01]  /*31ea0*/  ISETP.GE.U32.AND P1, PT, R83, 0x7f000001, PT ;  /* 0x7f0000015300780c */ /* 0x000fe20003f26070 */
[----:B------:R-:W-:Y:S02]  /*31eb0*/  @P3 IADD3 R171, PT, PT, R171, -0x7f000001, RZ ;  /* 0x80ffffffabab3810 */ /* 0x000fe40007ffe0ff */
[----:B------:R-:W-:Y:S01]  /*31ec0*/  IADD3 R179, PT, PT, R178, R179, RZ ;  /* 0x000000b3b2b37210 */ /* 0x000fe20007ffe0ff */
[----:B------:R-:W-:Y:S01]  /*31ed0*/  ISETP.GE.U32.AND P3, PT, R81, 0x7f000001, PT ;  /* 0x7f0000015100780c */ /* 0x000fe20003f66070 */
[----:B------:R-:W-:Y:S01]  /*31ee0*/  ISETP.GE.U32.AND P4, PT, R172, 0x7f000001, PT ;  /* 0x7f000001ac00780c */ /* 0x000fe20003f86070 */
[----:B------:R-:W-:Y:S01]  /*31ef0*/  @P2 IADD3 R226, PT, PT, R226, -0x7f000001, RZ ;  /* 0x80ffffffe2e22810 */ /* 0x000fe20007ffe0ff */
[----:B------:R-:W-:Y:S01]  /*31f00*/  ISETP.GE.U32.AND P2, PT, R78, 0x7f000001, PT ;  /* 0x7f0000014e00780c */ /* 0x000fe20003f46070 */
[----:B------:R-:W-:Y:S01]  /*31f10*/  ISETP.GE.U32.AND P6, PT, R179, 0x7f000001, PT ;  /* 0x7f000001b300780c */ /* 0x000fe20003fc6070 */
[----:B------:R-:W-:Y:S01]  /*31f20*/  IMAD.WIDE.U32 R24, R89, R189, RZ ;  /* 0x000000bd59187225 */ /* 0x000fe200078e00ff */
[----:B------:R-:W-:Y:S01]  /*31f30*/  ISETP.GE.U32.AND P0, PT, R104, 0x7f000001, PT ;  /* 0x7f0000016800780c */ /* 0x000fe20003f06070 */
[----:B------:R-:W-:Y:S01]  /*31f40*/  @P5 IADD3 R177, PT, PT, R177, -0x7f000001, RZ ;  /* 0x80ffffffb1b15810 */ /* 0x000fe20007ffe0ff */
[----:B------:R-:W-:Y:S01]  /*31f50*/  ISETP.GE.U32.AND P5, PT, R184, 0x7f000001, PT ;  /* 0x7f000001b800780c */ /* 0x000fe20003fa6070 */
[----:B------:R-:W-:Y:S01]  /*31f60*/  IMAD.WIDE.U32 R194, R92, R199, RZ ;  /* 0x000000c75cc27225 */ /* 0x000fe200078e00ff */
[----:B------:R-:W-:Y:S01]  /*31f70*/  @P1 IADD3 R83, PT, PT, R83, -0x7f000001, RZ ;  /* 0x80ffffff53531810 */ /* 0x000fe20007ffe0ff */
[----:B------:R-:W-:-:S02]  /*31f80*/  ISETP.GE.U32.AND P1, PT, R191, 0x7f000001, PT ;  /* 0x7f000001bf00780c */ /* 0x000fc40003f26070 */
[----:B------:R-:W-:Y:S01]  /*31f90*/  IMAD R79, R24, 0x7effffff, RZ ;  /* 0x7effffff184f7824 */ /* 0x000fe200078e02ff */
[----:B------:R-:W-:Y:S02]  /*31fa0*/  @P3 IADD3 R81, PT, PT, R81, -0x7f000001, RZ ;  /* 0x80ffffff51513810 */ /* 0x000fe40007ffe0ff */
[----:B------:R-:W-:Y:S01]  /*31fb0*/  @P4 IADD3 R172, PT, PT, R172, -0x7f000001, RZ ;  /* 0x80ffffffacac4810 */ /* 0x000fe20007ffe0ff */
[----:B------:R-:W-:Y:S01]  /*31fc0*/  IMAD R203, R194, 0x7effffff, RZ ;  /* 0x7effffffc2cb7824 */ /* 0x000fe200078e02ff */
[----:B------:R-:W-:Y:S01]  /*31fd0*/  ISETP.GE.U32.AND P3, PT, R14, 0x7f000001, PT ;  /* 0x7f0000010e00780c */ /* 0x000fe20003f66070 */
[----:B------:R-:W-:Y:S01]  /*31fe0*/  IMAD.HI.U32 R146, R79, 0x7f000001, R24 ;  /* 0x7f0000014f927827 */ /* 0x000fe200078e0018 */
[----:B------:R-:W-:Y:S01]  /*31ff0*/  ISETP.GE.U32.AND P4, PT, R83, 0x7f000001, PT ;  /* 0x7f0000015300780c */ /* 0x000fe20003f86070 */
[----:B------:R-:W-:Y:S02]  /*32000*/  @P6 IADD3 R179, PT, PT, R179, -0x7f000001, RZ ;  /* 0x80ffffffb3b36810 */ /* 0x000fe40007ffe0ff */
[----:B------:R-:W-:Y:S01]  /*32010*/  @P2 IADD3 R78, PT, PT, R78, -0x7f000001, RZ ;  /* 0x80ffffff4e4e2810 */ /* 0x000fe20007ffe0ff */
        /* <DEDUP_REMOVED lines=8> */
[----:B------:R-:W-:Y:S02]  /*320a0*/  IADD3 R179, PT, PT, R174, R179, RZ ;  /* 0x000000b3aeb37210 */ /* 0x000fe40007ffe0ff */
[----:B------:R-:W-:Y:S01]  /*320b0*/  @P1 IADD3 R191, PT, PT, R191, -0x7f000001, RZ ;  /* 0x80ffffffbfbf1810 */ /* 0x000fe20007ffe0ff */
[----:B------:R-:W-:Y:S01]  /*320c0*/  ISETP.GE.U32.AND P1, PT, R107, 0x7f000001, PT ;  /* 0x7f0000016b00780c */ /* 0x000fe20003f26070 */
[----:B------:R-:W-:-:S02]  /*320d0*/  @P3 IADD3 R14, PT, PT, R14, -0x7f000001, RZ ;  /* 0x80ffffff0e0e3810 */ /* 0x000fc40007ffe0ff */
[----:B------:R-:W-:Y:S01]  /*320e0*/  @P4 IADD3 R83, PT, PT, R83, -0x7f000001, RZ ;  /* 0x80ffffff53534810 */ /* 0x000fe20007ffe0ff */
[----:B------:R-:W-:Y:S01]  /*320f0*/  ISETP.GE.U32.AND P3, PT, R171, 0x7f000001, PT ;  /* 0x7f000001ab00780c */ /* 0x000fe20003f66070 */
        /* <DEDUP_REMOVED lines=8> */
[----:B------:R-:W-:-:S02]  /*32180*/  @P1 IADD3 R107, PT, PT, R107, -0x7f000001, RZ ;  /* 0x80ffffff6b6b1810 */ /* 0x000fc40007ffe0ff */
[----:B------:R-:W-:Y:S02]  /*32190*/  @P3 IADD3 R171, PT, PT, R171, -0x7f000001, RZ ;  /* 0x80ffffffabab3810 */ /* 0x000fe40007ffe0ff */
[----:B------:R-:W-:Y:S01]  /*321a0*/  @P4 IADD3 R179, PT, PT, R179, -0x7f000001, RZ ;  /* 0x80ffffffb3b34810 */ /* 0x000fe20007ffe0ff */
[----:B------:R-:W-:Y:S01]  /*321b0*/  IMAD.WIDE.U32 R24, R89, R107, RZ ;  /* 0x0000006b59187225 */ /* 0x000fe200078e00ff */
[----:B------:R-:W-:Y:S02]  /*321c0*/  IADD3 R184, PT, PT, R171, R184, RZ ;  /* 0x000000b8abb87210 */ /* 0x000fe40007ffe0ff */
[----:B------:R-:W-:Y:S01]  /*321d0*/  IADD3 R179, PT, PT, R170, R179, RZ ;  /* 0x000000b3aab37210 */ /* 0x000fe20007ffe0ff */
[----:B------:R-:W-:Y:S01]  /*321e0*/  IMAD R79, R24, 0x7effffff, RZ ;  /* 0x7effffff184f7824 */ /* 0x000fe200078e02ff */
[----:B------:R-:W-:Y:S02]  /*321f0*/  @P0 IADD3 R130, PT, PT, R130, -0x7f000001, RZ ;  /* 0x80ffffff82820810 */ /* 0x000fe40007ffe0ff */
        /* <DEDUP_REMOVED lines=8> */
[----:B------:R-:W-:Y:S01]  /*32280*/  IMAD.HI.U32 R94, R79, 0x7f000001, R24 ;  /* 0x7f0000014f5e7827 */ /* 0x000fe200078e0018 */
[----:B------:R-:W-:-:S03]  /*32290*/  IADD3 R130, PT, PT, R177, R130, RZ ;  /* 0x00000082b1827210 */ /* 0x000fc60007ffe0ff */
[----:B------:R-:W-:Y:S01]  /*322a0*/  IMAD.WIDE.U32 R82, R88, R115, RZ ;  /* 0x0000007358527225 */ /* 0x000fe200078e00ff */
[----:B------:R-:W-:-:S03]  /*322b0*/  ISETP.GE.U32.AND P6, PT, R81, 0x7f000001, PT ;  /* 0x7f0000015100780c */ /* 0x000fc60003fc6070 */
[----:B------:R-:W-:-:S04]  /*322c0*/  IMAD.WIDE.U32 R78, R89, R167, RZ ;  /* 0x000000a7594e7225 */ /* 0x000fc800078e00ff */
[----:B------:R-:W-:Y:S02]  /*322d0*/  IMAD R111, R82, 0x7effffff, RZ ;  /* 0x7effffff526f7824 */ /* 0x000fe400078e02ff */
[----:B------:R-:W-:Y:S02]  /*322e0*/  IMAD R171, R78, 0x7effffff, RZ ;  /* 0x7effffff4eab7824 */ /* 0x000fe400078e02ff */
[----:B------:R-:W-:Y:S01]  /*322f0*/  IMAD.WIDE.U32 R24, R92, R107, RZ ;  /* 0x0000006b5c187225 */ /* 0x000fe200078e00ff */
[----:B------:R-:W-:-:S03]  /*32300*/  ISETP.GE.U32.AND P4, PT, R130, 0x7f000001, PT ;  /* 0x7f0000018200780c */ /* 0x000fc60003f86070 */
[----:B------:R-:W-:Y:S01]  /*32310*/  IMAD.HI.U32 R96, R111, 0x7f000001, R82 ;  /* 0x7f0000016f607827 */ /* 0x000fe200078e0052 */
[----:B------:R-:W-:-:S03]  /*32320*/  @P0 IADD3 R175, PT, PT, R175, -0x7f000001, RZ ;  /* 0x80ffffffafaf0810 */ /* 0x000fc60007ffe0ff */
[----:B------:R-:W-:Y:S01]  /*32330*/  IMAD.HI.U32 R104, R171, 0x7f000001, R78 ;  /* 0x7f000001ab687827 */ /* 0x000fe200078e004e */
        /* <DEDUP_REMOVED lines=8> */
[----:B------:R-:W-:-:S02]  /*323c0*/  @P6 IADD3 R81, PT, PT, R81, -0x7f000001, RZ ;  /* 0x80ffffff51516810 */ /* 0x000fc40007ffe0ff */
[----:B------:R-:W-:Y:S01]  /*323d0*/  IMAD.WIDE.U32 R24, R88, R163, RZ ;  /* 0x000000a358187225 */ /* 0x000fe200078e00ff */
[----:B------:R-:W-:Y:S01]  /*323e0*/  IADD3 R175, PT, PT, R184, R175, RZ ;  /* 0x000000afb8af7210 */ /* 0x000fe20007ffe0ff */
[----:B------:R-:W-:Y:S02]  /*323f0*/  ISETP.GE.U32.AND P0, PT, R9, 0x7f000001, PT ;  /* 0x7f0000010900780c */ /* 0x000fe40003f06070 */
[----:B------:R-:W-:Y:S01]  /*32400*/  IMAD R111, R24, 0x7effffff, RZ ;  /* 0x7effffff186f7824 */ /* 0x000fe200078e02ff */
[----:B------:R-:W-:Y:S02]  /*32410*/  @P4 IADD3 R130, PT, PT, R130, -0x7f000001, RZ ;  /* 0x80ffffff82824810 */ /* 0x000fe40007ffe0ff */
[----:B------:R-:W-:Y:S01]  /*32420*/  IADD3 R81, PT, PT, R81, R14, RZ ;  /* 0x0000000e51517210 */ /* 0x000fe20007ffe0ff */
[----:B------:R-:W-:Y:S01]  /*32430*/  IMAD.WIDE.U32 R78, R88, R189, RZ ;  /* 0x000000bd584e7225 */ /* 0x000fe200078e00ff */
[----:B------:R-:W-:-:S03]  /*32440*/  ISETP.GE.U32.AND P4, PT, R175, 0x7f000001, PT ;  /* 0x7f000001af00780c */ /* 0x000fc60003f86070 */
[----:B------:R-:W-:Y:S01]  /*32450*/  IMAD.HI.U32 R14, R111, 0x7f000001, R24 ;  /* 0x7f0000016f0e7827 */ /* 0x000fe200078e0018 */
[----:B------:R-:W-:Y:S02]  /*32460*/  @P2 IADD3 R96, PT, PT, R96, -0x7f000001, RZ ;  /* 0x80ffffff60602810 */ /* 0x000fe40007ffe0ff */
[----:B------:R-:W-:Y:S02]  /*32470*/  IADD3 R126, PT, PT, R126, R233, RZ ;  /* 0x000000e97e7e7210 */ /* 0x000fe40007ffe0ff */
[----:B------:R-:W-:Y:S01]  /*32480*/  @P1 IADD3 R131, PT, PT, R131, -0x7f000001, RZ ;  /* 0x80ffffff83831810 */ /* 0x000fe20007ffe0ff */
[----:B------:R-:W-:Y:S01]  /*32490*/  IMAD R83, R78, 0x7effffff, RZ ;  /* 0x7effffff4e537824 */ /* 0x000fe200078e02ff */
[----:B------:R-:W-:Y:S01]  /*324a0*/  @P3 IADD3 R104, PT, PT, R104, -0x7f000001, RZ ;  /* 0x80ffffff68683810 */ /* 0x000fe20007ffe0ff */
[----:B------:R-:W-:Y:S01]  /*324b0*/  ISETP.GE.U32.AND P2, PT, R14, 0x7f000001, PT ;  /* 0x7f0000010e00780c */ /* 0x000fe20003f46070 */
[----:B------:R-:W-:Y:S01]  /*324c0*/  ISETP.GE.U32.AND P3, PT, R181, 0x7f000001, PT ;  /* 0x7f000001b500780c */ /* 0x000fe20003f66070 */
[----:B------:R-:W-:Y:S01]  /*324d0*/  IMAD.HI.U32 R177, R83, 0x7f000001, R78 ;  /* 0x7f00000153b17827 */ /* 0x000fe200078e004e */
[----:B------:R-:W-:Y:S01]  /*324e0*/  @P0 IADD3 R9, PT, PT, R9, -0x7f000001, RZ ;  /* 0x80ffffff09090810 */ /* 0x000fe20007ffe0ff */
[----:B------:R-:W-:Y:S01]  /*324f0*/  ISETP.GE.U32.AND P1, PT, R126, 0x7f000001, PT ;  /* 0x7f0000017e00780c */ /* 0x000fe20003f26070 */
[----:B------:R-:W-:Y:S01]  /*32500*/  IADD3 R130, PT, PT, R130, R131, RZ ;  /* 0x0000008382827210 */ /* 0x000fe20007ffe0ff */
[----:B------:R-:W-:Y:S01]  /*32510*/  IMAD.WIDE.U32 R78, R96, 0x5fffffa, RZ ;  /* 0x05fffffa604e7825 */ /* 0x000fe200078e00ff */
[----:B------:R-:W-:Y:S01]  /*32520*/  ISETP.GE.U32.AND P0, PT, R95, 0x7f000001, PT ;  /* 0x7f0000015f00780c */ /* 0x000fe20003f06070 */
[----:B------:R-:W-:-:S02]  /*32530*/  @P4 IADD3 R175, PT, PT, R175, -0x7f000001, RZ ;  /* 0x80ffffffafaf4810 */ /* 0x000fc40007ffe0ff */
[----:B------:R-:W-:-:S04]  /*32540*/  IMAD.WIDE.U32 R82, R88, R199, RZ ;  /* 0x000000c758527225 */ /* 0x000fc800078e00ff */
[----:B------:R-:W-:Y:S02]  /*32550*/  IMAD R131, R96, 0x6, RZ ;  /* 0x0000000660837824 */ /* 0x000fe400078e02ff */
[----:B------:R-:W-:Y:S02]  /*32560*/  IMAD R111, R82, 0x7effffff, RZ ;  /* 0x7effffff526f7824 */ /* 0x000fe400078e02ff */
[----:B------:R-:W-:Y:S01]  /*32570*/  IMAD.HI.U32 R78, R131, 0x7f000001, R78 ;  /* 0x7f000001834e7827 */ /* 0x000fe200078e004e */
[----:B------:R-:W-:Y:S02]  /*32580*/  @P2 IADD3 R14, PT, PT, R14, -0x7f000001, RZ ;  /* 0x80ffffff0e0e2810 */ /* 0x000fe40007ffe0ff */
[----:B------:R-:W-:Y:S01]  /*32590*/  @P3 IADD3 R181, PT, PT, R181, -0x7f000001, RZ ;  /* 0x80ffffffb5b53810 */ /* 0x000fe20007ffe0ff */
[----:B------:R-:W-:Y:S01]  /*325a0*/  IMAD.WIDE.U32 R24, R89, R175, RZ ;  /* 0x000000af59187225 */ /* 0x000fe200078e00ff */
[----:B------:R-:W-:Y:S01]  /*325b0*/  ISETP.GE.U32.AND P2, PT, R78, 0x7f000001, PT ;  /* 0x7f0000014e00780c */ /* 0x000fe20003f46070 */
[----:B------:R-:W-:-:S02]  /*325c0*/  ISETP.GE.U32.AND P3, PT, R81, 0x7f000001, PT ;  /* 0x7f0000015100780c */ /* 0x000fc40003f66070 */
[----:B------:R-:W-:Y:S01]  /*325d0*/  IMAD.HI.U32 R82, R111, 0x7f000001, R82 ;  /* 0x7f0000016f527827 */ /* 0x000fe200078e0052 */
[----:B------:R-:W-:Y:S02]  /*325e0*/  IADD3 R98, PT, PT, R98, R179, RZ ;  /* 0x000000b362627210 */ /* 0x000fe40007ffe0ff */
[----:B------:R-:W-:Y:S02]  /*325f0*/  @P1 IADD3 R126, PT, PT, R126, -0x7f000001, RZ ;  /* 0x80ffffff7e7e1810 */ /* 0x000fe40007ffe0ff */
[----:B------:R-:W-:Y:S01]  /*32600*/  @P0 IADD3 R95, PT, PT, R95, -0x7f000001, RZ ;  /* 0x80ffffff5f5f0810 */ /* 0x000fe20007ffe0ff */
[----:B------:R-:W-:Y:S01]  /*32610*/  IMAD R171, R24, 0x7effffff, RZ ;  /* 0x7effffff18ab7824 */ /* 0x000fe200078e02ff */
[----:B------:R-:W-:Y:S01]  /*32620*/  ISETP.GE.U32.AND P0, PT, R82, 0x7f000001, PT ;  /* 0x7f0000015200780c */ /* 0x000fe20003f06070 */
[----:B------:R-:W-:Y:S02]  /*32630*/  ISETP.GE.U32.AND P5, PT, R98, 0x7f000001, PT ;  /* 0x7f0000016200780c */ /* 0x000fe40003fa6070 */
[----:B------:R-:W-:Y:S01]  /*32640*/  IMAD.HI.U32 R171, R171, 0x7f000001, R24 ;  /* 0x7f000001abab7827 */ /* 0x000fe200078e0018 */
[----:B------:R-:W-:Y:S01]  /*32650*/  IADD3 R111, PT, PT, R126, R9, RZ ;  /* 0x000000097e6f7210 */ /* 0x000fe20007ffe0ff */
[----:B------:R-:W-:-:S02]  /*32660*/  ISETP.GE.U32.AND P4, PT, R104, 0x7f000001, PT ;  /* 0x7f0000016800780c */ /* 0x000fc40003f86070 */
[----:B------:R-:W-:-:S04]  /*32670*/  IMAD.WIDE.U32 R24, R14, 0x5fffffa, RZ ;  /* 0x05fffffa0e187825 */ /* 0x000fc800078e00ff */
[----:B------:R-:W-:Y:S01]  /*32680*/  IMAD R9, R14, 0x6, RZ ;  /* 0x000000060e097824 */ /* 0x000fe200078e02ff */
[----:B------:R-:W-:Y:S02]  /*32690*/  @P2 IADD3 R78, PT, PT, R78, -0x7f000001, RZ ;  /* 0x80ffffff4e4e2810 */ /* 0x000fe40007ffe0ff */
[----:B------:R-:W-:Y:S01]  /*326a0*/  @P3 IADD3 R81, PT, PT, R81, -0x7f000001, RZ ;  /* 0x80ffffff51513810 */ /* 0x000fe20007ffe0ff */
[----:B------:R-:W-:Y:S01]  /*326b0*/  ISETP.GE.U32.AND P1, PT, R130, 0x7f000001, PT ;  /* 0x7f0000018200780c */ /* 0x000fe20003f26070 */
[----:B------:R-:W-:Y:S01]  /*326c0*/  IMAD.HI.U32 R131, R9, 0x7f000001, R24 ;  /* 0x7f00000109837827 */ /* 0x000fe200078e0018 */
[----:B------:R-:W-:Y:S01]  /*326d0*/  ISETP.GE.U32.AND P6, PT, R185, 0x7f000001, PT ;  /* 0x7f000001b900780c */ /* 0x000fe20003fc6070 */
[----:B------:R-:W-:Y:S02]  /*326e0*/  @P0 IADD3 R82, PT, PT, R82, -0x7f000001, RZ ;  /* 0x80ffffff52520810 */ /* 0x000fe40007ffe0ff */
[----:B------:R-:W-:Y:S01]  /*326f0*/  IADD3 R81, PT, PT, R81, R78, RZ ;  /* 0x0000004e51517210 */ /* 0x000fe20007ffe0ff */
[----:B------:R-:W-:Y:S01]  /*32700*/  IMAD.WIDE.U32 R78, R88, R107, RZ ;  /* 0x0000006b584e7225 */ /* 0x000fe200078e00ff */
[----:B------:R-:W-:Y:S01]  /*32710*/  ISETP.GE.U32.AND P0, PT, R131, 0x7f000001, PT ;  /* 0x7f0000018300780c */ /* 0x000fe20003f06070 */
[----:B------:R-:W-:-:S02]  /*32720*/  @P5 IADD3 R98, PT, PT, R98, -0x7f000001, RZ ;  /* 0x80ffffff62625810 */ /* 0x000fc40007ffe0ff */
[----:B------:R-:W-:Y:S01]  /*32730*/  @P4 IADD3 R104, PT, PT, R104, -0x7f000001, RZ ;  /* 0x80ffffff68684810 */ /* 0x000fe20007ffe0ff */
[----:B------:R-:W-:Y:S01]  /*32740*/  ISETP.GE.U32.AND P4, PT, R93, 0x7f000001, PT ;  /* 0x7f0000015d00780c */ /* 0x000fe20003f86070 */
[----:B------:R-:W-:Y:S01]  /*32750*/  IMAD R9, R78, 0x7effffff, RZ ;  /* 0x7effffff4e097824 */ /* 0x000fe200078e02ff */
[----:B------:R-:W-:Y:S02]  /*32760*/  IADD3 R98, PT, PT, R169, R98, RZ ;  /* 0x00000062a9627210 */ /* 0x000fe40007ffe0ff */
[----:B------:R-:W-:Y:S01]  /*32770*/  @P1 IADD3 R130, PT, PT, R130, -0x7f000001, RZ ;  /* 0x80ffffff82821810 */ /* 0x000fe20007ffe0ff */
[----:B------:R-:W-:Y:S01]  /*32780*/  IMAD.HI.U32 R169, R9, 0x7f000001, R78 ;  /* 0x7f00000109a97827 */ /* 0x000fe200078e004e */
[----:B------:R-:W-:Y:S01]  /*32790*/  ISETP.GE.U32.AND P1, PT, R177, 0x7f000001, PT ;  /* 0x7f000001b100780c */ /* 0x000fe20003f26070 */
[----:B------:R-:W-:Y:S01]  /*327a0*/  @P6 IADD3 R185, PT, PT, R185, -0x7f000001, RZ ;  /* 0x80ffffffb9b96810 */ /* 0x000fe20007ffe0ff */
[----:B------:R-:W-:Y:S01]  /*327b0*/  ISETP.GE.U32.AND P6, PT, R171, 0x7f000001, PT ;  /* 0x7f000001ab00780c */ /* 0x000fe20003fc6070 */
[----:B------:R-:W-:Y:S01]  /*327c0*/  @P0 IADD3 R131, PT, PT, R131, -0x7f000001, RZ ;  /* 0x80ffffff83830810 */ /* 0x000fe20007ffe0ff */
[----:B------:R-:W-:-:S03]  /*327d0*/  ISETP.GE.U32.AND P0, PT, R169, 0x7f000001, PT ;  /* 0x7f000001a900780c */ /* 0x000fc60003f06070 */
[----:B------:R-:W-:Y:S01]  /*327e0*/  @P4 IADD3 R93, PT, PT, R93, -0x7f000001, RZ ;  /* 0x80ffffff5d5d4810 */ /* 0x000fe20007ffe0ff */
[----:B------:R-:W-:Y:S01]  /*327f0*/  ISETP.GE.U32.AND P4, PT, R10, 0x7f000001, PT ;  /* 0x7f0000010a00780c */ /* 0x000fe20003f86070 */
[----:B------:R-:W-:-:S04]  /*32800*/  ISETP.GE.U32.AND P2, PT, R98, 0x7f000001, PT ;  /* 0x7f0000016200780c */ /* 0x000fc80003f46070 */
[----:B------:R-:W-:Y:S01]  /*32810*/  @P1 IADD3 R177, PT, PT, R177, -0x7f000001, RZ ;  /* 0x80ffffffb1b11810 */ /* 0x000fe20007ffe0ff */
[----:B------:R-:W-:Y:S01]  /*32820*/  ISETP.GE.U32.AND P1, PT, R111, 0x7f000001, PT ;  /* 0x7f0000016f00780c */ /* 0x000fe20003f26070 */
[----:B------:R-:W-:Y:S02]  /*32830*/  @P6 IADD3 R171, PT, PT, R171, -0x7f000001, RZ ;  /* 0x80ffffffabab6810 */ /* 0x000fe40007ffe0ff */
[----:B------:R-:W-:Y:S02]  /*32840*/  IADD3 R146, PT, PT, R146, R185, RZ ;  /* 0x000000b992927210 */ /* 0x000fe40007ffe0ff */
[----:B------:R-:W-:Y:S01]  /*32850*/  @P0 IADD3 R169, PT, PT, R169, -0x7f000001, RZ ;  /* 0x80ffffffa9a90810 */ /* 0x000fe20007ffe0ff */
[----:B------:R-:W-:Y:S01]  /*32860*/  ISETP.GE.U32.AND P0, PT, R153, 0x7f000001, PT ;  /* 0x7f0000019900780c */ /* 0x000fe20003f06070 */
[----:B------:R-:W-:Y:S01]  /*32870*/  ISETP.GE.U32.AND P3, PT, R171, 0x7f000001, PT ;  /* 0x7f000001ab00780c */ /* 0x000fe20003f66070 */
[----:B------:R-:W-:Y:S01]  /*32880*/  @P4 IADD3 R10, PT, PT, R10, -0x7f000001, RZ ;  /* 0x80ffffff0a0a4810 */ /* 0x000fe20007ffe0ff */
[----:B------:R-:W-:Y:S01]  /*32890*/  ISETP.GE.U32.AND P4, PT, R146, 0x7f000001, PT ;  /* 0x7f0000019200780c */ /* 0x000fe20003f86070 */
[----:B------:R-:W-:Y:S01]  /*328a0*/  @P2 IADD3 R98, PT, PT, R98, -0x7f000001, RZ ;  /* 0x80ffffff62622810 */ /* 0x000fe20007ffe0ff */
[----:B------:R-:W-:-:S02]  /*328b0*/  ISETP.GE.U32.AND P5, PT, R194, 0x7f000001, PT ;  /* 0x7f000001c200780c */ /* 0x000fc40003fa6070 */
[----:B------:R-:W-:Y:S02]  /*328c0*/  @P1 IADD3 R111, PT, PT, R111, -0x7f000001, RZ ;  /* 0x80ffffff6f6f1810 */ /* 0x000fe40007ffe0ff */
[----:B------:R-:W-:-:S04]  /*328d0*/  IADD3 R165, PT, PT, R165, R98, RZ ;  /* 0x00000062a5a57210 */ /* 0x000fc80007ffe0ff */
[----:B------:R-:W-:Y:S02]  /*328e0*/  @P0 IADD3 R153, PT, PT, R153, -0x7f000001, RZ ;  /* 0x80ffffff99990810 */ /* 0x000fe40007ffe0ff */
[----:B------:R-:W-:Y:S01]  /*328f0*/  IADD3 R84, PT, PT, R84, R111, RZ ;  /* 0x0000006f54547210 */ /* 0x000fe20007ffe0ff */
[----:B------:R-:W-:Y:S01]  /*32900*/  ISETP.GE.U32.AND P0, PT, R152, 0x7f000001, PT ;  /* 0x7f0000019800780c */ /* 0x000fe20003f06070 */
[----:B------:R-:W-:Y:S01]  /*32910*/  @P3 IADD3 R171, PT, PT, R171, -0x7f000001, RZ ;  /* 0x80ffffffabab3810 */ /* 0x000fe20007ffe0ff */
[----:B------:R-:W-:Y:S01]  /*32920*/  IMAD.WIDE.U32 R24, R88, R175, RZ ;  /* 0x000000af58187225 */ /* 0x000fe200078e00ff */
[----:B------:R-:W-:Y:S01]  /*32930*/  @P4 IADD3 R146, PT, PT, R146, -0x7f000001, RZ ;  /* 0x80ffffff92924810 */ /* 0x000fe20007ffe0ff */
[----:B------:R-:W-:Y:S01]  /*32940*/  ISETP.GE.U32.AND P6, PT, R84, 0x7f000001, PT ;  /* 0x7f0000015400780c */ /* 0x000fe20003fc6070 */
[----:B------:R-:W-:Y:S01]  /*32950*/  ISETP.GE.U32.AND P4, PT, R165, 0x7f000001, PT ;  /* 0x7f000001a500780c */ /* 0x000fe20003f86070 */
[----:B------:R-:W-:Y:S01]  /*32960*/  IMAD R83, R24, 0x7effffff, RZ ;  /* 0x7effffff18537824 */ /* 0x000fe200078e02ff */
[----:B------:R-:W-:Y:S01]  /*32970*/  IADD3 R10, PT, PT, R171, R10, RZ ;  /* 0x0000000aab0a7210 */ /* 0x000fe20007ffe0ff */
[----:B------:R-:W-:Y:S01]  /*32980*/  ISETP.GE.U32.AND P3, PT, R100, 0x7f000001, PT ;  /* 0x7f0000016400780c */ /* 0x000fe20003f66070 */
[----:B------:R-:W-:Y:S01]  /*32990*/  @P5 IADD3 R194, PT, PT, R194, -0x7f000001, RZ ;  /* 0x80ffffffc2c25810 */ /* 0x000fe20007ffe0ff */
[----:B------:R-:W-:-:S02]  /*329a0*/  IMAD.HI.U32 R83, R83, 0x7f000001, R24 ;  /* 0x7f00000153537827 */ /* 0x000fc400078e0018 */
[----:B------:R-:W-:Y:S01]  /*329b0*/  ISETP.GE.U32.AND P5, PT, R10, 0x7f000001, PT ;  /* 0x7f0000010a00780c */ /* 0x000fe20003fa6070 */
[----:B------:R-:W-:Y:S01]  /*329c0*/  @P0 IADD3 R152, PT, PT, R152, -0x7f000001, RZ ;  /* 0x80ffffff98980810 */ /* 0x000fe20007ffe0ff */
[----:B------:R-:W-:Y:S01]  /*329d0*/  ISETP.GE.U32.AND P0, PT, R156, 0x7f000001, PT ;  /* 0x7f0000019c00780c */ /* 0x000fe20003f06070 */
[----:B------:R-:W-:Y:S01]  /*329e0*/  ISETP.GE.U32.AND P1, PT, R83, 0x7f000001, PT ;  /* 0x7f0000015300780c */ /* 0x000fe20003f26070 */
[----:B------:R-:W-:Y:S01]  /*329f0*/  ISETP.GE.U32.AND P2, PT, R15, 0x7f000001, PT ;  /* 0x7f0000010f00780c */ /* 0x000fe20003f46070 */
[----:B------:R-:W-:Y:S02]  /*32a00*/  @P6 IADD3 R84, PT, PT, R84, -0x7f000001, RZ ;  /* 0x80ffffff54546810 */ /* 0x000fe40007ffe0ff */
[----:B------:R-:W-:Y:S01]  /*32a10*/  @P4 IADD3 R165, PT, PT, R165, -0x7f000001, RZ ;  /* 0x80ffffffa5a54810 */ /* 0x000fe20007ffe0ff */
[----:B------:R-:W-:Y:S01]  /*32a20*/  ISETP.GE.U32.AND P4, PT, R147, 0x7f000001, PT ;  /* 0x7f0000019300780c */ /* 0x000fe20003f86070 */
[----:B------:R-:W-:Y:S01]  /*32a30*/  ISETP.GE.U32.AND P6, PT, R11, 0x7f000001, PT ;  /* 0x7f0000010b00780c */ /* 0x000fe20003fc6070 */
[----:B------:R-:W-:Y:S01]  /*32a40*/  @P3 IADD3 R100, PT, PT, R100, -0x7f000001, RZ ;  /* 0x80ffffff64643810 */ /* 0x000fe20007ffe0ff */
[----:B------:R-:W-:-:S02]  /*32a50*/  IMAD.WIDE.U32 R24, R92, R175, RZ ;  /* 0x000000af5c187225 */ /* 0x000fc400078e00ff */
[----:B------:R-:W-:Y:S02]  /*32a60*/  @P5 IADD3 R10, PT, PT, R10, -0x7f000001, RZ ;  /* 0x80ffffff0a0a5810 */ /* 0x000fe40007ffe0ff */
[----:B------:R-:W-:Y:S01]  /*32a70*/  IADD3 R165, PT, PT, R165, R100, RZ ;  /* 0x00000064a5a57210 */ /* 0x000fe20007ffe0ff */
[----:B------:R-:W-:Y:S01]  /*32a80*/  ISETP.GE.U32.AND P5, PT, R151, 0x7f000001, PT ;  /* 0x7f0000019700780c */ /* 0x000fe20003fa6070 */
[----:B------:R-:W-:Y:S01]  /*32a90*/  IMAD R9, R24, 0x7effffff, RZ ;  /* 0x7effffff18097824 */ /* 0x000fe200078e02ff */
[----:B------:R-:W-:Y:S01]  /*32aa0*/  @P0 IADD3 R156, PT, PT, R156, -0x7f000001, RZ ;  /* 0x80ffffff9c9c0810 */ /* 0x000fe20007ffe0ff */
[----:B------:R-:W-:Y:S01]  /*32ab0*/  IMAD.WIDE.U32 R78, R88, R167, RZ ;  /* 0x000000a7584e7225 */ /* 0x000fe200078e00ff */
[----:B------:R-:W-:Y:S01]  /*32ac0*/  ISETP.GE.U32.AND P0, PT, R109, 0x7f000001, PT ;  /* 0x7f0000016d00780c */ /* 0x000fe20003f06070 */
[----:B------:R-:W-:Y:S01]  /*32ad0*/  @P1 IADD3 R83, PT, PT, R83, -0x7f000001, RZ ;  /* 0x80ffffff53531810 */ /* 0x000fe20007ffe0ff */
[----:B------:R-:W-:Y:S01]  /*32ae0*/  ISETP.GE.U32.AND P1, PT, R165, 0x7f000001, PT ;  /* 0x7f000001a500780c */ /* 0x000fe20003f26070 */
[----:B------:R-:W-:Y:S01]  /*32af0*/  IMAD.HI.U32 R132, R9, 0x7f000001, R24 ;  /* 0x7f00000109847827 */ /* 0x000fe200078e0018 */
[----:B------:R-:W-:Y:S01]  /*32b00*/  @P2 IADD3 R15, PT, PT, R15, -0x7f000001, RZ ;  /* 0x80ffffff0f0f2810 */ /* 0x000fe20007ffe0ff */
[----:B------:R-:W-:Y:S01]  /*32b10*/  ISETP.GE.U32.AND P2, PT, R122, 0x7f000001, PT ;  /* 0x7f0000017a00780c */ /* 0x000fe20003f46070 */
[----:B------:R-:W-:Y:S01]  /*32b20*/  @P4 IADD3 R147, PT, PT, R147, -0x7f000001, RZ ;  /* 0x80ffffff93934810 */ /* 0x000fe20007ffe0ff */
[----:B------:R-:W-:Y:S01]  /*32b30*/  IMAD R9, R78, 0x7effffff, RZ ;  /* 0x7effffff4e097824 */ /* 0x000fe200078e02ff */
[----:B------:R-:W-:Y:S01]  /*32b40*/  @P6 IADD3 R11, PT, PT, R11, -0x7f000001, RZ ;  /* 0x80ffffff0b0b6810 */ /* 0x000fe20007ffe0ff */
[----:B------:R-:W-:Y:S01]  /*32b50*/  ISETP.GE.U32.AND P6, PT, R148, 0x7f000001, PT ;  /* 0x7f0000019400780c */ /* 0x000fe20003fc6070 */
[----:B------:R-:W-:Y:S01]  /*32b60*/  ISETP.GE.U32.AND P4, PT, R155, 0x7f000001, PT ;  /* 0x7f0000019b00780c */ /* 0x000fe20003f86070 */
[----:B------:R-:W-:Y:S01]  /*32b70*/  IADD3 R146, PT, PT, R146, R131, RZ ;  /* 0x0000008392927210 */ /* 0x000fe20007ffe0ff */
[----:B------:R-:W-:Y:S01]  /*32b80*/  IMAD.HI.U32 R126, R9, 0x7f000001, R78 ;  /* 0x7f000001097e7827 */ /* 0x000fe200078e004e */
[----:B------:R-:W-:Y:S01]  /*32b90*/  IADD3 R131, PT, PT, R84, R15, RZ ;  /* 0x0000000f54837210 */ /* 0x000fe20007ffe0ff */
[----:B------:R-:W-:-:S02]  /*32ba0*/  ISETP.GE.U32.AND P3, PT, R110, 0x7f000001, PT ;  /* 0x7f0000016e00780c */ /* 0x000fc40003f66070 */
[----:B------:R-:W-:Y:S01]  /*32bb0*/  IMAD.WIDE.U32 R78, R90, R189, RZ ;  /* 0x000000bd5a4e7225 */ /* 0x000fe200078e00ff */
[----:B------:R-:W-:-:S03]  /*32bc0*/  @P5 IADD3 R151, PT, PT, R151, -0x7f000001, RZ ;  /* 0x80ffffff97975810 */ /* 0x000fc60007ffe0ff */
[----:B------:R-:W-:Y:S01]  /*32bd0*/  IMAD.WIDE.U32 R14, R90, R163, RZ ;  /* 0x000000a35a0e7225 */ /* 0x000fe200078e00ff */
[----:B------:R-:W-:Y:S01]  /*32be0*/  ISETP.GE.U32.AND P5, PT, R144, 0x7f000001, PT ;  /* 0x7f0000019000780c */ /* 0x000fe20003fa6070 */
[----:B------:R-:W-:Y:S02]  /*32bf0*/  @P0 IADD3 R109, PT, PT, R109, -0x7f000001, RZ ;  /* 0x80ffffff6d6d0810 */ /* 0x000fe40007ffe0ff */
[----:B------:R-:W-:Y:S02]  /*32c00*/  IMAD R9, R78, 0x7effffff, RZ ;  /* 0x7effffff4e097824 */ /* 0x000fe400078e02ff */
[----:B------:R-:W-:Y:S01]  /*32c10*/  IMAD R111, R14, 0x7effffff, RZ ;  /* 0x7effffff0e6f7824 */ /* 0x000fe200078e02ff */
[----:B------:R-:W-:Y:S02]  /*32c20*/  IADD3 R96, PT, PT, R104, R181, RZ ;  /* 0x000000b568607210 */ /* 0x000fe40007ffe0ff */
[----:B------:R-:W-:Y:S02]  /*32c30*/  @P1 IADD3 R165, PT, PT, R165, -0x7f000001, RZ ;  /* 0x80ffffffa5a51810 */ /* 0x000fe40007ffe0ff */
[----:B------:R-:W-:Y:S01]  /*32c40*/  IADD3 R104, PT, PT, R10, R169, RZ ;  /* 0x000000a90a687210 */ /* 0x000fe20007ffe0ff */
[----:B------:R-:W-:Y:S01]  /*32c50*/  ISETP.GE.U32.AND P1, PT, R161, 0x7f000001, PT ;  /* 0x7f000001a100780c */ /* 0x000fe20003f26070 */
[----:B------:R-:W-:Y:S01]  /*32c60*/  IMAD.HI.U32 R162, R9, 0x7f000001, R78 ;  /* 0x7f00000109a27827 */ /* 0x000fe200078e004e */
[----:B------:R-:W-:Y:S01]  /*32c70*/  @P2 IADD3 R122, PT, PT, R122, -0x7f000001, RZ ;  /* 0x80ffffff7a7a2810 */ /* 0x000fe20007ffe0ff */
[----:B------:R-:W-:Y:S01]  /*32c80*/  ISETP.GE.U32.AND P2, PT, R160, 0x7f000001, PT ;  /* 0x7f000001a000780c */ /* 0x000fe20003f46070 */
[----:B------:R-:W-:Y:S01]  /*32c90*/  @P6 IADD3 R148, PT, PT, R148, -0x7f000001, RZ ;  /* 0x80ffffff94946810 */ /* 0x000fe20007ffe0ff */
[----:B------:R-:W-:Y:S01]  /*32ca0*/  IMAD.HI.U32 R10, R111, 0x7f000001, R14 ;  /* 0x7f0000016f0a7827 */ /* 0x000fe200078e000e */
[----:B------:R-:W-:-:S03]  /*32cb0*/  @P4 IADD3 R155, PT, PT, R155, -0x7f000001, RZ ;  /* 0x80ffffff9b9b4810 */ /* 0x000fc60007ffe0ff */
[----:B------:R-:W-:Y:S01]  /*32cc0*/  IMAD.WIDE.U32 R14, R90, R115, RZ ;  /* 0x000000735a0e7225 */ /* 0x000fe200078e00ff */
[----:B------:R-:W-:-:S03]  /*32cd0*/  IADD3 R115, PT, PT, R156, R11, RZ ;  /* 0x0000000b9c737210 */ /* 0x000fc60007ffe0ff */
[C---:B------:R-:W-:Y:S01]  /*32ce0*/  IMAD.WIDE.U32 R78, R109.reuse, 0x5fffffa, RZ ;  /* 0x05fffffa6d4e7825 */ /* 0x040fe200078e00ff */
[----:B------:R-:W-:Y:S01]  /*32cf0*/  @P3 IADD3 R110, PT, PT, R110, -0x7f000001, RZ ;  /* 0x80ffffff6e6e3810 */ /* 0x000fe20007ffe0ff */
[----:B------:R-:W-:Y:S02]  /*32d00*/  ISETP.GE.U32.AND P3, PT, R158, 0x7f000001, PT ;  /* 0x7f0000019e00780c */ /* 0x000fe40003f66070 */
[----:B------:R-:W-:Y:S01]  /*32d10*/  IMAD R11, R109, 0x6, RZ ;  /* 0x000000066d0b7824 */ /* 0x000fe200078e02ff */
[----:B------:R-:W-:Y:S02]  /*32d20*/  IADD3 R148, PT, PT, R155, R148, RZ ;  /* 0x000000949b947210 */ /* 0x000fe40007ffe0ff */
[----:B------:R-:W-:Y:S01]  /*32d30*/  @P5 IADD3 R144, PT, PT, R144, -0x7f000001, RZ ;  /* 0x80ffffff90905810 */ /* 0x000fe20007ffe0ff */
[----:B------:R-:W-:Y:S01]  /*32d40*/  IMAD.HI.U32 R155, R11, 0x7f000001, R78 ;  /* 0x7f0000010b9b7827 */ /* 0x000fe200078e004e */
[----:B------:R-:W-:Y:S01]  /*32d50*/  ISETP.GE.U32.AND P5, PT, R16, 0x7f000001, PT ;  /* 0x7f0000011000780c */ /* 0x000fe20003fa6070 */
[----:B------:R-:W3:Y:S01]  /*32d60*/  LDL.64 R78, [R1+0x100] ;  /* 0x00010000014e7983 */ /* 0x000ee20000100a00 */
[----:B------:R-:W-:Y:S01]  /*32d70*/  @P1 IADD3 R161, PT, PT, R161, -0x7f000001, RZ ;  /* 0x80ffffffa1a11810 */ /* 0x000fe20007ffe0ff */
[----:B------:R-:W-:Y:S01]  /*32d80*/  ISETP.GE.U32.AND P1, PT, R159, 0x7f000001, PT ;  /* 0x7f0000019f00780c */ /* 0x000fe20003f26070 */
[----:B------:R-:W-:Y:S01]  /*32d90*/  @P2 IADD3 R160, PT, PT, R160, -0x7f000001, RZ ;  /* 0x80ffffffa0a02810 */ /* 0x000fe20007ffe0ff */
[----:B------:R-:W-:Y:S01]  /*32da0*/  ISETP.GE.U32.AND P2, PT, R154, 0x7f000001, PT ;  /* 0x7f0000019a00780c */ /* 0x000fe20003f46070 */
[----:B------:R-:W-:Y:S01]  /*32db0*/  IMAD.WIDE.U32 R24, R83, 0x5fffffa, RZ ;  /* 0x05fffffa53187825 */ /* 0x000fe200078e00ff */
[----:B------:R-:W-:-:S02]  /*32dc0*/  @P3 IADD3 R158, PT, PT, R158, -0x7f000001, RZ ;  /* 0x80ffffff9e9e3810 */ /* 0x000fc40007ffe0ff */
[----:B------:R-:W-:Y:S01]  /*32dd0*/  IADD3 R84, PT, PT, R161, R122, RZ ;  /* 0x0000007aa1547210 */ /* 0x000fe20007ffe0ff */
[----:B------:R-:W-:Y:S01]  /*32de0*/  ISETP.GE.U32.AND P3, PT, R157, 0x7f000001, PT ;  /* 0x7f0000019d00780c */ /* 0x000fe20003f66070 */
[----:B------:R-:W-:Y:S02]  /*32df0*/  IMAD R83, R83, 0x6, RZ ;  /* 0x0000000653537824 */ /* 0x000fe400078e02ff */
[----:B------:R-:W-:Y:S02]  /*32e00*/  @P5 IADD3 R16, PT, PT, R16, -0x7f000001, RZ ;  /* 0x80ffffff10105810 */ /* 0x000fe40007ffe0ff */
[----:B------:R-:W-:Y:S01]  /*32e10*/  IMAD.HI.U32 R98, R83, 0x7f000001, R24 ;  /* 0x7f00000153627827 */ /* 0x000fe200078e0018 */
[----:B------:R-:W-:-:S03]  /*32e20*/  ISETP.GE.U32.AND P5, PT, R84, 0x7f000001, PT ;  /* 0x7f0000015400780c */ /* 0x000fc60003fa6070 */
[----:B------:R-:W-:Y:S01]  /*32e30*/  IMAD.WIDE.U32 R24, R90, R199, RZ ;  /* 0x000000c75a187225 */ /* 0x000fe200078e00ff */
[----:B------:R-:W-:Y:S01]  /*32e40*/  @P1 IADD3 R159, PT, PT, R159, -0x7f000001, RZ ;  /* 0x80ffffff9f9f1810 */ /* 0x000fe20007ffe0ff */
[----:B------:R-:W-:Y:S01]  /*32e50*/  ISETP.GE.U32.AND P1, PT, R102, 0x7f000001, PT ;  /* 0x7f0000016600780c */ /* 0x000fe20003f26070 */
[----:B------:R-:W-:Y:S01]  /*32e60*/  @P2 IADD3 R154, PT, PT, R154, -0x7f000001, RZ ;  /* 0x80ffffff9a9a2810 */ /* 0x000fe20007ffe0ff */
[----:B------:R-:W-:Y:S01]  /*32e70*/  IMAD R83, R24, 0x7effffff, RZ ;  /* 0x7effffff18537824 */ /* 0x000fe200078e02ff */
[----:B------:R-:W-:Y:S01]  /*32e80*/  ISETP.GE.U32.AND P2, PT, R23, 0x7f000001, PT ;  /* 0x7f0000011700780c */ /* 0x000fe20003f46070 */
[----:B------:R-:W-:Y:S02]  /*32e90*/  @P3 IADD3 R157, PT, PT, R157, -0x7f000001, RZ ;  /* 0x80ffffff9d9d3810 */ /* 0x000fe40007ffe0ff */
[----:B------:R-:W-:Y:S01]  /*32ea0*/  IMAD.HI.U32 R163, R83, 0x7f000001, R24 ;  /* 0x7f00000153a37827 */ /* 0x000fe200078e0018 */
[----:B------:R-:W-:Y:S01]  /*32eb0*/  ISETP.GE.U32.AND P3, PT, R10, 0x7f000001, PT ;  /* 0x7f0000010a00780c */ /* 0x000fe20003f66070 */
[----:B------:R-:W-:Y:S01]  /*32ec0*/  @P5 IADD3 R84, PT, PT, R84, -0x7f000001, RZ ;  /* 0x80ffffff54545810 */ /* 0x000fe20007ffe0ff */
[----:B------:R-:W-:-:S02]  /*32ed0*/  ISETP.GE.U32.AND P5, PT, R155, 0x7f000001, PT ;  /* 0x7f0000019b00780c */ /* 0x000fc40003fa6070 */
[----:B------:R-:W-:Y:S01]  /*32ee0*/  ISETP.GE.U32.AND P4, PT, R163, 0x7f000001, PT ;  /* 0x7f000001a300780c */ /* 0x000fe20003f86070 */
[----:B------:R-:W-:Y:S01]  /*32ef0*/  ISETP.GE.U32.AND P6, PT, R124, 0x7f000001, PT ;  /* 0x7f0000017c00780c */ /* 0x000fe20003fc6070 */
[----:B------:R-:W-:Y:S01]  /*32f00*/  @P1 IADD3 R102, PT, PT, R102, -0x7f000001, RZ ;  /* 0x80ffffff66661810 */ /* 0x000fe20007ffe0ff */
[----:B------:R-:W-:Y:S01]  /*32f10*/  ISETP.GE.U32.AND P1, PT, R136, 0x7f000001, PT ;  /* 0x7f0000018800780c */ /* 0x000fe20003f26070 */
[----:B------:R-:W-:Y:S02]  /*32f20*/  IADD3 R153, PT, PT, R160, R153, RZ ;  /* 0x00000099a0997210 */ /* 0x000fe40007ffe0ff */
[----:B------:R-:W-:Y:S01]  /*32f30*/  @P2 IADD3 R23, PT, PT, R23, -0x7f000001, RZ ;  /* 0x80ffffff17172810 */ /* 0x000fe20007ffe0ff */
[----:B------:R-:W-:Y:S01]  /*32f40*/  IMAD R9, R14, 0x7effffff, RZ ;  /* 0x7effffff0e097824 */ /* 0x000fe200078e02ff */
[----:B------:R-:W-:Y:S01]  /*32f50*/  ISETP.GE.U32.AND P2, PT, R115, 0x7f000001, PT ;  /* 0x7f0000017300780c */ /* 0x000fe20003f46070 */
[----:B------:R-:W-:Y:S02]  /*32f60*/  IADD3 R93, PT, PT, R93, R82, RZ ;  /* 0x000000525d5d7210 */ /* 0x000fe40007ffe0ff */
[----:B------:R-:W-:Y:S01]  /*32f70*/  IADD3 R151, PT, PT, R158, R151, RZ ;  /* 0x000000979e977210 */ /* 0x000fe20007ffe0ff */
[----:B------:R-:W-:Y:S01]  /*32f80*/  ISETP.GE.U32.AND P0, PT, R116, 0x7f000001, PT ;  /* 0x7f0000017400780c */ /* 0x000fe20003f06070 */
[----:B------:R-:W-:Y:S01]  /*32f90*/  IADD3 R144, PT, PT, R157, R144, RZ ;  /* 0x000000909d907210 */ /* 0x000fe20007ffe0ff */
[----:B------:R-:W-:Y:S01]  /*32fa0*/  IMAD.WIDE.U32 R82, R102, 0x5fffffa, RZ ;  /* 0x05fffffa66527825 */ /* 0x000fe200078e00ff */
[----:B------:R-:W-:Y:S01]  /*32fb0*/  @P3 IADD3 R10, PT, PT, R10, -0x7f000001, RZ ;  /* 0x80ffffff0a0a3810 */ /* 0x000fe20007ffe0ff */
[----:B------:R-:W-:-:S02]  /*32fc0*/  ISETP.GE.U32.AND P3, PT, R153, 0x7f000001, PT ;  /* 0x7f0000019900780c */ /* 0x000fc40003f66070 */
[----:B------:R-:W-:Y:S01]  /*32fd0*/  IMAD.HI.U32 R14, R9, 0x7f000001, R14 ;  /* 0x7f000001090e7827 */ /* 0x000fe200078e000e */
[----:B------:R-:W-:Y:S01]  /*32fe0*/  @P4 IADD3 R163, PT, PT, R163, -0x7f000001, RZ ;  /* 0x80ffffffa3a34810 */ /* 0x000fe20007ffe0ff */
[----:B------:R-:W-:Y:S02]  /*32ff0*/  ISETP.GE.U32.AND P4, PT, R151, 0x7f000001, PT ;  /* 0x7f0000019700780c */ /* 0x000fe40003f86070 */
[----:B------:R-:W-:Y:S01]  /*33000*/  IMAD R15, R102, 0x6, RZ ;  /* 0x00000006660f7824 */ /* 0x000fe200078e02ff */
[----:B------:R-:W-:Y:S01]  /*33010*/  @P5 IADD3 R155, PT, PT, R155, -0x7f000001, RZ ;  /* 0x80ffffff9b9b5810 */ /* 0x000fe20007ffe0ff */
[----:B------:R-:W-:Y:S01]  /*33020*/  ISETP.GE.U32.AND P5, PT, R144, 0x7f000001, PT ;  /* 0x7f0000019000780c */ /* 0x000fe20003fa6070 */
[----:B------:R-:W-:Y:S01]  /*33030*/  @P6 IADD3 R124, PT, PT, R124, -0x7f000001, RZ ;  /* 0x80ffffff7c7c6810 */ /* 0x000fe20007ffe0ff */
[----:B------:R-:W-:Y:S01]  /*33040*/  IMAD.HI.U32 R82, R15, 0x7f000001, R82 ;  /* 0x7f0000010f527827 */ /* 0x000fe200078e0052 */
[----:B------:R-:W-:Y:S01]  /*33050*/  ISETP.GE.U32.AND P6, PT, R14, 0x7f000001, PT ;  /* 0x7f0000010e00780c */ /* 0x000fe20003fc6070 */
[----:B------:R-:W-:Y:S01]  /*33060*/  @P1 IADD3 R136, PT, PT, R136, -0x7f000001, RZ ;  /* 0x80ffffff88881810 */ /* 0x000fe20007ffe0ff */
[----:B------:R-:W-:Y:S01]  /*33070*/  ISETP.GE.U32.AND P1, PT, R149, 0x7f000001, PT ;  /* 0x7f0000019500780c */ /* 0x000fe20003f26070 */
[----:B------:R-:W-:Y:S01]  /*33080*/  @P2 IADD3 R115, PT, PT, R115, -0x7f000001, RZ ;  /* 0x80ffffff73732810 */ /* 0x000fe20007ffe0ff */
[----:B------:R-:W-:Y:S01]  /*33090*/  ISETP.GE.U32.AND P2, PT, R82, 0x7f000001, PT ;  /* 0x7f0000015200780c */ /* 0x000fe20003f46070 */
[----:B------:R-:W-:Y:S01]  /*330a0*/  @P0 IADD3 R116, PT, PT, R116, -0x7f000001, RZ ;  /* 0x80ffffff74740810 */ /* 0x000fe20007ffe0ff */
[----:B------:R-:W-:Y:S01]  /*330b0*/  ISETP.GE.U32.AND P0, PT, R114, 0x7f000001, PT ;  /* 0x7f0000017200780c */ /* 0x000fe20003f06070 */
[----:B------:R-:W-:-:S02]  /*330c0*/  IADD3 R147, PT, PT, R154, R147, RZ ;  /* 0x000000939a937210 */ /* 0x000fc40007ffe0ff */
        /* <DEDUP_REMOVED lines=8> */
[----:B------:R-:W-:Y:S02]  /*33150*/  IADD3 R152, PT, PT, R159, R152, RZ ;  /* 0x000000989f987210 */ /* 0x000fe40007ffe0ff */
[----:B------:R-:W-:Y:S01]  /*33160*/  @P1 IADD3 R149, PT, PT, R149, -0x7f000001, RZ ;  /* 0x80ffffff95951810 */ /* 0x000fe20007ffe0ff */
[----:B------:R-:W-:Y:S01]  /*33170*/  ISETP.GE.U32.AND P1, PT, R121, 0x7f000001, PT ;  /* 0x7f0000017900780c */ /* 0x000fe20003f26070 */
[----:B------:R-:W-:Y:S01]  /*33180*/  @P2 IADD3 R82, PT, PT, R82, -0x7f000001, RZ ;  /* 0x80ffffff52522810 */ /* 0x000fe20007ffe0ff */
[----:B------:R-:W-:Y:S01]  /*33190*/  ISETP.GE.U32.AND P2, PT, R148, 0x7f000001, PT ;  /* 0x7f0000019400780c */ /* 0x000fe20003f46070 */
[----:B------:R-:W-:Y:S01]  /*331a0*/  IMAD.WIDE.U32 R24, R124, 0x5fffffa, RZ ;  /* 0x05fffffa7c187825 */ /* 0x000fe200078e00ff */
[----:B------:R-:W-:Y:S01]  /*331b0*/  @P0 IADD3 R114, PT, PT, R114, -0x7f000001, RZ ;  /* 0x80ffffff72720810 */ /* 0x000fe20007ffe0ff */
[----:B------:R-:W-:Y:S01]  /*331c0*/  ISETP.GE.U32.AND P0, PT, R152, 0x7f000001, PT ;  /* 0x7f0000019800780c */ /* 0x000fe20003f06070 */
[----:B------:R-:W-:Y:S01]  /*331d0*/  @P3 IADD3 R101, PT, PT, R101, -0x7f000001, RZ ;  /* 0x80ffffff65653810 */ /* 0x000fe20007ffe0ff */
[----:B------:R-:W-:Y:S01]  /*331e0*/  IMAD R9, R124, 0x6, RZ ;  /* 0x000000067c097824 */ /* 0x000fe200078e02ff */
[----:B------:R-:W-:Y:S01]  /*331f0*/  @P4 IADD3 R150, PT, PT, R150, -0x7f000001, RZ ;  /* 0x80ffffff96964810 */ /* 0x000fe20007ffe0ff */
[----:B------:R-:W-:Y:S01]  /*33200*/  ISETP.GE.U32.AND P3, PT, R145, 0x7f000001, PT ;  /* 0x7f0000019100780c */ /* 0x000fe20003f66070 */
[----:B------:R-:W-:Y:S01]  /*33210*/  @P5 IADD3 R147, PT, PT, R147, -0x7f000001, RZ ;  /* 0x80ffffff93935810 */ /* 0x000fe20007ffe0ff */
[----:B------:R-:W-:Y:S01]  /*33220*/  IMAD.HI.U32 R24, R9, 0x7f000001, R24 ;  /* 0x7f00000109187827 */ /* 0x000fe200078e0018 */
[----:B------:R-:W-:Y:S01]  /*33230*/  ISETP.GE.U32.AND P5, PT, R101, 0x7f000001, PT ;  /* 0x7f0000016500780c */ /* 0x000fe20003fa6070 */
[----:B------:R-:W-:-:S02]  /*33240*/  IADD3 R122, PT, PT, R149, R82, RZ ;  /* 0x00000052957a7210 */ /* 0x000fc40007ffe0ff */
[----:B------:R-:W-:Y:S01]  /*33250*/  @P6 IADD3 R127, PT, PT, R127, -0x7f000001, RZ ;  /* 0x80ffffff7f7f6810 */ /* 0x000fe20007ffe0ff */
[----:B------:R-:W-:Y:S01]  /*33260*/  ISETP.GE.U32.AND P6, PT, R140, 0x7f000001, PT ;  /* 0x7f0000018c00780c */ /* 0x000fe20003fc6070 */
[----:B------:R-:W-:Y:S02]  /*33270*/  IADD3 R150, PT, PT, R150, R155, RZ ;  /* 0x0000009b96967210 */ /* 0x000fe40007ffe0ff */
        /* <DEDUP_REMOVED lines=10> */
[----:B------:R-:W-:-:S02]  /*33320*/  @P6 IADD3 R140, PT, PT, R140, -0x7f000001, RZ ;  /* 0x80ffffff8c8c6810 */ /* 0x000fc40007ffe0ff */
[----:B------:R-:W-:Y:S02]  /*33330*/  IADD3 R100, PT, PT, R165, R110, RZ ;  /* 0x0000006ea5647210 */ /* 0x000fe40007ffe0ff */
[----:B------:R-:W-:Y:S02]  /*33340*/  IADD3 R114, PT, PT, R145, R114, RZ ;  /* 0x0000007291727210 */ /* 0x000fe40007ffe0ff */
[----:B------:R-:W-:Y:S01]  /*33350*/  @P1 IADD3 R24, PT, PT, R24, -0x7f000001, RZ ;  /* 0x80ffffff18181810 */ /* 0x000fe20007ffe0ff */
[----:B------:R-:W-:Y:S01]  /*33360*/  IMAD.WIDE.U32 R110, R163, 0x5fffffa, RZ ;  /* 0x05fffffaa36e7825 */ /* 0x000fe200078e00ff */
[----:B------:R-:W-:Y:S01]  /*33370*/  ISETP.GE.U32.AND P1, PT, R101, 0x7f000001, PT ;  /* 0x7f0000016500780c */ /* 0x000fe20003f26070 */
[----:B------:R-:W-:Y:S01]  /*33380*/  @P2 IADD3 R122, PT, PT, R122, -0x7f000001, RZ ;  /* 0x80ffffff7a7a2810 */ /* 0x000fe20007ffe0ff */
[----:B------:R-:W-:Y:S01]  /*33390*/  ISETP.GE.U32.AND P2, PT, R140, 0x7f000001, PT ;  /* 0x7f0000018c00780c */ /* 0x000fe20003f46070 */
[----:B------:R-:W-:Y:S01]  /*333a0*/  IMAD R109, R163, 0x6, RZ ;  /* 0x00000006a36d7824 */ /* 0x000fe200078e02ff */
[----:B------:R-:W-:Y:S01]  /*333b0*/  @P0 IADD3 R150, PT, PT, R150, -0x7f000001, RZ ;  /* 0x80ffffff96960810 */ /* 0x000fe20007ffe0ff */
[----:B------:R-:W-:Y:S01]  /*333c0*/  IMAD R25, R10, 0x6, RZ ;  /* 0x000000060a197824 */ /* 0x000fe200078e02ff */
[----:B------:R-:W-:Y:S01]  /*333d0*/  ISETP.GE.U32.AND P0, PT, R114, 0x7f000001, PT ;  /* 0x7f0000017200780c */ /* 0x000fe20003f06070 */
[----:B------:R-:W-:Y:S01]  /*333e0*/  IMAD.WIDE.U32 R10, R10, 0x5fffffa, RZ ;  /* 0x05fffffa0a0a7825 */ /* 0x000fe200078e00ff */
[----:B------:R-:W-:-:S03]  /*333f0*/  @P4 IADD3 R99, PT, PT, R99, -0x7f000001, RZ ;  /* 0x80ffffff63634810 */ /* 0x000fc60007ffe0ff */
[----:B------:R-:W-:Y:S01]  /*33400*/  IMAD.HI.U32 R9, R109, 0x7f000001, R110 ;  /* 0x7f0000016d097827 */ /* 0x000fe200078e006e */
[----:B------:R-:W-:Y:S01]  /*33410*/  ISETP.GE.U32.AND P4, PT, R134, 0x7f000001, PT ;  /* 0x7f0000018600780c */ /* 0x000fe20003f86070 */
[----:B------:R-:W-:Y:S02]  /*33420*/  @P3 IADD3 R125, PT, PT, R125, -0x7f000001, RZ ;  /* 0x80ffffff7d7d3810 */ /* 0x000fe40007ffe0ff */
[C---:B------:R-:W-:Y:S02]  /*33430*/  IMAD R109, R14.reuse, 0x6, RZ ;  /* 0x000000060e6d7824 */ /* 0x040fe400078e02ff */
[----:B------:R-:W-:Y:S01]  /*33440*/  IMAD.WIDE.U32 R14, R14, 0x5fffffa, RZ ;  /* 0x05fffffa0e0e7825 */ /* 0x000fe200078e00ff */
[----:B------:R-:W-:-:S03]  /*33450*/  IADD3 R110, PT, PT, R151, R16, RZ ;  /* 0x00000010976e7210 */ /* 0x000fc60007ffe0ff */
[----:B------:R-:W-:Y:S01]  /*33460*/  IMAD.HI.U32 R102, R25, 0x7f000001, R10 ;  /* 0x7f00000119667827 */ /* 0x000fe200078e000a */
[----:B------:R-:W-:-:S03]  /*33470*/  @P1 IADD3 R101, PT, PT, R101, -0x7f000001, RZ ;  /* 0x80ffffff65651810 */ /* 0x000fc60007ffe0ff */
[----:B------:R-:W-:Y:S01]  /*33480*/  IMAD.WIDE.U32 R10, R150, R139, RZ ;  /* 0x0000008b960a7225 */ /* 0x000fe200078e00ff */
[----:B------:R-:W-:Y:S02]  /*33490*/  IADD3 R16, PT, PT, R125, R24, RZ ;  /* 0x000000187d107210 */ /* 0x000fe40007ffe0ff */
[----:B------:R-:W-:Y:S01]  /*334a0*/  @P2 IADD3 R140, PT, PT, R140, -0x7f000001, RZ ;  /* 0x80ffffff8c8c2810 */ /* 0x000fe20007ffe0ff */
[----:B------:R-:W-:Y:S01]  /*334b0*/  IMAD.HI.U32 R109, R109, 0x7f000001, R14 ;  /* 0x7f0000016d6d7827 */ /* 0x000fe200078e000e */
[----:B------:R-:W-:-:S03]  /*334c0*/  @P0 IADD3 R114, PT, PT, R114, -0x7f000001, RZ ;  /* 0x80ffffff72720810 */ /* 0x000fc60007ffe0ff */
[----:B------:R-:W-:Y:S02]  /*334d0*/  IMAD R15, R10, 0x7effffff, RZ ;  /* 0x7effffff0a0f7824 */ /* 0x000fe400078e02ff */
[----:B------:R-:W-:Y:S01]  /*334e0*/  IMAD.WIDE.U32 R24, R122, R123, RZ ;  /* 0x0000007b7a187225 */ /* 0x000fe200078e00ff */
[----:B------:R-:W-:Y:S01]  /*334f0*/  IADD3 R99, PT, PT, R144, R99, RZ ;  /* 0x0000006390637210 */ /* 0x000fe20007ffe0ff */
[----:B------:R-:W-:Y:S01]  /*33500*/  ISETP.GE.U32.AND P0, PT, R101, 0x7f000001, PT ;  /* 0x7f0000016500780c */ /* 0x000fe20003f06070 */
[----:B------:R-:W-:Y:S01]  /*33510*/  ISETP.GE.U32.AND P1, PT, R140, 0x7f000001, PT ;  /* 0x7f0000018c00780c */ /* 0x000fe20003f26070 */
[----:B------:R-:W-:Y:S01]  /*33520*/  IMAD.HI.U32 R144, R15, 0x7f000001, R10 ;  /* 0x7f0000010f907827 */ /* 0x000fe200078e000a */
[----:B------:R-:W-:-:S03]  /*33530*/  @P4 IADD3 R134, PT, PT, R134, -0x7f000001, RZ ;  /* 0x80ffffff86864810 */ /* 0x000fc60007ffe0ff */
[----:B------:R-:W-:Y:S02]  /*33540*/  IMAD R83, R24, 0x7effffff, RZ ;  /* 0x7effffff18537824 */ /* 0x000fe400078e02ff */
[----:B------:R-:W-:Y:S01]  /*33550*/  IMAD.WIDE.U32 R14, R150, R135, RZ ;  /* 0x00000087960e7225 */ /* 0x000fe200078e00ff */
[----:B------:R-:W-:-:S03]  /*33560*/  IADD3 R84, PT, PT, R84, R23, RZ ;  /* 0x0000001754547210 */ /* 0x000fc60007ffe0ff */
[----:B------:R-:W-:-:S04]  /*33570*/  IMAD.WIDE.U32 R10, R150, R123, RZ ;  /* 0x0000007b960a7225 */ /* 0x000fc800078e00ff */
[----:B------:R-:W-:Y:S01]  /*33580*/  IMAD.HI.U32 R151, R83, 0x7f000001, R24 ;  /* 0x7f00000153977827 */ /* 0x000fe200078e0018 */
[----:B------:R-:W-:-:S03]  /*33590*/  IADD3 R134, PT, PT, R147, R134, RZ ;  /* 0x0000008693867210 */ /* 0x000fc60007ffe0ff */
[----:B------:R-:W-:Y:S02]  /*335a0*/  IMAD R23, R14, 0x7effffff, RZ ;  /* 0x7effffff0e177824 */ /* 0x000fe400078e02ff */
[----:B------:R-:W-:Y:S02]  /*335b0*/  IMAD R83, R10, 0x7effffff, RZ ;  /* 0x7effffff0a537824 */ /* 0x000fe400078e02ff */
[----:B------:R-:W-:Y:S01]  /*335c0*/  IMAD.WIDE.U32 R24, R122, R141, RZ ;  /* 0x0000008d7a187225 */ /* 0x000fe200078e00ff */
[----:B------:R-:W-:-:S03]  /*335d0*/  @P0 IADD3 R101, PT, PT, R101, -0x7f000001, RZ ;  /* 0x80ffffff65650810 */ /* 0x000fc60007ffe0ff */
[----:B------:R-:W-:-:S04]  /*335e0*/  IMAD.HI.U32 R124, R23, 0x7f000001, R14 ;  /* 0x7f000001177c7827 */ /* 0x000fc800078e000e */
[----:B------:R-:W-:Y:S01]  /*335f0*/  IMAD.HI.U32 R147, R83, 0x7f000001, R10 ;  /* 0x7f00000153937827 */ /* 0x000fe200078e000a */
[----:B------:R-:W-:-:S03]  /*33600*/  IADD3 R121, PT, PT, R148, R121, RZ ;  /* 0x0000007994797210 */ /* 0x000fc60007ffe0ff */
[----:B------:R-:W-:Y:S01]  /*33610*/  IMAD.WIDE.U32 R14, R122, R135, RZ ;  /* 0x000000877a0e7225 */ /* 0x000fe200078e00ff */
[----:B------:R-:W-:-:S03]  /*33620*/  ISETP.GE.U32.AND P0, PT, R16, 0x7f000001, PT ;  /* 0x7f0000011000780c */ /* 0x000fc60003f06070 */
[----:B------:R-:W-:Y:S01]  /*33630*/  IMAD R11, R24, 0x7effffff, RZ ;  /* 0x7effffff180b7824 */ /* 0x000fe200078e02ff */
[----:B------:R-:W-:Y:S01]  /*33640*/  @P1 IADD3 R140, PT, PT, R140, -0x7f000001, RZ ;  /* 0x80ffffff8c8c1810 */ /* 0x000fe20007ffe0ff */
[----:B------:R-:W-:Y:S02]  /*33650*/  IMAD R23, R14, 0x7effffff, RZ ;  /* 0x7effffff0e177824 */ /* 0x000fe400078e02ff */
[----:B------:R-:W-:-:S04]  /*33660*/  IMAD.HI.U32 R148, R11, 0x7f000001, R24 ;  /* 0x7f0000010b947827 */ /* 0x000fc800078e0018 */
[----:B------:R-:W-:Y:S01]  /*33670*/  IMAD.WIDE.U32 R10, R150, R141, RZ ;  /* 0x0000008d960a7225 */ /* 0x000fe200078e00ff */
[----:B------:R-:W-:-:S03]  /*33680*/  ISETP.GE.U32.AND P2, PT, R140, 0x7f000001, PT ;  /* 0x7f0000018c00780c */ /* 0x000fc60003f46070 */
[----:B------:R-:W-:-:S04]  /*33690*/  IMAD.HI.U32 R149, R23, 0x7f000001, R14 ;  /* 0x7f00000117957827 */ /* 0x000fc800078e000e */
[----:B------:R-:W-:-:S04]  /*336a0*/  IMAD.WIDE.U32 R24, R114, R135, RZ ;  /* 0x0000008772187225 */ /* 0x000fc800078e00ff */
[----:B------:R-:W-:-:S04]  /*336b0*/  IMAD.WIDE.U32 R82, R122, R139, RZ ;  /* 0x0000008b7a527225 */ /* 0x000fc800078e00ff */
[----:B------:R-:W-:Y:S02]  /*336c0*/  IMAD R23, R10, 0x7effffff, RZ ;  /* 0x7effffff0a177824 */ /* 0x000fe400078e02ff */
[----:B------:R-:W-:Y:S01]  /*336d0*/  IMAD R125, R24, 0x7effffff, RZ ;  /* 0x7effffff187d7824 */ /* 0x000fe200078e02ff */
[----:B------:R-:W-:Y:S01]  /*336e0*/  ISETP.GE.U32.AND P1, PT, R101, 0x7f000001, PT ;  /* 0x7f0000016500780c */ /* 0x000fe20003f26070 */
[----:B------:R-:W-:Y:S02]  /*336f0*/  IMAD R111, R82, 0x7effffff, RZ ;  /* 0x7effffff526f7824 */ /* 0x000fe400078e02ff */
[----:B------:R-:W-:Y:S01]  /*33700*/  IMAD.HI.U32 R145, R23, 0x7f000001, R10 ;  /* 0x7f00000117917827 */ /* 0x000fe200078e000a */
[----:B------:R-:W-:Y:S02]  /*33710*/  IADD3 R127, PT, PT, R152, R127, RZ ;  /* 0x0000007f987f7210 */ /* 0x000fe40007ffe0ff */
[----:B------:R-:W-:Y:S01]  /*33720*/  @P0 IADD3 R16, PT, PT, R16, -0x7f000001, RZ ;  /* 0x80ffffff10100810 */ /* 0x000fe20007ffe0ff */
[----:B------:R-:W-:Y:S01]  /*33730*/  IMAD.WIDE.U32 R14, R114, R141, RZ ;  /* 0x0000008d720e7225 */ /* 0x000fe200078e00ff */
[----:B------:R-:W-:-:S03]  /*33740*/  IADD3 R116, PT, PT, R115, R116, RZ ;  /* 0x0000007473747210 */ /* 0x000fc60007ffe0ff */
[----:B------:R-:W-:Y:S01]  /*33750*/  IMAD.WIDE.U32 R10, R114, R123, RZ ;  /* 0x0000007b720a7225 */ /* 0x000fe200078e00ff */
[----:B------:R-:W-:-:S03]  /*33760*/  ISETP.GE.U32.AND P0, PT, R100, 0x7f000001, PT ;  /* 0x7f0000016400780c */ /* 0x000fc60003f06070 */
[----:B------:R-:W-:-:S04]  /*33770*/  IMAD.HI.U32 R152, R125, 0x7f000001, R24 ;  /* 0x7f0000017d987827 */ /* 0x000fc800078e0018 */
[----:B------:R-:W-:-:S04]  /*33780*/  IMAD.HI.U32 R125, R111, 0x7f000001, R82 ;  /* 0x7f0000016f7d7827 */ /* 0x000fc800078e0052 */
[----:B------:R-:W-:Y:S02]  /*33790*/  IMAD R115, R14, 0x7effffff, RZ ;  /* 0x7effffff0e737824 */ /* 0x000fe400078e02ff */
[----:B------:R-:W-:Y:S02]  /*337a0*/  IMAD R83, R10, 0x7effffff, RZ ;  /* 0x7effffff0a537824 */ /* 0x000fe400078e02ff */
[----:B------:R-:W-:Y:S01]  /*337b0*/  IMAD.WIDE.U32 R24, R97, R150, RZ ;  /* 0x0000009661187225 */ /* 0x000fe200078e00ff */
[----:B------:R-:W-:Y:S01]  /*337c0*/  @P2 IADD3 R140, PT, PT, R140, -0x7f000001, RZ ;  /* 0x80ffffff8c8c2810 */ /* 0x000fe20007ffe0ff */
[----:B------:R-:W-:Y:S02]  /*337d0*/  ISETP.GE.U32.AND P3, PT, R119, 0x7f000001, PT ;  /* 0x7f0000017700780c */ /* 0x000fe40003f66070 */
[----:B------:R-:W-:-:S04]  /*337e0*/  IMAD.HI.U32 R23, R115, 0x7f000001, R14 ;  /* 0x7f00000173177827 */ /* 0x000fc800078e000e */
[----:B------:R-:W-:-:S04]  /*337f0*/  IMAD.HI.U32 R150, R83, 0x7f000001, R10 ;  /* 0x7f00000153967827 */ /* 0x000fc800078e000a */
[----:B------:R-:W-:Y:S02]  /*33800*/  IMAD R115, R24, 0x7effffff, RZ ;  /* 0x7effffff18737824 */ /* 0x000fe400078e02ff */
[----:B------:R-:W-:Y:S01]  /*33810*/  IMAD.WIDE.U32 R10, R97, R122, RZ ;  /* 0x0000007a610a7225 */ /* 0x000fe200078e00ff */
[----:B------:R-:W-:-:S03]  /*33820*/  @P1 IADD3 R101, PT, PT, R101, -0x7f000001, RZ ;  /* 0x80ffffff65651810 */ /* 0x000fc60007ffe0ff */
[----:B------:R-:W-:Y:S01]  /*33830*/  IMAD.WIDE.U32 R14, R114, R139, RZ ;  /* 0x0000008b720e7225 */ /* 0x000fe200078e00ff */
[----:B------:R-:W-:Y:S01]  /*33840*/  ISETP.GE.U32.AND P4, PT, R140, 0x7f000001, PT ;  /* 0x7f0000018c00780c */ /* 0x000fe20003f86070 */
[----:B------:R-:W-:Y:S02]  /*33850*/  ISETP.GE.U32.AND P2, PT, R152, 0x7f000001, PT ;  /* 0x7f0000019800780c */ /* 0x000fe40003f46070 */
[----:B------:R-:W-:Y:S01]  /*33860*/  IMAD.HI.U32 R154, R115, 0x7f000001, R24 ;  /* 0x7f000001739a7827 */ /* 0x000fe200078e0018 */
[----:B------:R-:W-:-:S03]  /*33870*/  @P0 IADD3 R100, PT, PT, R100, -0x7f000001, RZ ;  /* 0x80ffffff64640810 */ /* 0x000fc60007ffe0ff */
[----:B------:R-:W-:Y:S02]  /*33880*/  IMAD R83, R10, 0x7effffff, RZ ;  /* 0x7effffff0a537824 */ /* 0x000fe400078e02ff */
[----:B------:R-:W-:Y:S02]  /*33890*/  IMAD R111, R14, 0x7effffff, RZ ;  /* 0x7effffff0e6f7824 */ /* 0x000fe400078e02ff */
[----:B------:R-:W-:Y:S01]  /*338a0*/  IMAD.WIDE.U32 R24, R16, R141, RZ ;  /* 0x0000008d10187225 */ /* 0x000fe200078e00ff */
[----:B------:R-:W-:Y:S01]  /*338b0*/  IADD3 R136, PT, PT, R153, R136, RZ ;  /* 0x0000008899887210 */ /* 0x000fe20007ffe0ff */
[----:B------:R-:W-:Y:S01]  /*338c0*/  ISETP.GE.U32.AND P0, PT, R144, 0x7f000001, PT ;  /* 0x7f0000019000780c */ /* 0x000fe20003f06070 */
[----:B------:R-:W-:Y:S01]  /*338d0*/  IADD3 R115, PT, PT, R40, R101, RZ ;  /* 0x0000006528737210 */ /* 0x000fe20007ffe0ff */
[----:B------:R-:W-:-:S04]  /*338e0*/  IMAD.HI.U32 R141, R83, 0x7f000001, R10 ;  /* 0x7f000001538d7827 */ /* 0x000fc800078e000a */
[----:B------:R-:W-:-:S04]  /*338f0*/  IMAD.HI.U32 R153, R111, 0x7f000001, R14 ;  /* 0x7f0000016f997827 */ /* 0x000fc800078e000e */
[----:B------:R-:W-:Y:S02]  /*33900*/  IMAD R11, R24, 0x7effffff, RZ ;  /* 0x7effffff180b7824 */ /* 0x000fe400078e02ff */
[----:B------:R-:W-:Y:S01]  /*33910*/  IMAD.WIDE.U32 R14, R97, R114, RZ ;  /* 0x00000072610e7225 */ /* 0x000fe200078e00ff */
[----:B------:R-:W-:Y:S01]  /*33920*/  @P3 IADD3 R119, PT, PT, R119, -0x7f000001, RZ ;  /* 0x80ffffff77773810 */ /* 0x000fe20007ffe0ff */
[----:B------:R-:W-:Y:S02]  /*33930*/  ISETP.GE.U32.AND P3, PT, R115, 0x7f000001, PT ;  /* 0x7f0000017300780c */ /* 0x000fe40003f66070 */
[----:B------:R-:W-:Y:S01]  /*33940*/  IMAD.HI.U32 R82, R11, 0x7f000001, R24 ;  /* 0x7f0000010b527827 */ /* 0x000fe200078e0018 */
[----:B------:R-:W-:-:S03]  /*33950*/  @P4 IADD3 R140, PT, PT, R140, -0x7f000001, RZ ;  /* 0x80ffffff8c8c4810 */ /* 0x000fc60007ffe0ff */
[----:B------:R-:W-:Y:S02]  /*33960*/  IMAD R111, R14, 0x7effffff, RZ ;  /* 0x7effffff0e6f7824 */ /* 0x000fe400078e02ff */
[----:B------:R-:W-:Y:S01]  /*33970*/  IMAD.WIDE.U32 R10, R16, R123, RZ ;  /* 0x0000007b100a7225 */ /* 0x000fe200078e00ff */
[----:B------:R-:W-:Y:S01]  /*33980*/  @P2 IADD3 R152, PT, PT, R152, -0x7f000001, RZ ;  /* 0x80ffffff98982810 */ /* 0x000fe20007ffe0ff */
[----:B------:R-:W-:Y:S01]  /*33990*/  ISETP.GE.U32.AND P4, PT, R125, 0x7f000001, PT ;  /* 0x7f0000017d00780c */ /* 0x000fe20003f86070 */
[----:B------:R-:W-:Y:S01]  /*339a0*/  ISETP.GE.U32.AND P2, PT, R82, 0x7f000001, PT ;  /* 0x7f0000015200780c */ /* 0x000fe20003f46070 */
[----:B------:R-:W-:Y:S01]  /*339b0*/  IMAD.HI.U32 R156, R111, 0x7f000001, R14 ;  /* 0x7f0000016f9c7827 */ /* 0x000fe200078e000e */
[----:B------:R-:W-:-:S03]  /*339c0*/  @P0 IADD3 R144, PT, PT, R144, -0x7f000001, RZ ;  /* 0x80ffffff90900810 */ /* 0x000fc60007ffe0ff */
[----:B------:R-:W-:Y:S01]  /*339d0*/  IMAD.WIDE.U32 R14, R16, R139, RZ ;  /* 0x0000008b100e7225 */ /* 0x000fe200078e00ff */
[----:B------:R-:W-:-:S03]  /*339e0*/  IADD3 R114, PT, PT, R100, R119, RZ ;  /* 0x0000007764727210 */ /* 0x000fc60007ffe0ff */
[----:B------:R-:W-:Y:S01]  /*339f0*/  IMAD R101, R10, 0x7effffff, RZ ;  /* 0x7effffff0a657824 */ /* 0x000fe200078e02ff */
[----:B------:R-:W-:Y:S01]  /*33a00*/  ISETP.GE.U32.AND P0, PT, R150, 0x7f000001, PT ;  /* 0x7f0000019600780c */ /* 0x000fe20003f06070 */
        /* <DEDUP_REMOVED lines=8> */
[----:B------:R-:W-:Y:S02]  /*33a90*/  @P4 IADD3 R125, PT, PT, R125, -0x7f000001, RZ ;  /* 0x80ffffff7d7d4810 */ /* 0x000fe40007ffe0ff */
[----:B------:R-:W-:Y:S01]  /*33aa0*/  @P2 IADD3 R82, PT, PT, R82, -0x7f000001, RZ ;  /* 0x80ffffff52522810 */ /* 0x000fe20007ffe0ff */
[----:B------:R-:W-:Y:S01]  /*33ab0*/  IMAD.WIDE.U32 R10, R144, 0x5fffffa, RZ ;  /* 0x05fffffa900a7825 */ /* 0x000fe200078e00ff */
[----:B------:R-:W-:Y:S01]  /*33ac0*/  ISETP.GE.U32.AND P5, PT, R124, 0x7f000001, PT ;  /* 0x7f0000017c00780c */ /* 0x000fe20003fa6070 */
[----:B------:R-:W-:Y:S02]  /*33ad0*/  ISETP.GE.U32.AND P4, PT, R122, 0x7f000001, PT ;  /* 0x7f0000017a00780c */ /* 0x000fe40003f86070 */
[----:B------:R-:W-:Y:S01]  /*33ae0*/  IMAD.HI.U32 R100, R83, 0x7f000001, R24 ;  /* 0x7f00000153647827 */ /* 0x000fe200078e0018 */
[----:B------:R-:W-:-:S03]  /*33af0*/  IADD3 R140, PT, PT, R115, R140, RZ ;  /* 0x0000008c738c7210 */ /* 0x000fc60007ffe0ff */
[----:B------:R-:W-:Y:S01]  /*33b00*/  IMAD R83, R144, 0x6, RZ ;  /* 0x0000000690537824 */ /* 0x000fe200078e02ff */
[----:B------:R-:W-:Y:S01]  /*33b10*/  @P0 IADD3 R150, PT, PT, R150, -0x7f000001, RZ ;  /* 0x80ffffff96960810 */ /* 0x000fe20007ffe0ff */
[----:B------:R-:W-:Y:S01]  /*33b20*/  ISETP.GE.U32.AND P0, PT, R82, 0x7f000001, PT ;  /* 0x7f0000015200780c */ /* 0x000fe20003f06070 */
[----:B------:R-:W-:Y:S01]  /*33b30*/  @P1 IADD3 R151, PT, PT, R151, -0x7f000001, RZ ;  /* 0x80ffffff97971810 */ /* 0x000fe20007ffe0ff */
[----:B------:R-:W-:Y:S01]  /*33b40*/  IMAD.HI.U32 R115, R83, 0x7f000001, R10 ;  /* 0x7f00000153737827 */ /* 0x000fe200078e000a */
[----:B------:R-:W-:Y:S01]  /*33b50*/  ISETP.GE.U32.AND P1, PT, R153, 0x7f000001, PT ;  /* 0x7f0000019900780c */ /* 0x000fe20003f26070 */
[----:B------:R-:W-:Y:S01]  /*33b60*/  @P3 IADD3 R119, PT, PT, R119, -0x7f000001, RZ ;  /* 0x80ffffff77773810 */ /* 0x000fe20007ffe0ff */
[----:B------:R-:W-:Y:S02]  /*33b70*/  ISETP.GE.U32.AND P3, PT, R100, 0x7f000001, PT ;  /* 0x7f0000016400780c */ /* 0x000fe40003f66070 */
[----:B------:R-:W-:Y:S01]  /*33b80*/  ISETP.GE.U32.AND P2, PT, R115, 0x7f000001, PT ;  /* 0x7f0000017300780c */ /* 0x000fe20003f46070 */
[----:B------:R-:W-:Y:S01]  /*33b90*/  IMAD.WIDE.U32 R14, R151, 0x5fffffa, RZ ;  /* 0x05fffffa970e7825 */ /* 0x000fe200078e00ff */
[----:B------:R-:W-:-:S02]  /*33ba0*/  @P5 IADD3 R124, PT, PT, R124, -0x7f000001, RZ ;  /* 0x80ffffff7c7c5810 */ /* 0x000fc40007ffe0ff */
[----:B------:R-:W-:Y:S01]  /*33bb0*/  @P4 IADD3 R122, PT, PT, R122, -0x7f000001, RZ ;  /* 0x80ffffff7a7a4810 */ /* 0x000fe20007ffe0ff */
[C---:B------:R-:W-:Y:S01]  /*33bc0*/  IMAD.WIDE.U32 R24, R152.reuse, 0x5fffffa, RZ ;  /* 0x05fffffa98187825 */ /* 0x040fe200078e00ff */
[----:B------:R-:W-:Y:S01]  /*33bd0*/  ISETP.GE.U32.AND P5, PT, R119, 0x7f000001, PT ;  /* 0x7f0000017700780c */ /* 0x000fe20003fa6070 */
[----:B------:R-:W-:Y:S02]  /*33be0*/  ISETP.GE.U32.AND P6, PT, R117, 0x7f000001, PT ;  /* 0x7f0000017500780c */ /* 0x000fe40003fc6070 */
[----:B------:R-:W-:Y:S02]  /*33bf0*/  IMAD R101, R151, 0x6, RZ ;  /* 0x0000000697657824 */ /* 0x000fe400078e02ff */
[----:B------:R-:W-:Y:S01]  /*33c00*/  IMAD R111, R152, 0x6, RZ ;  /* 0x00000006986f7824 */ /* 0x000fe200078e02ff */
[----:B------:R-:W-:Y:S01]  /*33c10*/  @P0 IADD3 R82, PT, PT, R82, -0x7f000001, RZ ;  /* 0x80ffffff52520810 */ /* 0x000fe20007ffe0ff */
[----:B------:R-:W-:Y:S01]  /*33c20*/  IMAD.WIDE.U32 R10, R125, 0x5fffffa, RZ ;  /* 0x05fffffa7d0a7825 */ /* 0x000fe200078e00ff */
[----:B------:R-:W-:Y:S01]  /*33c30*/  ISETP.GE.U32.AND P0, PT, R122, 0x7f000001, PT ;  /* 0x7f0000017a00780c */ /* 0x000fe20003f06070 */
[----:B------:R-:W-:-:S02]  /*33c40*/  @P1 IADD3 R153, PT, PT, R153, -0x7f000001, RZ ;  /* 0x80ffffff99991810 */ /* 0x000fc40007ffe0ff */
[----:B------:R-:W-:-:S04]  /*33c50*/  IMAD.HI.U32 R144, R101, 0x7f000001, R14 ;  /* 0x7f00000165907827 */ /* 0x000fc800078e000e */
[----:B------:R-:W-:Y:S01]  /*33c60*/  IMAD.HI.U32 R24, R111, 0x7f000001, R24 ;  /* 0x7f0000016f187827 */ /* 0x000fe200078e0018 */
[----:B------:R-:W-:Y:S01]  /*33c70*/  @P2 IADD3 R115, PT, PT, R115, -0x7f000001, RZ ;  /* 0x80ffffff73732810 */ /* 0x000fe20007ffe0ff */
[----:B------:R-:W-:Y:S02]  /*33c80*/  ISETP.GE.U32.AND P1, PT, R145, 0x7f000001, PT ;  /* 0x7f0000019100780c */ /* 0x000fe40003f26070 */
[----:B------:R-:W-:Y:S01]  /*33c90*/  IMAD R83, R150, 0x6, RZ ;  /* 0x0000000696537824 */ /* 0x000fe200078e02ff */
[----:B------:R-:W-:Y:S01]  /*33ca0*/  ISETP.GE.U32.AND P4, PT, R118, 0x7f000001, PT ;  /* 0x7f0000017600780c */ /* 0x000fe20003f86070 */
[----:B------:R-:W-:Y:S02]  /*33cb0*/  IMAD R25, R125, 0x6, RZ ;  /* 0x000000067d197824 */ /* 0x000fe400078e02ff */
[----:B------:R-:W-:Y:S01]  /*33cc0*/  IMAD.WIDE.U32 R14, R150, 0x5fffffa, RZ ;  /* 0x05fffffa960e7825 */ /* 0x000fe200078e00ff */
[----:B------:R-:W-:Y:S01]  /*33cd0*/  ISETP.GE.U32.AND P2, PT, R147, 0x7f000001, PT ;  /* 0x7f0000019300780c */ /* 0x000fe20003f46070 */
[----:B------:R-:W-:-:S02]  /*33ce0*/  @P3 IADD3 R100, PT, PT, R100, -0x7f000001, RZ ;  /* 0x80ffffff64643810 */ /* 0x000fc40007ffe0ff */
[----:B------:R-:W-:Y:S01]  /*33cf0*/  @P5 IADD3 R119, PT, PT, R119, -0x7f000001, RZ ;  /* 0x80ffffff77775810 */ /* 0x000fe20007ffe0ff */
[----:B------:R-:W-:Y:S01]  /*33d00*/  IMAD.HI.U32 R25, R25, 0x7f000001, R10 ;  /* 0x7f00000119197827 */ /* 0x000fe200078e000a */
[----:B------:R-:W-:Y:S02]  /*33d10*/  @P6 IADD3 R117, PT, PT, R117, -0x7f000001, RZ ;  /* 0x80ffffff75756810 */ /* 0x000fe40007ffe0ff */
[----:B------:R-:W-:Y:S01]  /*33d20*/  @P0 IADD3 R122, PT, PT, R122, -0x7f000001, RZ ;  /* 0x80ffffff7a7a0810 */ /* 0x000fe20007ffe0ff */
[----:B---3--:R-:W3:Y:S01]  /*33d30*/  LD.E R111, desc[UR10][R78.64+0x5c8] ;  /* 0x0005c80a4e6f7980 */ /* 0x008ee2000c101900 */
[----:B------:R-:W-:Y:S01]  /*33d40*/  IMAD.WIDE.U32 R10, R153, 0x5fffffa, RZ ;  /* 0x05fffffa990a7825 */ /* 0x000fe200078e00ff */
[----:B------:R-:W-:-:S03]  /*33d50*/  ISETP.GE.U32.AND P5, PT, R100, 0x7f000001, PT ;  /* 0x7f0000016400780c */ /* 0x000fc60003fa6070 */
[----:B------:R-:W-:Y:S01]  /*33d60*/  IMAD.HI.U32 R83, R83, 0x7f000001, R14 ;  /* 0x7f00000153537827 */ /* 0x000fe200078e000e */
[----:B------:R-:W-:-:S03]  /*33d70*/  ISETP.GE.U32.AND P3, PT, R143, 0x7f000001, PT ;  /* 0x7f0000018f00780c */ /* 0x000fc60003f66070 */
[----:B------:R-:W-:Y:S01]  /*33d80*/  IMAD R15, R153, 0x6, RZ ;  /* 0x00000006990f7824 */ /* 0x000fe200078e02ff */
[----:B------:R-:W-:-:S03]  /*33d90*/  ISETP.GE.U32.AND P0, PT, R138, 0x7f000001, PT ;  /* 0x7f0000018a00780c */ /* 0x000fc60003f06070 */
[----:B------:R-:W-:Y:S01]  /*33da0*/  IMAD.HI.U32 R125, R15, 0x7f000001, R10 ;  /* 0x7f0000010f7d7827 */ /* 0x000fe200078e000a */
[----:B------:R-:W-:Y:S01]  /*33db0*/  IADD3 R15, PT, PT, R82, R115, RZ ;  /* 0x00000073520f7210 */ /* 0x000fe20007ffe0ff */
[----:B------:R-:W-:Y:S01]  /*33dc0*/  ISETP.GE.U32.AND P6, PT, R117, 0x7f000001, PT ;  /* 0x7f0000017500780c */ /* 0x000fe20003fc6070 */
[----:B------:R-:W-:Y:S02]  /*33dd0*/  @P1 IADD3 R145, PT, PT, R145, -0x7f000001, RZ ;  /* 0x80ffffff91911810 */ /* 0x000fe40007ffe0ff */
[----:B------:R-:W-:Y:S02]  /*33de0*/  @P2 IADD3 R147, PT, PT, R147, -0x7f000001, RZ ;  /* 0x80ffffff93932810 */ /* 0x000fe40007ffe0ff */
[----:B------:R-:W-:Y:S01]  /*33df0*/  @P4 IADD3 R118, PT, PT, R118, -0x7f000001, RZ ;  /* 0x80ffffff76764810 */ /* 0x000fe20007ffe0ff */
[----:B------:R-:W-:Y:S01]  /*33e00*/  ISETP.GE.U32.AND P1, PT, R15, 0x7f000001, PT ;  /* 0x7f0000010f00780c */ /* 0x000fe20003f26070 */
[----:B------:R-:W-:Y:S01]  /*33e10*/  ISETP.GE.U32.AND P2, PT, R144, 0x7f000001, PT ;  /* 0x7f0000019000780c */ /* 0x000fe20003f46070 */
[----:B------:R-:W-:-:S02]  /*33e20*/  @P5 IADD3 R100, PT, PT, R100, -0x7f000001, RZ ;  /* 0x80ffffff64645810 */ /* 0x000fc40007ffe0ff */
[----:B------:R-:W-:Y:S01]  /*33e30*/  @P3 IADD3 R143, PT, PT, R143, -0x7f000001, RZ ;  /* 0x80ffffff8f8f3810 */ /* 0x000fe20007ffe0ff */
[----:B------:R-:W-:Y:S01]  /*33e40*/  ISETP.GE.U32.AND P4, PT, R118, 0x7f000001, PT ;  /* 0x7f0000017600780c */ /* 0x000fe20003f86070 */
[----:B------:R-:W-:Y:S01]  /*33e50*/  IADD3 R11, PT, PT, R119, R124, RZ ;  /* 0x0000007c770b7210 */ /* 0x000fe20007ffe0ff */
[----:B------:R-:W-:Y:S01]  /*33e60*/  ISETP.GE.U32.AND P5, PT, R113, 0x7f000001, PT ;  /* 0x7f0000017100780c */ /* 0x000fe20003fa6070 */
[----:B------:R-:W-:Y:S01]  /*33e70*/  @P0 IADD3 R138, PT, PT, R138, -0x7f000001, RZ ;  /* 0x80ffffff8a8a0810 */ /* 0x000fe20007ffe0ff */
[----:B------:R-:W-:Y:S01]  /*33e80*/  ISETP.GE.U32.AND P0, PT, R143, 0x7f000001, PT ;  /* 0x7f0000018f00780c */ /* 0x000fe20003f06070 */
[----:B------:R-:W-:Y:S01]  /*33e90*/  @P6 IADD3 R117, PT, PT, R117, -0x7f000001, RZ ;  /* 0x80ffffff75756810 */ /* 0x000fe20007ffe0ff */
[----:B------:R-:W-:Y:S01]  /*33ea0*/  ISETP.GE.U32.AND P6, PT, R148, 0x7f000001, PT ;  /* 0x7f0000019400780c */ /* 0x000fe20003fc6070 */
[----:B------:R-:W-:Y:S01]  /*33eb0*/  ISETP.GE.U32.AND P3, PT, R11, 0x7f000001, PT ;  /* 0x7f0000010b00780c */ /* 0x000fe20003f66070 */
[----:B------:R-:W-:Y:S02]  /*33ec0*/  @P1 IADD3 R15, PT, PT, R15, -0x7f000001, RZ ;  /* 0x80ffffff0f0f1810 */ /* 0x000fe40007ffe0ff */
        /* <DEDUP_REMOVED lines=8> */
[----:B------:R-:W-:-:S02]  /*33f50*/  @P0 IADD3 R143, PT, PT, R143, -0x7f000001, RZ ;  /* 0x80ffffff8f8f0810 */ /* 0x000fc40007ffe0ff */
[----:B------:R-:W-:Y:S02]  /*33f60*/  IADD3 R10, PT, PT, R100, R145, RZ ;  /* 0x00000091640a7210 */ /* 0x000fe40007ffe0ff */
[----:B------:R-:W-:Y:S02]  /*33f70*/  @P6 IADD3 R148, PT, PT, R148, -0x7f000001, RZ ;  /* 0x80ffffff94946810 */ /* 0x000fe40007ffe0ff */
[----:B------:R-:W-:Y:S01]  /*33f80*/  @P3 IADD3 R11, PT, PT, R11, -0x7f000001, RZ ;  /* 0x80ffffff0b0b3810 */ /* 0x000fe20007ffe0ff */
[----:B------:R-:W-:Y:S01]  /*33f90*/  ISETP.GE.U32.AND P0, PT, R117, 0x7f000001, PT ;  /* 0x7f0000017500780c */ /* 0x000fe20003f06070 */
[----:B------:R-:W-:Y:S01]  /*33fa0*/  ISETP.GE.U32.AND P6, PT, R149, 0x7f000001, PT ;  /* 0x7f0000019500780c */ /* 0x000fe20003fc6070 */
        /* <DEDUP_REMOVED lines=9> */
[----:B------:R-:W-:Y:S01]  /*34040*/  IADD3 R15, PT, PT, R15, R144, RZ ;  /* 0x000000900f0f7210 */ /* 0x000fe20007ffe0ff */
[----:B------:R-:W4:Y:S01]  /*34050*/  LD.E R119, desc[UR10][R78.64+0x5c4] ;  /* 0x0005c40a4e777980 */ /* 0x000f22000c101900 */
[----:B------:R-:W-:-:S02]  /*34060*/  @P0 IADD3 R117, PT, PT, R117, -0x7f000001, RZ ;  /* 0x80ffffff75750810 */ /* 0x000fc40007ffe0ff */
        /* <DEDUP_REMOVED lines=9> */
[----:B------:R-:W-:Y:S01]  /*34100*/  @P4 IADD3 R154, PT, PT, R154, -0x7f000001, RZ ;  /* 0x80ffffff9a9a4810 */ /* 0x000fe20007ffe0ff */
[----:B------:R-:W-:Y:S01]  /*34110*/  ISETP.GE.U32.AND P4, PT, R24, 0x7f000001, PT ;  /* 0x7f0000011800780c */ /* 0x000fe20003f86070 */
[----:B------:R-:W-:Y:S01]  /*34120*/  @P5 IADD3 R118, PT, PT, R118, -0x7f000001, RZ ;  /* 0x80ffffff76765810 */ /* 0x000fe20007ffe0ff */
[----:B------:R-:W-:Y:S01]  /*34130*/  ISETP.GE.U32.AND P5, PT, R15, 0x7f000001, PT ;  /* 0x7f0000010f00780c */ /* 0x000fe20003fa6070 */
[----:B------:R-:W2:Y:S02]  /*34140*/  LD.E R122, desc[UR10][R78.64+0x5c0] ;  /* 0x0005c00a4e7a7980 */ /* 0x000ea4000c101900 */
[----:B------:R-:W-:-:S02]  /*34150*/  @P0 IADD3 R138, PT, PT, R138, -0x7f000001, RZ ;  /* 0x80ffffff8a8a0810 */ /* 0x000fc40007ffe0ff */
        /* <DEDUP_REMOVED lines=25> */
[----:B------:R-:W-:-:S02]  /*342f0*/  @P5 IADD3 R142, PT, PT, R142, -0x7f000001, RZ ;  /* 0x80ffffff8e8e5810 */ /* 0x000fc40007ffe0ff */
[----:B------:R-:W-:Y:S01]  /*34300*/  @P0 IADD3 R138, PT, PT, R138, -0x7f000001, RZ ;  /* 0x80ffffff8a8a0810 */ /* 0x000fe20007ffe0ff */
[----:B------:R-:W-:Y:S01]  /*34310*/  ISETP.GE.U32.AND P0, PT, R156, 0x7f000001, PT ;  /* 0x7f0000019c00780c */ /* 0x000fe20003f06070 */
[----:B------:R-:W-:Y:S01]  /*34320*/  ISETP.GE.U32.AND P5, PT, R143, 0x7f000001, PT ;  /* 0x7f0000018f00780c */ /* 0x000fe20003fa6070 */
[----:B------:R-:W-:Y:S01]  /*34330*/  @P1 IADD3 R113, PT, PT, R113, -0x7f000001, RZ ;  /* 0x80ffffff71711810 */ /* 0x000fe20007ffe0ff */
[----:B------:R-:W-:Y:S01]  /*34340*/  ISETP.GE.U32.AND P1, PT, R154, 0x7f000001, PT ;  /* 0x7f0000019a00780c */ /* 0x000fe20003f26070 */
[----:B------:R-:W-:Y:S02]  /*34350*/  @P6 IADD3 R133, PT, PT, R133, -0x7f000001, RZ ;  /* 0x80ffffff85856810 */ /* 0x000fe40007ffe0ff */
[----:B------:R-:W-:Y:S01]  /*34360*/  @P3 IADD3 R118, PT, PT, R118, -0x7f000001, RZ ;  /* 0x80ffffff76763810 */ /* 0x000fe20007ffe0ff */
[----:B------:R-:W-:Y:S01]  /*34370*/  ISETP.GE.U32.AND P3, PT, R142, 0x7f000001, PT ;  /* 0x7f0000018e00780c */ /* 0x000fe20003f66070 */
[----:B------:R-:W-:Y:S01]  /*34380*/  @P2 IADD3 R117, PT, PT, R117, -0x7f000001, RZ ;  /* 0x80ffffff75752810 */ /* 0x000fe20007ffe0ff */
[----:B------:R-:W-:Y:S01]  /*34390*/  ISETP.GE.U32.AND P2, PT, R138, 0x7f000001, PT ;  /* 0x7f0000018a00780c */ /* 0x000fe20003f46070 */
[----:B------:R-:W-:Y:S01]  /*343a0*/  @P4 IADD3 R141, PT, PT, R141, -0x7f000001, RZ ;  /* 0x80ffffff8d8d4810 */ /* 0x000fe20007ffe0ff */
[----:B------:R-:W-:-:S02]  /*343b0*/  ISETP.GE.U32.AND P4, PT, R133, 0x7f000001, PT ;  /* 0x7f0000018500780c */ /* 0x000fc40003f86070 */
[----:B------:R-:W-:Y:S02]  /*343c0*/  @P0 IADD3 R156, PT, PT, R156, -0x7f000001, RZ ;  /* 0x80ffffff9c9c0810 */ /* 0x000fe40007ffe0ff */
[----:B------:R-:W-:Y:S01]  /*343d0*/  ISETP.GE.U32.AND P0, PT, R141, 0x7f000001, PT ;  /* 0x7f0000018d00780c */ /* 0x000fe20003f06070 */
[----:B------:R-:W-:Y:S02]  /*343e0*/  @P5 IADD3 R143, PT, PT, R143, -0x7f000001, RZ ;  /* 0x80ffffff8f8f5810 */ /* 0x000fe40007ffe0ff */
        /* <DEDUP_REMOVED lines=9> */
[----:B------:R-:W-:Y:S01]  /*34480*/  ISETP.GE.U32.AND P6, PT, R113, 0x7f000001, PT ;  /* 0x7f0000017100780c */ /* 0x000fe20003fc6070 */
[----:B------:R-:W-:Y:S01]  /*34490*/  ISETP.GE.U32.AND P1, PT, R117, 0x7f000001, PT ;  /* 0x7f0000017500780c */ /* 0x000fe20003f26070 */
[----:B------:R-:W-:-:S02]  /*344a0*/  @P0 IADD3 R141, PT, PT, R141, -0x7f000001, RZ ;  /* 0x80ffffff8d8d0810 */ /* 0x000fc40007ffe0ff */
[----:B------:R-:W-:-:S03]  /*344b0*/  @P5 IADD3 R83, PT, PT, R83, -0x7f000001, RZ ;  /* 0x80ffffff53535810 */ /* 0x000fc60007ffe0ff */
[----:B------:R-:W-:Y:S01]  /*344c0*/  ISETP.GE.U32.AND P5, PT, R141, 0x7f000001, PT ;  /* 0x7f0000018d00780c */ /* 0x000fe20003fa6070 */
[----:B------:R-:W-:Y:S02]  /*344d0*/  IADD3 R10, PT, PT, R10, R25, RZ ;  /* 0x000000190a0a7210 */ /* 0x000fe40007ffe0ff */
[----:B------:R-:W-:Y:S02]  /*344e0*/  @P2 IADD3 R156, PT, PT, R156, -0x7f000001, RZ ;  /* 0x80ffffff9c9c2810 */ /* 0x000fe40007ffe0ff */
[----:B------:R-:W-:Y:S01]  /*344f0*/  @P3 IADD3 R154, PT, PT, R154, -0x7f000001, RZ ;  /* 0x80ffffff9a9a3810 */ /* 0x000fe20007ffe0ff */
[----:B------:R-:W-:Y:S01]  /*34500*/  ISETP.GE.U32.AND P3, PT, R133, 0x7f000001, PT ;  /* 0x7f0000018500780c */ /* 0x000fe20003f66070 */
[----:B------:R-:W-:Y:S01]  /*34510*/  @P4 IADD3 R142, PT, PT, R142, -0x7f000001, RZ ;  /* 0x80ffffff8e8e4810 */ /* 0x000fe20007ffe0ff */
[----:B------:R-:W-:Y:S01]  /*34520*/  ISETP.GE.U32.AND P4, PT, R114, 0x7f000001, PT ;  /* 0x7f0000017200780c */ /* 0x000fe20003f86070 */
[----:B------:R-:W-:Y:S02]  /*34530*/  IADD3 R100, PT, PT, R14, R149, RZ ;  /* 0x000000950e647210 */ /* 0x000fe40007ffe0ff */
[----:B------:R-:W-:-:S02]  /*34540*/  @P6 IADD3 R113, PT, PT, R113, -0x7f000001, RZ ;  /* 0x80ffffff71716810 */ /* 0x000fc40007ffe0ff */
[----:B------:R-:W-:Y:S02]  /*34550*/  IADD3 R14, PT, PT, R45, R118, RZ ;  /* 0x000000762d0e7210 */ /* 0x000fe40007ffe0ff */
[----:B------:R-:W-:Y:S01]  /*34560*/  @P1 IADD3 R117, PT, PT, R117, -0x7f000001, RZ ;  /* 0x80ffffff75751810 */ /* 0x000fe20007ffe0ff */
[----:B------:R-:W-:Y:S01]  /*34570*/  ISETP.GE.U32.AND P6, PT, R156, 0x7f000001, PT ;  /* 0x7f0000019c00780c */ /* 0x000fe20003fc6070 */
        /* <DEDUP_REMOVED lines=8> */
[----:B------:R-:W-:-:S03]  /*34600*/  IADD3 R143, PT, PT, R32, R143, RZ ;  /* 0x0000008f208f7210 */ /* 0x000fc60007ffe0ff */
[----:B------:R-:W-:Y:S02]  /*34610*/  @P6 IADD3 R156, PT, PT, R156, -0x7f000001, RZ ;  /* 0x80ffffff9c9c6810 */ /* 0x000fe40007ffe0ff */
[----:B------:R-:W-:Y:S01]  /*34620*/  @P1 IADD3 R10, PT, PT, R10, -0x7f000001, RZ ;  /* 0x80ffffff0a0a1810 */ /* 0x000fe20007ffe0ff */
[----:B------:R-:W-:Y:S01]  /*34630*/  ISETP.GE.U32.AND P6, PT, R154, 0x7f000001, PT ;  /* 0x7f0000019a00780c */ /* 0x000fe20003fc6070 */
[----:B------:R-:W-:Y:S02]  /*34640*/  @P0 IADD3 R14, PT, PT, R14, -0x7f000001, RZ ;  /* 0x80ffffff0e0e0810 */ /* 0x000fe40007ffe0ff */
[----:B------:R-:W-:Y:S01]  /*34650*/  IADD3 R82, PT, PT, R11, R148, RZ ;  /* 0x000000940b527210 */ /* 0x000fe20007ffe0ff */
[----:B------:R-:W-:Y:S01]  /*34660*/  ISETP.GE.U32.AND P0, PT, R143, 0x7f000001, PT ;  /* 0x7f0000018f00780c */ /* 0x000fe20003f06070 */
[----:B------:R-:W-:Y:S01]  /*34670*/  IADD3 R115, PT, PT, R10, R83, RZ ;  /* 0x000000530a737210 */ /* 0x000fe20007ffe0ff */
[----:B------:R-:W-:Y:S01]  /*34680*/  IMAD.WIDE.U32 R10, R97, R16, RZ ;  /* 0x00000010610a7225 */ /* 0x000fe200078e00ff */
[----:B------:R-:W-:-:S02]  /*34690*/  @P3 IADD3 R141, PT, PT, R141, -0x7f000001, RZ ;  /* 0x80ffffff8d8d3810 */ /* 0x000fc40007ffe0ff */
[----:B------:R-:W-:Y:S01]  /*346a0*/  @P4 IADD3 R101, PT, PT, R101, -0x7f000001, RZ ;  /* 0x80ffffff65654810 */ /* 0x000fe20007ffe0ff */
[----:B------:R-:W-:Y:S01]  /*346b0*/  IMAD R15, R10, 0x7effffff, RZ ;  /* 0x7effffff0a0f7824 */ /* 0x000fe200078e02ff */
[----:B------:R-:W-:Y:S02]  /*346c0*/  IADD3 R24, PT, PT, R32, R113, RZ ;  /* 0x0000007120187210 */ /* 0x000fe40007ffe0ff */
[----:B------:R-:W-:Y:S02]  /*346d0*/  IADD3 R113, PT, PT, R14, R141, RZ ;  /* 0x0000008d0e717210 */ /* 0x000fe40007ffe0ff */
[----:B------:R-:W-:Y:S01]  /*346e0*/  @P6 IADD3 R154, PT, PT, R154, -0x7f000001, RZ ;  /* 0x80ffffff9a9a6810 */ /* 0x000fe20007ffe0ff */
[----:B------:R-:W-:-:S04]  /*346f0*/  IMAD.HI.U32 R139, R15, 0x7f000001, R10 ;  /* 0x7f0000010f8b7827 */ /* 0x000fc800078e000a */
[----:B------:R-:W-:Y:S01]  /*34700*/  IMAD.WIDE.U32 R14, R101, R67, RZ ;  /* 0x00000043650e7225 */ /* 0x000fe200078e00ff */
[----:B------:R-:W-:-:S03]  /*34710*/  @P0 IADD3 R143, PT, PT, R143, -0x7f000001, RZ ;  /* 0x80ffffff8f8f0810 */ /* 0x000fc60007ffe0ff */
[----:B------:R-:W-:Y:S01]  /*34720*/  IMAD.WIDE.U32 R10, R101, R64, RZ ;  /* 0x00000040650a7225 */ /* 0x000fe200078e00ff */
[----:B------:R-:W-:Y:S01]  /*34730*/  IADD3 R123, PT, PT, R117, R154, RZ ;  /* 0x0000009a757b7210 */ /* 0x000fe20007ffe0ff */
[----:B------:R-:W-:Y:S01]  /*34740*/  ISETP.GE.U32.AND P2, PT, R137, 0x7f000001, PT ;  /* 0x7f0000018900780c */ /* 0x000fe20003f46070 */
[----:B------:R-:W-:Y:S01]  /*34750*/  ISETP.GE.U32.AND P5, PT, R24, 0x7f000001, PT ;  /* 0x7f0000011800780c */ /* 0x000fe20003fa6070 */
[----:B------:R-:W-:Y:S01]  /*34760*/  ISETP.GE.U32.AND P0, PT, R156, 0x7f000001, PT ;  /* 0x7f0000019c00780c */ /* 0x000fe20003f06070 */
[----:B------:R-:W-:Y:S02]  /*34770*/  IMAD R83, R14, 0x7effffff, RZ ;  /* 0x7effffff0e537824 */ /* 0x000fe400078e02ff */
[----:B------:R-:W-:Y:S01]  /*34780*/  IMAD R117, R10, 0x7effffff, RZ ;  /* 0x7effffff0a757824 */ /* 0x000fe200078e02ff */
[----:B------:R-:W-:Y:S01]  /*34790*/  IADD3 R25, PT, PT, R45, R138, RZ ;  /* 0x0000008a2d197210 */ /* 0x000fe20007ffe0ff */
[----:B------:R-:W-:-:S04]  /*347a0*/  IMAD.HI.U32 R14, R83, 0x7f000001, R14 ;  /* 0x7f000001530e7827 */ /* 0x000fc800078e000e */
[----:B------:R-:W-:Y:S01]  /*347b0*/  IMAD.HI.U32 R15, R117, 0x7f000001, R10 ;  /* 0x7f000001750f7827 */ /* 0x000fe200078e000a */
[----:B------:R-:W-:Y:S01]  /*347c0*/  ISETP.GE.U32.AND P1, PT, R25, 0x7f000001, PT ;  /* 0x7f0000011900780c */ /* 0x000fe20003f26070 */
[----:B------:R0:W2:Y:S01]  /*347d0*/  LD.E R117, desc[UR10][R78.64+0x5cc] ;  /* 0x0005cc0a4e757980 */ /* 0x0000a2000c101900 */
[----:B------:R-:W-:Y:S02]  /*347e0*/  @P2 IADD3 R137, PT, PT, R137, -0x7f000001, RZ ;  /* 0x80ffffff89892810 */ /* 0x000fe40007ffe0ff */
[----:B------:R-:W-:Y:S02]  /*347f0*/  @P5 IADD3 R24, PT, PT, R24, -0x7f000001, RZ ;  /* 0x80ffffff18185810 */ /* 0x000fe40007ffe0ff */
[----:B------:R-:W-:Y:S01]  /*34800*/  @P0 IADD3 R156, PT, PT, R156, -0x7f000001, RZ ;  /* 0x80ffffff9c9c0810 */ /* 0x000fe20007ffe0ff */
[----:B------:R-:W-:Y:S01]  /*34810*/  ISETP.GE.U32.AND P2, PT, R125, 0x7f000001, PT ;  /* 0x7f0000017d00780c */ /* 0x000fe20003f46070 */
[----:B------:R-:W-:Y:S01]  /*34820*/  ISETP.GE.U32.AND P5, PT, R115, 0x7f000001, PT ;  /* 0x7f0000017300780c */ /* 0x000fe20003fa6070 */
[----:B------:R-:W-:Y:S01]  /*34830*/  ISETP.GE.U32.AND P0, PT, R82, 0x7f000001, PT ;  /* 0x7f0000015200780c */ /* 0x000fe20003f06070 */
[----:B------:R-:W-:-:S03]  /*34840*/  ISETP.GE.U32.AND P3, PT, R100, 0x7f000001, PT ;  /* 0x7f0000016400780c */ /* 0x000fc60003f66070 */
[----:B------:R-:W-:Y:S01]  /*34850*/  @P1 IADD3 R25, PT, PT, R25, -0x7f000001, RZ ;  /* 0x80ffffff19191810 */ /* 0x000fe20007ffe0ff */
[----:B------:R-:W-:-:S06]  /*34860*/  ISETP.GE.U32.AND P1, PT, R23, 0x7f000001, PT ;  /* 0x7f0000011700780c */ /* 0x000fcc0003f26070 */
[----:B------:R-:W-:Y:S02]  /*34870*/  @P2 IADD3 R125, PT, PT, R125, -0x7f000001, RZ ;  /* 0x80ffffff7d7d2810 */ /* 0x000fe40007ffe0ff */
[----:B------:R-:W-:Y:S02]  /*34880*/  @P5 IADD3 R115, PT, PT, R115, -0x7f000001, RZ ;  /* 0x80ffffff73735810 */ /* 0x000fe40007ffe0ff */
[----:B------:R-:W-:Y:S02]  /*34890*/  @P0 IADD3 R82, PT, PT, R82, -0x7f000001, RZ ;  /* 0x80ffffff52520810 */ /* 0x000fe40007ffe0ff */
[----:B------:R-:W-:Y:S02]  /*348a0*/  IADD3 R142, PT, PT, R25, R142, RZ ;  /* 0x0000008e198e7210 */ /* 0x000fe40007ffe0ff */
[----:B------:R-:W-:Y:S01]  /*348b0*/  IADD3 R133, PT, PT, R24, R133, RZ ;  /* 0x0000008518857210 */ /* 0x000fe20007ffe0ff */
[----:B------:R-:W-:Y:S01]  /*348c0*/  IMAD.WIDE.U32 R24, R115, R42, RZ ;  /* 0x0000002a73187225 */ /* 0x000fe200078e00ff */
[----:B------:R-:W-:-:S02]  /*348d0*/  IADD3 R124, PT, PT, R82, R125, RZ ;  /* 0x0000007d527c7210 */ /* 0x000fc40007ffe0ff */
[----:B------:R-:W-:Y:S02]  /*348e0*/  @P3 IADD3 R100, PT, PT, R100, -0x7f000001, RZ ;  /* 0x80ffffff64643810 */ /* 0x000fe40007ffe0ff */
[----:B------:R-:W-:Y:S01]  /*348f0*/  @P1 IADD3 R23, PT, PT, R23, -0x7f000001, RZ ;  /* 0x80ffffff17171810 */ /* 0x000fe20007ffe0ff */
[----:B------:R-:W-:Y:S01]  /*34900*/  IMAD R125, R24, 0x7effffff, RZ ;  /* 0x7effffff187d7824 */ /* 0x000fe200078e02ff */
[----:B------:R-:W-:Y:S01]  /*34910*/  IADD3 R118, PT, PT, R114, R137, RZ ;  /* 0x0000008972767210 */ /* 0x000fe20007ffe0ff */
[----:B------:R-:W-:Y:S01]  /*34920*/  ISETP.GE.U32.AND P0, PT, R124, 0x7f000001, PT ;  /* 0x7f0000017c00780c */ /* 0x000fe20003f06070 */
[----:B------:R-:W-:Y:S01]  /*34930*/  IADD3 R114, PT, PT, R100, R23, RZ ;  /* 0x0000001764727210 */ /* 0x000fe20007ffe0ff */
[----:B------:R-:W-:-:S04]  /*34940*/  IMAD.HI.U32 R23, R125, 0x7f000001, R24 ;  /* 0x7f0000017d177827 */ /* 0x000fc800078e0018 */
[----:B------:R-:W-:-:S04]  /*34950*/  IMAD.WIDE.U32 R24, R115, R67, RZ ;  /* 0x0000004373187225 */ /* 0x000fc800078e00ff */
[----:B------:R-:W-:-:S04]  /*34960*/  IMAD.WIDE.U32 R82, R101, R42, RZ ;  /* 0x0000002a65527225 */ /* 0x000fc800078e00ff */
        /* <DEDUP_REMOVED lines=14> */
[----:B------:R-:W-:-:S04]  /*34a50*/  IMAD.WIDE.U32 R100, R101, R61, RZ ;  /* 0x0000003d65647225 */ /* 0x000fc800078e00ff */
[----:B------:R-:W-:-:S04]  /*34a60*/  IMAD.HI.U32 R141, R25, 0x7f000001, R82 ;  /* 0x7f000001198d7827 */ /* 0x000fc800078e0052 */
[----:B------:R-:W-:Y:S02]  /*34a70*/  IMAD R115, R10, 0x7effffff, RZ ;  /* 0x7effffff0a737824 */ /* 0x000fe400078e02ff */
        /* <DEDUP_REMOVED lines=8> */
[----:B0-----:R-:W-:-:S04]  /*34b00*/  IMAD.WIDE.U32 R78, R124, R42, RZ ;  /* 0x0000002a7c4e7225 */ /* 0x001fc800078e00ff */
[----:B------:R-:W-:-:S04]  /*34b10*/  IMAD.WIDE.U32 R100, R124, R61, RZ ;  /* 0x0000003d7c647225 */ /* 0x000fc800078e00ff */
[----:B------:R-:W-:Y:S01]  /*34b20*/  IMAD.HI.U32 R124, R11, 0x7f000001, R82 ;  /* 0x7f0000010b7c7827 */ /* 0x000fe200078e0052 */
[----:B------:R-:W-:-:S03]  /*34b30*/  @P2 IADD3 R17, PT, PT, R17, -0x7f000001, RZ ;  /* 0x80ffffff11112810 */ /* 0x000fc60007ffe0ff */
[----:B------:R-:W-:Y:S01]  /*34b40*/  IMAD.WIDE.U32 R82, R114, R64, RZ ;  /* 0x0000004072527225 */ /* 0x000fe200078e00ff */
[----:B------:R-:W-:Y:S01]  /*34b50*/  ISETP.GE.U32.AND P0, PT, R22, 0x7f000001, PT ;  /* 0x7f0000011600780c */ /* 0x000fe20003f06070 */
[----:B------:R-:W-:Y:S02]  /*34b60*/  ISETP.GE.U32.AND P2, PT, R141, 0x7f000001, PT ;  /* 0x7f0000018d00780c */ /* 0x000fe40003f46070 */
[----:B------:R-:W-:Y:S02]  /*34b70*/  IMAD R25, R78, 0x7effffff, RZ ;  /* 0x7effffff4e197824 */ /* 0x000fe400078e02ff */
[----:B------:R-:W-:Y:S02]  /*34b80*/  IMAD R125, R82, 0x7effffff, RZ ;  /* 0x7effffff527d7824 */ /* 0x000fe400078e02ff */
[----:B------:R-:W-:-:S04]  /*34b90*/  IMAD.WIDE.U32 R10, R114, R67, RZ ;  /* 0x00000043720a7225 */ /* 0x000fc800078e00ff */
[----:B------:R-:W-:-:S04]  /*34ba0*/  IMAD.HI.U32 R78, R25, 0x7f000001, R78 ;  /* 0x7f000001194e7827 */ /* 0x000fc800078e004e */
[----:B------:R-:W-:Y:S02]  /*34bb0*/  IMAD R25, R100, 0x7effffff, RZ ;  /* 0x7effffff64197824 */ /* 0x000fe400078e02ff */
[----:B------:R-:W-:Y:S01]  /*34bc0*/  IMAD.HI.U32 R125, R125, 0x7f000001, R82 ;  /* 0x7f0000017d7d7827 */ /* 0x000fe200078e0052 */
[----:B------:R-:W-:-:S03]  /*34bd0*/  @P4 IADD3 R144, PT, PT, R144, -0x7f000001, RZ ;  /* 0x80ffffff90904810 */ /* 0x000fc60007ffe0ff */
[----:B------:R-:W-:Y:S01]  /*34be0*/  IMAD R79, R10, 0x7effffff, RZ ;  /* 0x7effffff0a4f7824 */ /* 0x000fe200078e02ff */
[----:B------:R-:W-:Y:S01]  /*34bf0*/  ISETP.GE.U32.AND P4, PT, R125, 0x7f000001, PT ;  /* 0x7f0000017d00780c */ /* 0x000fe20003f86070 */
[----:B------:R-:W-:Y:S01]  /*34c00*/  IMAD.HI.U32 R147, R25, 0x7f000001, R100 ;  /* 0x7f00000119937827 */ /* 0x000fe200078e0064 */
[----:B------:R-:W-:-:S03]  /*34c10*/  @P0 IADD3 R22, PT, PT, R22, -0x7f000001, RZ ;  /* 0x80ffffff16160810 */ /* 0x000fc60007ffe0ff */
[----:B------:R-:W-:Y:S01]  /*34c20*/  IMAD.HI.U32 R149, R79, 0x7f000001, R10 ;  /* 0x7f0000014f957827 */ /* 0x000fe200078e000a */
[----:B------:R-:W-:Y:S01]  /*34c30*/  ISETP.GE.U32.AND P3, PT, R17, 0x7f000001, PT ;  /* 0x7f0000011100780c */ /* 0x000fe20003f66070 */
[----:B------:R-:W-:Y:S01]  /*34c40*/  @P2 IADD3 R141, PT, PT, R141, -0x7f000001, RZ ;  /* 0x80ffffff8d8d2810 */ /* 0x000fe20007ffe0ff */
[----:B------:R-:W-:Y:S01]  /*34c50*/  ISETP.GE.U32.AND P0, PT, R147, 0x7f000001, PT ;  /* 0x7f0000019300780c */ /* 0x000fe20003f06070 */
[----:B------:R-:W-:Y:S01]  /*34c60*/  ISETP.GE.U32.AND P1, PT, R139, 0x7f000001, PT ;  /* 0x7f0000018b00780c */ /* 0x000fe20003f26070 */
[----:B------:R-:W-:Y:S01]  /*34c70*/  ISETP.GE.U32.AND P2, PT, R149, 0x7f000001, PT ;  /* 0x7f0000019500780c */ /* 0x000fe20003f46070 */
[----:B------:R-:W-:Y:S02]  /*34c80*/  IMAD.WIDE.U32 R100, R114, R42, RZ ;  /* 0x0000002a72647225 */ /* 0x000fe400078e00ff */
[----:B------:R-:W-:Y:S02]  /*34c90*/  @P4 IADD3 R125, PT, PT, R125, -0x7f000001, RZ ;  /* 0x80ffffff7d7d4810 */ /* 0x000fe40007ffe0ff */
[----:B------:R-:W-:-:S04]  /*34ca0*/  IMAD.WIDE.U32 R82, R144, 0x5fffffa, RZ ;  /* 0x05fffffa90527825 */ /* 0x000fc800078e00ff */
[----:B------:R-:W-:-:S04]  /*34cb0*/  IMAD.WIDE.U32 R114, R114, R61, RZ ;  /* 0x0000003d72727225 */ /* 0x000fc800078e00ff */
[----:B------:R-:W-:Y:S02]  /*34cc0*/  IMAD R25, R100, 0x7effffff, RZ ;  /* 0x7effffff64197824 */ /* 0x000fe400078e02ff */
[----:B------:R-:W-:Y:S01]  /*34cd0*/  IMAD R79, R144, 0x6, RZ ;  /* 0x00000006904f7824 */ /* 0x000fe200078e02ff */
[----:B------:R-:W-:Y:S01]  /*34ce0*/  @P3 IADD3 R17, PT, PT, R17, -0x7f000001, RZ ;  /* 0x80ffffff11113810 */ /* 0x000fe20007ffe0ff */
[----:B------:R-:W-:Y:S01]  /*34cf0*/  IMAD.WIDE.U32 R10, R141, 0x5fffffa, RZ ;  /* 0x05fffffa8d0a7825 */ /* 0x000fe200078e00ff */
[----:B------:R-:W-:Y:S02]  /*34d00*/  @P0 IADD3 R147, PT, PT, R147, -0x7f000001, RZ ;  /* 0x80ffffff93930810 */ /* 0x000fe40007ffe0ff */
[----:B------:R-:W-:Y:S01]  /*34d10*/  @P1 IADD3 R139, PT, PT, R139, -0x7f000001, RZ ;  /* 0x80ffffff8b8b1810 */ /* 0x000fe20007ffe0ff */
[----:B------:R-:W-:Y:S01]  /*34d20*/  ISETP.GE.U32.AND P3, PT, R22, 0x7f000001, PT ;  /* 0x7f0000011600780c */ /* 0x000fe20003f66070 */
[----:B------:R-:W-:Y:S01]  /*34d30*/  IMAD R135, R114, 0x7effffff, RZ ;  /* 0x7effffff72877824 */ /* 0x000fe200078e02ff */
[----:B------:R-:W-:Y:S01]  /*34d40*/  @P2 IADD3 R149, PT, PT, R149, -0x7f000001, RZ ;  /* 0x80ffffff95952810 */ /* 0x000fe20007ffe0ff */
[----:B------:R-:W-:Y:S01]  /*34d50*/  IMAD.HI.U32 R148, R25, 0x7f000001, R100 ;  /* 0x7f00000119947827 */ /* 0x000fe200078e0064 */
[----:B------:R-:W-:-:S03]  /*34d60*/  ISETP.GE.U32.AND P6, PT, R137, 0x7f000001, PT ;  /* 0x7f0000018900780c */ /* 0x000fc60003fc6070 */
[----:B------:R-:W-:-:S04]  /*34d70*/  IMAD.HI.U32 R145, R79, 0x7f000001, R82 ;  /* 0x7f0000014f917827 */ /* 0x000fc800078e0052 */
[----:B------:R-:W-:Y:S02]  /*34d80*/  IMAD R25, R141, 0x6, RZ ;  /* 0x000000068d197824 */ /* 0x000fe400078e02ff */
[----:B------:R-:W-:Y:S01]  /*34d90*/  IMAD.WIDE.U32 R82, R125, 0x5fffffa, RZ ;  /* 0x05fffffa7d527825 */ /* 0x000fe200078e00ff */
[----:B------:R-:W-:-:S03]  /*34da0*/  ISETP.GE.U32.AND P1, PT, R21, 0x7f000001, PT ;  /* 0x7f0000011500780c */ /* 0x000fc60003f26070 */
[----:B------:R-:W-:Y:S02]  /*34db0*/  IMAD R125, R125, 0x6, RZ ;  /* 0x000000067d7d7824 */ /* 0x000fe400078e02ff */
[----:B------:R-:W-:Y:S01]  /*34dc0*/  IMAD.HI.U32 R135, R135, 0x7f000001, R114 ;  /* 0x7f00000187877827 */ /* 0x000fe200078e0072 */
[----:B------:R-:W-:-:S03]  /*34dd0*/  ISETP.GE.U32.AND P0, PT, R139, 0x7f000001, PT ;  /* 0x7f0000018b00780c */ /* 0x000fc60003f06070 */
[----:B------:R-:W-:-:S04]  /*34de0*/  IMAD.HI.U32 R141, R25, 0x7f000001, R10 ;  /* 0x7f000001198d7827 */ /* 0x000fc800078e000a */
[----:B------:R-:W-:-:S04]  /*34df0*/  IMAD.WIDE.U32 R114, R147, 0x5fffffa, RZ ;  /* 0x05fffffa93727825 */ /* 0x000fc800078e00ff */
[----:B------:R-:W-:-:S04]  /*34e00*/  IMAD.WIDE.U32 R10, R149, 0x5fffffa, RZ ;  /* 0x05fffffa950a7825 */ /* 0x000fc800078e00ff */
[----:B------:R-:W-:Y:S02]  /*34e10*/  IMAD R25, R147, 0x6, RZ ;  /* 0x0000000693197824 */ /* 0x000fe400078e02ff */
[----:B------:R-:W-:Y:S02]  /*34e20*/  IMAD.HI.U32 R125, R125, 0x7f000001, R82 ;  /* 0x7f0000017d7d7827 */ /* 0x000fe400078e0052 */
[----:B------:R-:W3:Y:S02]  /*34e30*/  LDL R82, [R1+0x118] ;  /* 0x0001180001527983 */ /* 0x000ee40000100800 */
[----:B------:R-:W-:Y:S01]  /*34e40*/  IMAD R79, R149, 0x6, RZ ;  /* 0x00000006954f7824 */ /* 0x000fe200078e02ff */
[----:B------:R-:W-:Y:S01]  /*34e50*/  ISETP.GE.U32.AND P5, PT, R135, 0x7f000001, PT ;  /* 0x7f0000018700780c */ /* 0x000fe20003fa6070 */
[----:B------:R-:W-:Y:S01]  /*34e60*/  IMAD.HI.U32 R25, R25, 0x7f000001, R114 ;  /* 0x7f00000119197827 */ /* 0x000fe200078e0072 */
[----:B------:R-:W3:Y:S01]  /*34e70*/  LDL R83, [R1+0x110] ;  /* 0x0001100001537983 */ /* 0x000ee20000100800 */
[----:B------:R-:W-:-:S02]  /*34e80*/  @P3 IADD3 R22, PT, PT, R22, -0x7f000001, RZ ;  /* 0x80ffffff16163810 */ /* 0x000fc40007ffe0ff */
[----:B------:R-:W-:Y:S02]  /*34e90*/  IMAD.HI.U32 R115, R79, 0x7f000001, R10 ;  /* 0x7f0000014f737827 */ /* 0x000fe400078e000a */
[----:B------:R-:W3:Y:S01]  /*34ea0*/  LDL R11, [R1+0x114] ;  /* 0x00011400010b7983 */ /* 0x000ee20000100800 */
[----:B------:R-:W-:Y:S01]  /*34eb0*/  @P6 IADD3 R137, PT, PT, R137, -0x7f000001, RZ ;  /* 0x80ffffff89896810 */ /* 0x000fe20007ffe0ff */
[----:B------:R-:W-:Y:S01]  /*34ec0*/  ISETP.GE.U32.AND P2, PT, R138, 0x7f000001, PT ;  /* 0x7f0000018a00780c */ /* 0x000fe20003f46070 */
[----:B------:R-:W-:Y:S01]  /*34ed0*/  ISETP.GE.U32.AND P3, PT, R15, 0x7f000001, PT ;  /* 0x7f0000010f00780c */ /* 0x000fe20003f66070 */
[----:B------:R-:W3:Y:S01]  /*34ee0*/  LDL R10, [R1+0x11c] ;  /* 0x00011c00010a7983 */ /* 0x000ee20000100800 */
[----:B------:R-:W-:Y:S01]  /*34ef0*/  ISETP.GE.U32.AND P6, PT, R14, 0x7f000001, PT ;  /* 0x7f0000010e00780c */ /* 0x000fe20003fc6070 */
[----:B------:R-:W-:Y:S02]  /*34f00*/  @P1 IADD3 R21, PT, PT, R21, -0x7f000001, RZ ;  /* 0x80ffffff15151810 */ /* 0x000fe40007ffe0ff */
[----:B------:R-:W-:Y:S01]  /*34f10*/  @P0 IADD3 R139, PT, PT, R139, -0x7f000001, RZ ;  /* 0x80ffffff8b8b0810 */ /* 0x000fe20007ffe0ff */
[----:B------:R-:W-:Y:S01]  /*34f20*/  ISETP.GE.U32.AND P1, PT, R22, 0x7f000001, PT ;  /* 0x7f0000011600780c */ /* 0x000fe20003f26070 */
[----:B------:R-:W-:Y:S01]  /*34f30*/  ISETP.GE.U32.AND P0, PT, R16, 0x7f000001, PT ;  /* 0x7f0000011000780c */ /* 0x000fe20003f06070 */
[----:B------:R-:W-:Y:S01]  /*34f40*/  @P5 IADD3 R135, PT, PT, R135, -0x7f000001, RZ ;  /* 0x80ffffff87875810 */ /* 0x000fe20007ffe0ff */
[----:B------:R-:W-:Y:S01]  /*34f50*/  ISETP.GE.U32.AND P5, PT, R137, 0x7f000001, PT ;  /* 0x7f0000018900780c */ /* 0x000fe20003fa6070 */
[----:B------:R-:W-:-:S02]  /*34f60*/  ISETP.GE.U32.AND P4, PT, R17, 0x7f000001, PT ;  /* 0x7f0000011100780c */ /* 0x000fc40003f86070 */
[----:B------:R-:W-:Y:S02]  /*34f70*/  @P2 IADD3 R138, PT, PT, R138, -0x7f000001, RZ ;  /* 0x80ffffff8a8a2810 */ /* 0x000fe40007ffe0ff */
[----:B------:R-:W-:Y:S01]  /*34f80*/  @P3 IADD3 R15, PT, PT, R15, -0x7f000001, RZ ;  /* 0x80ffffff0f0f3810 */ /* 0x000fe20007ffe0ff */
[----:B------:R-:W-:Y:S01]  /*34f90*/  ISETP.GE.U32.AND P2, PT, R139, 0x7f000001, PT ;  /* 0x7f0000018b00780c */ /* 0x000fe20003f46070 */
[----:B------:R-:W-:Y:S01]  /*34fa0*/  @P6 IADD3 R14, PT, PT, R14, -0x7f000001, RZ ;  /* 0x80ffffff0e0e6810 */ /* 0x000fe20007ffe0ff */
[C---:B------:R-:W-:Y:S02]  /*34fb0*/  IMAD.WIDE.U32 R100, R135.reuse, 0x5fffffa, RZ ;  /* 0x05fffffa87647825 */ /* 0x040fe400078e00ff */
[----:B------:R-:W-:Y:S02]  /*34fc0*/  @P1 IADD3 R22, PT, PT, R22, -0x7f000001, RZ ;  /* 0x80ffffff16161810 */ /* 0x000fe40007ffe0ff */
[----:B------:R-:W-:Y:S01]  /*34fd0*/  @P0 IADD3 R16, PT, PT, R16, -0x7f000001, RZ ;  /* 0x80ffffff10100810 */ /* 0x000fe20007ffe0ff */
[----:B------:R-:W-:Y:S01]  /*34fe0*/  IMAD R135, R135, 0x6, RZ ;  /* 0x0000000687877824 */ /* 0x000fe200078e02ff */
[----:B------:R-:W-:Y:S01]  /*34ff0*/  ISETP.GE.U32.AND P1, PT, R15, 0x7f000001, PT ;  /* 0x7f0000010f00780c */ /* 0x000fe20003f26070 */
[----:B------:R-:W-:Y:S01]  /*35000*/  ISETP.GE.U32.AND P0, PT, R14, 0x7f000001, PT ;  /* 0x7f0000010e00780c */ /* 0x000fe20003f06070 */
[----:B------:R-:W-:Y:S01]  /*35010*/  @P5 IADD3 R137, PT, PT, R137, -0x7f000001, RZ ;  /* 0x80ffffff89895810 */ /* 0x000fe20007ffe0ff */
[----:B------:R-:W-:Y:S01]  /*35020*/  IMAD.HI.U32 R144, R135, 0x7f000001, R100 ;  /* 0x7f00000187907827 */ /* 0x000fe200078e0064 */
[----:B------:R-:W-:Y:S01]  /*35030*/  ISETP.GE.U32.AND P6, PT, R23, 0x7f000001, PT ;  /* 0x7f0000011700780c */ /* 0x000fe20003fc6070 */
[----:B------:R-:W-:Y:S01]  /*35040*/  ISETP.GE.U32.AND P3, PT, R141, 0x7f000001, PT ;  /* 0x7f0000018d00780c */ /* 0x000fe20003f66070 */
[----:B------:R-:W3:Y:S01]  /*35050*/  LDL.64 R100, [R1+0x100] ;  /* 0x0001000001647983 */ /* 0x000ee20000100a00 */
        /* <DEDUP_REMOVED lines=9> */
[----:B------:R-:W-:Y:S02]  /*350f0*/  @P6 IADD3 R23, PT, PT, R23, -0x7f000001, RZ ;  /* 0x80ffffff17176810 */ /* 0x000fe40007ffe0ff */
[----:B------:R-:W-:-:S02]  /*35100*/  @P3 IADD3 R141, PT, PT, R141, -0x7f000001, RZ ;  /* 0x80ffffff8d8d3810 */ /* 0x000fc40007ffe0ff */
[----:B------:R-:W-:Y:S02]  /*35110*/  IADD3 R79, PT, PT, R137, R138, RZ ;  /* 0x0000008a894f7210 */ /* 0x000fe40007ffe0ff */
[----:B------:R-:W-:Y:S01]  /*35120*/  @P5 IADD3 R21, PT, PT, R21, -0x7f000001, RZ ;  /* 0x80ffffff15155810 */ /* 0x000fe20007ffe0ff */
[----:B------:R-:W-:Y:S01]  /*35130*/  ISETP.GE.U32.AND P6, PT, R22, 0x7f000001, PT ;  /* 0x7f0000011600780c */ /* 0x000fe20003fc6070 */
[----:B------:R-:W-:Y:S01]  /*35140*/  ISETP.GE.U32.AND P3, PT, R145, 0x7f000001, PT ;  /* 0x7f0000019100780c */ /* 0x000fe20003f66070 */
[----:B------:R-:W-:Y:S01]  /*35150*/  ISETP.GE.U32.AND P5, PT, R17, 0x7f000001, PT ;  /* 0x7f0000011100780c */ /* 0x000fe20003fa6070 */
[----:B------:R-:W-:Y:S02]  /*35160*/  @P2 IADD3 R16, PT, PT, R16, -0x7f000001, RZ ;  /* 0x80ffffff10102810 */ /* 0x000fe40007ffe0ff */
[----:B------:R-:W-:Y:S01]  /*35170*/  @P4 IADD3 R24, PT, PT, R24, -0x7f000001, RZ ;  /* 0x80ffffff18184810 */ /* 0x000fe20007ffe0ff */
[----:B------:R-:W-:Y:S01]  /*35180*/  ISETP.GE.U32.AND P2, PT, R79, 0x7f000001, PT ;  /* 0x7f0000014f00780c */ /* 0x000fe20003f46070 */
[----:B------:R-:W-:-:S02]  /*35190*/  IADD3 R14, PT, PT, R14, R23, RZ ;  /* 0x000000170e0e7210 */ /* 0x000fc40007ffe0ff */
[----:B------:R-:W-:Y:S02]  /*351a0*/  @P1 IADD3 R124, PT, PT, R124, -0x7f000001, RZ ;  /* 0x80ffffff7c7c1810 */ /* 0x000fe40007ffe0ff */
[----:B------:R-:W-:Y:S01]  /*351b0*/  IADD3 R16, PT, PT, R16, R141, RZ ;  /* 0x0000008d10107210 */ /* 0x000fe20007ffe0ff */
[----:B------:R-:W-:Y:S01]  /*351c0*/  ISETP.GE.U32.AND P4, PT, R21, 0x7f000001, PT ;  /* 0x7f0000011500780c */ /* 0x000fe20003f86070 */
[----:B------:R-:W-:Y:S01]  /*351d0*/  @P0 IADD3 R139, PT, PT, R139, -0x7f000001, RZ ;  /* 0x80ffffff8b8b0810 */ /* 0x000fe20007ffe0ff */
[----:B------:R-:W-:Y:S01]  /*351e0*/  ISETP.GE.U32.AND P1, PT, R25, 0x7f000001, PT ;  /* 0x7f0000011900780c */ /* 0x000fe20003f26070 */
[----:B------:R-:W-:Y:S01]  /*351f0*/  IADD3 R15, PT, PT, R15, R24, RZ ;  /* 0x000000180f0f7210 */ /* 0x000fe20007ffe0ff */
[----:B------:R-:W-:Y:S01]  /*35200*/  ISETP.GE.U32.AND P0, PT, R78, 0x7f000001, PT ;  /* 0x7f0000014e00780c */ /* 0x000fe20003f06070 */
[----:B------:R-:W-:Y:S02]  /*35210*/  @P6 IADD3 R22, PT, PT, R22, -0x7f000001, RZ ;  /* 0x80ffffff16166810 */ /* 0x000fe40007ffe0ff */
[----:B------:R-:W-:-:S02]  /*35220*/  @P3 IADD3 R145, PT, PT, R145, -0x7f000001, RZ ;  /* 0x80ffffff91913810 */ /* 0x000fc40007ffe0ff */
[----:B------:R-:W-:Y:S01]  /*35230*/  @P5 IADD3 R17, PT, PT, R17, -0x7f000001, RZ ;  /* 0x80ffffff11115810 */ /* 0x000fe20007ffe0ff */
[----:B------:R-:W-:Y:S01]  /*35240*/  ISETP.GE.U32.AND P6, PT, R14, 0x7f000001, PT ;  /* 0x7f0000010e00780c */ /* 0x000fe20003fc6070 */
[----:B------:R-:W-:Y:S01]  /*35250*/  ISETP.GE.U32.AND P3, PT, R16, 0x7f000001, PT ;  /* 0x7f0000011000780c */ /* 0x000fe20003f66070 */
[----:B------:R-:W-:Y:S01]  /*35260*/  ISETP.GE.U32.AND P5, PT, R15, 0x7f000001, PT ;  /* 0x7f0000010f00780c */ /* 0x000fe20003fa6070 */
[----:B------:R-:W-:Y:S01]  /*35270*/  @P2 IADD3 R79, PT, PT, R79, -0x7f000001, RZ ;  /* 0x80ffffff4f4f2810 */ /* 0x000fe20007ffe0ff */
[----:B------:R-:W-:Y:S01]  /*35280*/  ISETP.GE.U32.AND P2, PT, R17, 0x7f000001, PT ;  /* 0x7f0000011100780c */ /* 0x000fe20003f46070 */
[----:B------:R-:W-:Y:S02]  /*35290*/  @P4 IADD3 R21, PT, PT, R21, -0x7f000001, RZ ;  /* 0x80ffffff15154810 */ /* 0x000fe40007ffe0ff */
[----:B------:R-:W-:Y:S02]  /*352a0*/  @P1 IADD3 R25, PT, PT, R25, -0x7f000001, RZ ;  /* 0x80ffffff19191810 */ /* 0x000fe40007ffe0ff */
[----:B------:R-:W-:-:S02]  /*352b0*/  IADD3 R79, PT, PT, R79, R124, RZ ;  /* 0x0000007c4f4f7210 */ /* 0x000fc40007ffe0ff */
[----:B------:R-:W-:Y:S01]  /*352c0*/  @P0 IADD3 R78, PT, PT, R78, -0x7f000001, RZ ;  /* 0x80ffffff4e4e0810 */ /* 0x000fe20007ffe0ff */
[----:B------:R-:W-:Y:S01]  /*352d0*/  ISETP.GE.U32.AND P1, PT, R148, 0x7f000001, PT ;  /* 0x7f0000019400780c */ /* 0x000fe20003f26070 */
[----:B------:R-:W-:Y:S01]  /*352e0*/  IADD3 R22, PT, PT, R29, R22, RZ ;  /* 0x000000161d167210 */ /* 0x000fe20007ffe0ff */
[----:B------:R-:W-:Y:S01]  /*352f0*/  ISETP.GE.U32.AND P0, PT, R139, 0x7f000001, PT ;  /* 0x7f0000018b00780c */ /* 0x000fe20003f06070 */
[----:B------:R-:W-:Y:S02]  /*35300*/  @P6 IADD3 R14, PT, PT, R14, -0x7f000001, RZ ;  /* 0x80ffffff0e0e6810 */ /* 0x000fe40007ffe0ff */
[----:B------:R-:W-:Y:S01]  /*35310*/  @P3 IADD3 R16, PT, PT, R16, -0x7f000001, RZ ;  /* 0x80ffffff10103810 */ /* 0x000fe20007ffe0ff */
[----:B------:R-:W-:Y:S01]  /*35320*/  ISETP.GE.U32.AND P4, PT, R21, 0x7f000001, PT ;  /* 0x7f0000011500780c */ /* 0x000fe20003f86070 */
[----:B------:R-:W-:Y:S01]  /*35330*/  @P5 IADD3 R15, PT, PT, R15, -0x7f000001, RZ ;  /* 0x80ffffff0f0f5810 */ /* 0x000fe20007ffe0ff */
[----:B------:R-:W-:Y:S01]  /*35340*/  ISETP.GE.U32.AND P3, PT, R79, 0x7f000001, PT ;  /* 0x7f0000014f00780c */ /* 0x000fe20003f66070 */
[----:B------:R-:W-:Y:S01]  /*35350*/  ISETP.GE.U32.AND P5, PT, R22, 0x7f000001, PT ;  /* 0x7f0000011600780c */ /* 0x000fe20003fa6070 */
[----:B------:R-:W-:-:S02]  /*35360*/  IADD3 R14, PT, PT, R14, R25, RZ ;  /* 0x000000190e0e7210 */ /* 0x000fc40007ffe0ff */
[----:B------:R-:W-:Y:S02]  /*35370*/  IADD3 R16, PT, PT, R16, R145, RZ ;  /* 0x0000009110107210 */ /* 0x000fe40007ffe0ff */
[----:B------:R-:W-:Y:S02]  /*35380*/  @P2 IADD3 R17, PT, PT, R17, -0x7f000001, RZ ;  /* 0x80ffffff11112810 */ /* 0x000fe40007ffe0ff */
[----:B------:R-:W-:Y:S01]  /*35390*/  @P1 IADD3 R148, PT, PT, R148, -0x7f000001, RZ ;  /* 0x80ffffff94941810 */ /* 0x000fe20007ffe0ff */
[----:B------:R-:W-:Y:S01]  /*353a0*/  ISETP.GE.U32.AND P2, PT, R14, 0x7f000001, PT ;  /* 0x7f0000010e00780c */ /* 0x000fe20003f46070 */
[----:B------:R-:W-:Y:S01]  /*353b0*/  @P0 IADD3 R139, PT, PT, R139, -0x7f000001, RZ ;  /* 0x80ffffff8b8b0810 */ /* 0x000fe20007ffe0ff */
[----:B------:R-:W-:Y:S01]  /*353c0*/  ISETP.GE.U32.AND P1, PT, R125, 0x7f000001, PT ;  /* 0x7f0000017d00780c */ /* 0x000fe20003f26070 */
[----:B------:R-:W-:Y:S01]  /*353d0*/  IADD3 R15, PT, PT, R15, R78, RZ ;  /* 0x0000004e0f0f7210 */ /* 0x000fe20007ffe0ff */
[----:B------:R-:W-:Y:S01]  /*353e0*/  ISETP.GE.U32.AND P0, PT, R115, 0x7f000001, PT ;  /* 0x7f0000017300780c */ /* 0x000fe20003f06070 */
[----:B------:R-:W-:-:S02]  /*353f0*/  @P4 IADD3 R21, PT, PT, R21, -0x7f000001, RZ ;  /* 0x80ffffff15154810 */ /* 0x000fc40007ffe0ff */
[----:B------:R-:W-:Y:S01]  /*35400*/  @P3 IADD3 R79, PT, PT, R79, -0x7f000001, RZ ;  /* 0x80ffffff4f4f3810 */ /* 0x000fe20007ffe0ff */
[----:B------:R-:W-:Y:S01]  /*35410*/  ISETP.GE.U32.AND P4, PT, R16, 0x7f000001, PT ;  /* 0x7f0000011000780c */ /* 0x000fe20003f86070 */
[----:B------:R-:W-:Y:S01]  /*35420*/  @P5 IADD3 R22, PT, PT, R22, -0x7f000001, RZ ;  /* 0x80ffffff16165810 */ /* 0x000fe20007ffe0ff */
[----:B------:R-:W-:Y:S01]  /*35430*/  ISETP.GE.U32.AND P5, PT, R144, 0x7f000001, PT ;  /* 0x7f0000019000780c */ /* 0x000fe20003fa6070 */
[----:B------:R-:W-:Y:S01]  /*35440*/  ISETP.GE.U32.AND P3, PT, R15, 0x7f000001, PT ;  /* 0x7f0000010f00780c */ /* 0x000fe20003f66070 */
[----:B------:R-:W-:Y:S02]  /*35450*/  IADD3 R143, PT, PT, R143, R156, RZ ;  /* 0x0000009c8f8f7210 */ /* 0x000fe40007ffe0ff */
[----:B------:R-:W-:Y:S02]  /*35460*/  IADD3 R24, PT, PT, R79, R148, RZ ;  /* 0x000000944f187210 */ /* 0x000fe40007ffe0ff */
[----:B------:R-:W-:Y:S02]  /*35470*/  IADD3 R114, PT, PT, R29, R17, RZ ;  /* 0x000000111d727210 */ /* 0x000fe40007ffe0ff */
[----:B------:R-:W-:-:S02]  /*35480*/  @P2 IADD3 R14, PT, PT, R14, -0x7f000001, RZ ;  /* 0x80ffffff0e0e2810 */ /* 0x000fc40007ffe0ff */
[----:B------:R-:W-:Y:S01]  /*35490*/  @P1 IADD3 R125, PT, PT, R125, -0x7f000001, RZ ;  /* 0x80ffffff7d7d1810 */ /* 0x000fe20007ffe0ff */
[----:B------:R-:W-:Y:S01]  /*354a0*/  ISETP.GE.U32.AND P2, PT, R143, 0x7f000001, PT ;  /* 0x7f0000018f00780c */ /* 0x000fe20003f46070 */
[----:B------:R-:W-:Y:S01]  /*354b0*/  @P0 IADD3 R115, PT, PT, R115, -0x7f000001, RZ ;  /* 0x80ffffff73730810 */ /* 0x000fe20007ffe0ff */
[----:B------:R-:W-:Y:S01]  /*354c0*/  ISETP.GE.U32.AND P1, PT, R24, 0x7f000001, PT ;  /* 0x7f0000011800780c */ /* 0x000fe20003f26070 */
[----:B------:R-:W-:Y:S01]  /*354d0*/  ISETP.GE.U32.AND P0, PT, R114, 0x7f000001, PT ;  /* 0x7f0000017200780c */ /* 0x000fe20003f06070 */
[----:B------:R-:W-:Y:S01]  /*354e0*/  ISETP.GE.U32.AND P6, PT, R21, 0x7f000001, PT ;  /* 0x7f0000011500780c */ /* 0x000fe20003fc6070 */
[----:B------:R-:W-:Y:S01]  /*354f0*/  @P4 IADD3 R16, PT, PT, R16, -0x7f000001, RZ ;  /* 0x80ffffff10104810 */ /* 0x000fe20007ffe0ff */
[----:B------:R-:W-:Y:S01]  /*35500*/  ISETP.GE.U32.AND P4, PT, R123, 0x7f000001, PT ;  /* 0x7f0000017b00780c */ /* 0x000fe20003f86070 */
[----:B------:R-:W-:Y:S02]  /*35510*/  @P5 IADD3 R144, PT, PT, R144, -0x7f000001, RZ ;  /* 0x80ffffff90905810 */ /* 0x000fe40007ffe0ff */
[----:B------:R-:W-:-:S02]  /*35520*/  @P3 IADD3 R15, PT, PT, R15, -0x7f000001, RZ ;  /* 0x80ffffff0f0f3810 */ /* 0x000fc40007ffe0ff */
[----:B------:R-:W-:Y:S01]  /*35530*/  IADD3 R78, PT, PT, R14, R125, RZ ;  /* 0x0000007d0e4e7210 */ /* 0x000fe20007ffe0ff */
[----:B------:R-:W-:Y:S01]  /*35540*/  ISETP.GE.U32.AND P3, PT, R84, 0x7f000001, PT ;  /* 0x7f0000015400780c */ /* 0x000fe20003f66070 */
        /* <DEDUP_REMOVED lines=11> */
[----:B------:R-:W-:Y:S01]  /*35600*/  ISETP.GE.U32.AND P1, PT, R17, 0x7f000001, PT ;  /* 0x7f0000011100780c */ /* 0x000fe20003f26070 */
[----:B------:R-:W-:Y:S01]  /*35610*/  @P4 IADD3 R123, PT, PT, R123, -0x7f000001, RZ ;  /* 0x80ffffff7b7b4810 */ /* 0x000fe20007ffe0ff */
[----:B------:R-:W-:Y:S01]  /*35620*/  ISETP.GE.U32.AND P4, PT, R24, R143, PT ;  /* 0x0000008f1800720c */ /* 0x000fe20003f86070 */
[----:B------:R-:W-:Y:S02]  /*35630*/  @P3 IADD3 R84, PT, PT, R84, -0x7f000001, RZ ;  /* 0x80ffffff54543810 */ /* 0x000fe40007ffe0ff */
[----:B------:R-:W-:Y:S01]  /*35640*/  IADD3 R144, PT, PT, -R143, R24, RZ ;  /* 0x000000188f907210 */ /* 0x000fe20007ffe1ff */
[----:B------:R-:W-:-:S02]  /*35650*/  ISETP.GE.U32.AND P3, PT, R116, 0x7f000001, PT ;  /* 0x7f0000017400780c */ /* 0x000fc40003f66070 */
[----:B------:R-:W-:Y:S01]  /*35660*/  IMAD.WIDE.U32 R14, R84, R65, RZ ;  /* 0x00000041540e7225 */ /* 0x000fe200078e00ff */
[----:B------:R-:W-:Y:S02]  /*35670*/  @P2 IADD3 R78, PT, PT, R78, -0x7f000001, RZ ;  /* 0x80ffffff4e4e2810 */ /* 0x000fe40007ffe0ff */
[----:B------:R-:W-:Y:S02]  /*35680*/  @P0 IADD3 R113, PT, PT, R113, -0x7f000001, RZ ;  /* 0x80ffffff71710810 */ /* 0x000fe40007ffe0ff */
[----:B------:R-:W-:Y:S02]  /*35690*/  @P5 IADD3 R124, PT, PT, R124, -0x7f000001, RZ ;  /* 0x80ffffff7c7c5810 */ /* 0x000fe40007ffe0ff */
[----:B------:R-:W-:Y:S02]  /*356a0*/  @P6 IADD3 R22, PT, PT, R22, -0x7f000001, RZ ;  /* 0x80ffffff16166810 */ /* 0x000fe40007ffe0ff */
[----:B------:R-:W-:Y:S01]  /*356b0*/  @P1 IADD3 R17, PT, PT, R17, -0x7f000001, RZ ;  /* 0x80ffffff11111810 */ /* 0x000fe20007ffe0ff */
[----:B------:R-:W-:Y:S01]  /*356c0*/  IMAD R79, R14, 0x7effffff, RZ ;  /* 0x7effffff0e4f7824 */ /* 0x000fe200078e02ff */
[----:B------:R-:W-:Y:S01]  /*356d0*/  @!P4 IADD3 R144, PT, PT, R144, 0x7f000001, RZ ;  /* 0x7f0000019090c810 */ /* 0x000fe20007ffe0ff */
[----:B------:R-:W-:Y:S01]  /*356e0*/  ISETP.GE.U32.AND P1, PT, R78, R123, PT ;  /* 0x0000007b4e00720c */ /* 0x000fe20003f26070 */
[----:B------:R-:W-:Y:S01]  /*356f0*/  ISETP.GE.U32.AND P2, PT, R124, R113, PT ;  /* 0x000000717c00720c */ /* 0x000fe20003f46070 */
[----:B------:R-:W-:Y:S01]  /*35700*/  ISETP.GE.U32.AND P0, PT, R17, R22, PT ;  /* 0x000000161100720c */ /* 0x000fe20003f06070 */
[----:B------:R-:W-:Y:S01]  /*35710*/  IMAD.HI.U32 R79, R79, 0x7f000001, R14 ;  /* 0x7f0000014f4f7827 */ /* 0x000fe200078e000e */
[----:B------:R-:W-:-:S03]  /*35720*/  IADD3 R138, PT, PT, -R123, R78, RZ ;  /* 0x0000004e7b8a7210 */ /* 0x000fc60007ffe1ff */
[----:B----4-:R-:W-:Y:S01]  /*35730*/  IMAD.WIDE.U32 R14, R119, R144, RZ ;  /* 0x00000090770e7225 */ /* 0x010fe200078e00ff */
[----:B------:R-:W-:Y:S02]  /*35740*/  IADD3 R78, PT, PT, -R22, R17, RZ ;  /* 0x00000011164e7210 */ /* 0x000fe40007ffe1ff */
[----:B------:R-:W-:Y:S02]  /*35750*/  @P3 IADD3 R116, PT, PT, R116, -0x7f000001, RZ ;  /* 0x80ffffff74743810 */ /* 0x000fe40007ffe0ff */
[----:B------:R-:W-:Y:S01]  /*35760*/  IADD3 R124, PT, PT, -R113, R124, RZ ;  /* 0x0000007c717c7210 */ /* 0x000fe20007ffe1ff */
[----:B------:R-:W-:Y:S01]  /*35770*/  IMAD R17, R14, 0x7effffff, RZ ;  /* 0x7effffff0e117824 */ /* 0x000fe200078e02ff */
[----:B------:R-:W-:Y:S02]  /*35780*/  IADD3 R21, PT, PT, R114, R21, RZ ;  /* 0x0000001572157210 */ /* 0x000fe40007ffe0ff */
[----:B------:R-:W-:Y:S01]  /*35790*/  @!P1 IADD3 R138, PT, PT, R138, 0x7f000001, RZ ;  /* 0x7f0000018a8a9810 */ /* 0x000fe20007ffe0ff */
[----:B------:R-:W-:Y:S01]  /*357a0*/  IMAD.WIDE.U32 R114, R116, R66, RZ ;  /* 0x0000004274727225 */ /* 0x000fe200078e00ff */
[----:B------:R-:W-:-:S03]  /*357b0*/  @!P2 IADD3 R124, PT, PT, R124, 0x7f000001, RZ ;  /* 0x7f0000017c7ca810 */ /* 0x000fc60007ffe0ff */
[----:B------:R-:W-:Y:S01]  /*357c0*/  IMAD.HI.U32 R141, R17, 0x7f000001, R14 ;  /* 0x7f000001118d7827 */ /* 0x000fe200078e000e */
[----:B------:R-:W-:-:S03]  /*357d0*/  @!P0 IADD3 R78, PT, PT, R78, 0x7f000001, RZ ;  /* 0x7f0000014e4e8810 */ /* 0x000fc60007ffe0ff */
[----:B------:R-:W-:Y:S01]  /*357e0*/  IMAD R23, R114, 0x7effffff, RZ ;  /* 0x7effffff72177824 */ /* 0x000fe200078e02ff */
[----:B------:R-:W-:Y:S01]  /*357f0*/  ISETP.GE.U32.AND P0, PT, R141, 0x7f000001, PT ;  /* 0x7f0000018d00780c */ /* 0x000fe20003f06070 */
[----:B--2---:R-:W-:-:S04]  /*35800*/  IMAD.WIDE.U32 R14, R122, R138, RZ ;  /* 0x0000008a7a0e7225 */ /* 0x004fc800078e00ff */
[----:B------:R-:W-:-:S04]  /*35810*/  IMAD.WIDE.U32 R16, R122, R124, RZ ;  /* 0x0000007c7a107225 */ /* 0x000fc800078e00ff */
[----:B------:R-:W-:-:S04]  /*35820*/  IMAD.HI.U32 R114, R23, 0x7f000001, R114 ;  /* 0x7f00000117727827 */ /* 0x000fc800078e0072 */
[----:B------:R-:W-:Y:S02]  /*35830*/  IMAD R115, R14, 0x7effffff, RZ ;  /* 0x7effffff0e737824 */ /* 0x000fe400078e02ff */
[----:B------:R-:W-:Y:S02]  /*35840*/  IMAD R123, R16, 0x7effffff, RZ ;  /* 0x7effffff107b7824 */ /* 0x000fe400078e02ff */
[----:B------:R-:W-:Y:S01]  /*35850*/  IMAD.HI.U32 R137, R115, 0x7f000001, R14 ;  /* 0x7f00000173897827 */ /* 0x000fe200078e000e */
[----:B------:R-:W-:-:S03]  /*35860*/  @P0 IADD3 R141, PT, PT, R141, -0x7f000001, RZ ;  /* 0x80ffffff8d8d0810 */ /* 0x000fc60007ffe0ff */
[----:B------:R-:W-:Y:S01]  /*35870*/  IMAD.HI.U32 R139, R123, 0x7f000001, R16 ;  /* 0x7f0000017b8b7827 */ /* 0x000fe200078e0010 */
[----:B------:R-:W-:-:S04]  /*35880*/  ISETP.GE.U32.AND P0, PT, R137, 0x7f000001, PT ;  /* 0x7f0000018900780c */ /* 0x000fc80003f06070 */
[----:B------:R-:W-:Y:S01]  /*35890*/  ISETP.GE.U32.AND P1, PT, R139, 0x7f000001, PT ;  /* 0x7f0000018b00780c */ /* 0x000fe20003f26070 */
[----:B------:R-:W-:-:S04]  /*358a0*/  IMAD.WIDE.U32 R24, R122, R78, RZ ;  /* 0x0000004e7a187225 */ /* 0x000fc800078e00ff */
[----:B------:R-:W-:-:S04]  /*358b0*/  IMAD.WIDE.U32 R22, R122, R144, RZ ;  /* 0x000000907a167225 */ /* 0x000fc800078e00ff */
[----:B------:R-:W-:-:S04]  /*358c0*/  IMAD.WIDE.U32 R14, R119, R138, RZ ;  /* 0x0000008a770e7225 */ /* 0x000fc800078e00ff */
[----:B------:R-:W-:Y:S02]  /*358d0*/  IMAD R113, R24, 0x7effffff, RZ ;  /* 0x7effffff18717824 */ /* 0x000fe400078e02ff */
[----:B------:R-:W-:Y:S02]  /*358e0*/  IMAD R125, R22, 0x7effffff, RZ ;  /* 0x7effffff167d7824 */ /* 0x000fe400078e02ff */
[----:B------:R-:W-:Y:S02]  /*358f0*/  IMAD R115, R14, 0x7effffff, RZ ;  /* 0x7effffff0e737824 */ /* 0x000fe400078e02ff */
[----:B------:R-:W-:Y:S01]  /*35900*/  IMAD.HI.U32 R135, R113, 0x7f000001, R24 ;  /* 0x7f00000171877827 */ /* 0x000fe200078e0018 */
[----:B------:R-:W-:-:S03]  /*35910*/  @P0 IADD3 R137, PT, PT, R137, -0x7f000001, RZ ;  /* 0x80ffffff89890810 */ /* 0x000fc60007ffe0ff */
[----:B------:R-:W-:Y:S01]  /*35920*/  IMAD.WIDE.U32 R16, R119, R124, RZ ;  /* 0x0000007c77107225 */ /* 0x000fe200078e00ff */
[----:B------:R-:W-:-:S03]  /*35930*/  @P1 IADD3 R139, PT, PT, R139, -0x7f000001, RZ ;  /* 0x80ffffff8b8b1810 */ /* 0x000fc60007ffe0ff */
[----:B------:R-:W-:-:S04]  /*35940*/  IMAD.WIDE.U32 R24, R141, 0x5fffffa, RZ ;  /* 0x05fffffa8d187825 */ /* 0x000fc800078e00ff */
[----:B------:R-:W-:-:S04]  /*35950*/  IMAD.HI.U32 R125, R125, 0x7f000001, R22 ;  /* 0x7f0000017d7d7827 */ /* 0x000fc800078e0016 */
[----:B------:R-:W-:-:S04]  /*35960*/  IMAD.HI.U32 R150, R115, 0x7f000001, R14 ;  /* 0x7f00000173967827 */ /* 0x000fc800078e000e */
[----:B------:R-:W-:-:S04]  /*35970*/  IMAD.WIDE.U32 R22, R119, R78, RZ ;  /* 0x0000004e77167225 */ /* 0x000fc800078e00ff */
[----:B------:R-:W-:Y:S02]  /*35980*/  IMAD R15, R141, 0x6, RZ ;  /* 0x000000068d0f7824 */ /* 0x000fe400078e02ff */
[----:B------:R-:W-:Y:S01]  /*35990*/  IMAD R119, R16, 0x7effffff, RZ ;  /* 0x7effffff10777824 */ /* 0x000fe200078e02ff */
[----:B------:R-:W-:Y:S01]  /*359a0*/  ISETP.GE.U32.AND P4, PT, R137, 0x7f000001, PT ;  /* 0x7f0000018900780c */ /* 0x000fe20003f86070 */
[----:B------:R-:W-:Y:S01]  /*359b0*/  IMAD R113, R22, 0x7effffff, RZ ;  /* 0x7effffff16717824 */ /* 0x000fe200078e02ff */
[----:B------:R-:W-:Y:S01]  /*359c0*/  ISETP.GE.U32.AND P1, PT, R139, 0x7f000001, PT ;  /* 0x7f0000018b00780c */ /* 0x000fe20003f26070 */
[----:B------:R-:W-:-:S04]  /*359d0*/  IMAD.HI.U32 R154, R15, 0x7f000001, R24 ;  /* 0x7f0000010f9a7827 */ /* 0x000fc800078e0018 */
[----:B------:R-:W-:-:S04]  /*359e0*/  IMAD.HI.U32 R152, R119, 0x7f000001, R16 ;  /* 0x7f00000177987827 */ /* 0x000fc800078e0010 */
[----:B---3--:R-:W-:-:S04]  /*359f0*/  IMAD.WIDE.U32 R24, R111, R124, RZ ;  /* 0x0000007c6f187225 */ /* 0x008fc800078e00ff */
[----:B------:R-:W-:-:S04]  /*35a00*/  IMAD.WIDE.U32 R16, R111, R144, RZ ;  /* 0x000000906f107225 */ /* 0x000fc800078e00ff */
[----:B------:R-:W-:Y:S01]  /*35a10*/  IMAD.HI.U32 R148, R113, 0x7f000001, R22 ;  /* 0x7f00000171947827 */ /* 0x000fe200078e0016 */
[----:B------:R-:W-:-:S03]  /*35a20*/  ISETP.GE.U32.AND P2, PT, R135, 0x7f000001, PT ;  /* 0x7f0000018700780c */ /* 0x000fc60003f46070 */
[----:B------:R-:W-:Y:S02]  /*35a30*/  IMAD R113, R24, 0x7effffff, RZ ;  /* 0x7effffff18717824 */ /* 0x000fe400078e02ff */
[----:B------:R-:W-:Y:S02]  /*35a40*/  IMAD R115, R16, 0x7effffff, RZ ;  /* 0x7effffff10737824 */ /* 0x000fe400078e02ff */
[----:B------:R-:W-:Y:S01]  /*35a50*/  IMAD.HI.U32 R141, R113, 0x7f000001, R24 ;  /* 0x7f000001718d7827 */ /* 0x000fe200078e0018 */
[----:B------:R-:W-:-:S03]  /*35a60*/  ISETP.GE.U32.AND P0, PT, R150, 0x7f000001, PT ;  /* 0x7f0000019600780c */ /* 0x000fc60003f06070 */
[----:B------:R-:W-:Y:S01]  /*35a70*/  IMAD.HI.U32 R143, R115, 0x7f000001, R16 ;  /* 0x7f000001738f7827 */ /* 0x000fe200078e0010 */
[----:B------:R-:W-:Y:S01]  /*35a80*/  @P4 IADD3 R137, PT, PT, R137, -0x7f000001, RZ ;  /* 0x80ffffff89894810 */ /* 0x000fe20007ffe0ff */
[----:B------:R-:W-:Y:S01]  /*35a90*/  ISETP.GE.U32.AND P4, PT, R141, 0x7f000001, PT ;  /* 0x7f0000018d00780c */ /* 0x000fe20003f86070 */
[----:B------:R-:W-:Y:S01]  /*35aa0*/  @P1 IADD3 R139, PT, PT, R139, -0x7f000001, RZ ;  /* 0x80ffffff8b8b1810 */ /* 0x000fe20007ffe0ff */
[----:B------:R-:W-:Y:S01]  /*35ab0*/  IMAD.WIDE.U32 R22, R84, R77, RZ ;  /* 0x0000004d54167225 */ /* 0x000fe200078e00ff */
[----:B------:R-:W-:Y:S01]  /*35ac0*/  ISETP.GE.U32.AND P1, PT, R143, 0x7f000001, PT ;  /* 0x7f0000018f00780c */ /* 0x000fe20003f26070 */
[----:B------:R-:W-:Y:S02]  /*35ad0*/  ISETP.GE.U32.AND P5, PT, R148, 0x7f000001, PT ;  /* 0x7f0000019400780c */ /* 0x000fe40003fa6070 */
[----:B------:R-:W-:Y:S01]  /*35ae0*/  IMAD R119, R22, 0x7effffff, RZ ;  /* 0x7effffff16777824 */ /* 0x000fe200078e02ff */
[----:B------:R-:W-:Y:S01]  /*35af0*/  ISETP.GE.U32.AND P3, PT, R125, 0x7f000001, PT ;  /* 0x7f0000017d00780c */ /* 0x000fe20003f66070 */
[----:B------:R-:W-:Y:S01]  /*35b00*/  IMAD.WIDE.U32 R14, R116, R65, RZ ;  /* 0x00000041740e7225 */ /* 0x000fe200078e00ff */
[----:B------:R-:W-:-:S03]  /*35b10*/  @P2 IADD3 R135, PT, PT, R135, -0x7f000001, RZ ;  /* 0x80ffffff87872810 */ /* 0x000fc60007ffe0ff */
[----:B------:R-:W-:Y:S01]  /*35b20*/  IMAD.HI.U32 R113, R119, 0x7f000001, R22 ;  /* 0x7f00000177717827 */ /* 0x000fe200078e0016 */
[----:B------:R-:W-:-:S03]  /*35b30*/  @P0 IADD3 R150, PT, PT, R150, -0x7f000001, RZ ;  /* 0x80ffffff96960810 */ /* 0x000fc60007ffe0ff */
[----:B------:R-:W-:Y:S01]  /*35b40*/  IMAD.WIDE.U32 R22, R117, R138, RZ ;  /* 0x0000008a75167225 */ /* 0x000fe200078e00ff */
[----:B------:R-:W-:-:S03]  /*35b50*/  ISETP.GE.U32.AND P6, PT, R135, 0x7f000001, PT ;  /* 0x7f0000018700780c */ /* 0x000fc60003fc6070 */
[----:B------:R-:W-:Y:S01]  /*35b60*/  IMAD.WIDE.U32 R16, R111, R138, RZ ;  /* 0x0000008a6f107225 */ /* 0x000fe200078e00ff */
[----:B------:R-:W-:-:S03]  /*35b70*/  @P4 IADD3 R141, PT, PT, R141, -0x7f000001, RZ ;  /* 0x80ffffff8d8d4810 */ /* 0x000fc60007ffe0ff */
[----:B------:R-:W-:Y:S01]  /*35b80*/  IMAD R123, R14, 0x7effffff, RZ ;  /* 0x7effffff0e7b7824 */ /* 0x000fe200078e02ff */
[----:B------:R-:W-:Y:S01]  /*35b90*/  @P1 IADD3 R143, PT, PT, R143, -0x7f000001, RZ ;  /* 0x80ffffff8f8f1810 */ /* 0x000fe20007ffe0ff */
[----:B------:R-:W-:Y:S01]  /*35ba0*/  IMAD R115, R22, 0x7effffff, RZ ;  /* 0x7effffff16737824 */ /* 0x000fe200078e02ff */
[----:B------:R-:W-:Y:S01]  /*35bb0*/  @P5 IADD3 R148, PT, PT, R148, -0x7f000001, RZ ;  /* 0x80ffffff94945810 */ /* 0x000fe20007ffe0ff */
[----:B------:R-:W-:Y:S01]  /*35bc0*/  IMAD R25, R16, 0x7effffff, RZ ;  /* 0x7effffff10197824 */ /* 0x000fe200078e02ff */
[----:B------:R-:W-:Y:S01]  /*35bd0*/  ISETP.GE.U32.AND P5, PT, R154, 0x7f000001, PT ;  /* 0x7f0000019a00780c */ /* 0x000fe20003fa6070 */
[----:B------:R-:W-:Y:S01]  /*35be0*/  IMAD.HI.U32 R122, R123, 0x7f000001, R14 ;  /* 0x7f0000017b7a7827 */ /* 0x000fe200078e000e */
[----:B------:R-:W-:Y:S02]  /*35bf0*/  IADD3 R123, PT, PT, R139, R150, RZ ;  /* 0x000000968b7b7210 */ /* 0x000fe40007ffe0ff */
[----:B------:R-:W-:Y:S01]  /*35c00*/  @P3 IADD3 R125, PT, PT, R125, -0x7f000001, RZ ;  /* 0x80ffffff7d7d3810 */ /* 0x000fe20007ffe0ff */
[----:B------:R-:W-:Y:S01]  /*35c10*/  IMAD.WIDE.U32 R14, R111, R78, RZ ;  /* 0x0000004e6f0e7225 */ /* 0x000fe200078e00ff */
[----:B------:R-:W-:-:S03]  /*35c20*/  IADD3 R119, PT, PT, R137, R148, RZ ;  /* 0x0000009489777210 */ /* 0x000fc60007ffe0ff */
[----:B------:R-:W-:-:S04]  /*35c30*/  IMAD.HI.U32 R139, R115, 0x7f000001, R22 ;  /* 0x7f000001738b7827 */ /* 0x000fc800078e0016 */
[----:B------:R-:W-:-:S04]  /*35c40*/  IMAD.HI.U32 R138, R25, 0x7f000001, R16 ;  /* 0x7f000001198a7827 */ /* 0x000fc800078e0010 */
[----:B------:R-:W-:-:S04]  /*35c50*/  IMAD.WIDE.U32 R22, R141, 0x5fffffa, RZ ;  /* 0x05fffffa8d167825 */ /* 0x000fc800078e00ff */
[----:B------:R-:W-:-:S04]  /*35c60*/  IMAD.WIDE.U32 R24, R143, 0x5fffffa, RZ ;  /* 0x05fffffa8f187825 */ /* 0x000fc800078e00ff */
[----:B------:R-:W-:Y:S02]  /*35c70*/  IMAD R115, R141, 0x6, RZ ;  /* 0x000000068d737824 */ /* 0x000fe400078e02ff */
[----:B------:R-:W-:Y:S02]  /*35c80*/  IMAD R111, R14, 0x7effffff, RZ ;  /* 0x7effffff0e6f7824 */ /* 0x000fe400078e02ff */
[----:B------:R-:W-:Y:S02]  /*35c90*/  IMAD R137, R143, 0x6, RZ ;  /* 0x000000068f897824 */ /* 0x000fe400078e02ff */
[----:B------:R-:W-:Y:S01]  /*35ca0*/  IMAD.WIDE.U32 R16, R117, R124, RZ ;  /* 0x0000007c75107225 */ /* 0x000fe200078e00ff */
[----:B------:R-:W-:Y:S01]  /*35cb0*/  ISETP.GE.U32.AND P3, PT, R152, 0x7f000001, PT ;  /* 0x7f0000019800780c */ /* 0x000fe20003f66070 */
[----:B------:R-:W-:Y:S01]  /*35cc0*/  ISETP.GE.U32.AND P2, PT, R125, 0x7f000001, PT ;  /* 0x7f0000017d00780c */ /* 0x000fe20003f46070 */
[----:B------:R-:W-:Y:S01]  /*35cd0*/  @P6 IADD3 R135, PT, PT, R135, -0x7f000001, RZ ;  /* 0x80ffffff87876810 */ /* 0x000fe20007ffe0ff */
[----:B------:R-:W-:Y:S01]  /*35ce0*/  IMAD.HI.U32 R148, R115, 0x7f000001, R22 ;  /* 0x7f00000173947827 */ /* 0x000fe200078e0016 */
[----:B------:R-:W-:Y:S01]  /*35cf0*/  ISETP.GE.U32.AND P4, PT, R138, 0x7f000001, PT ;  /* 0x7f0000018a00780c */ /* 0x000fe20003f86070 */
[----:B------:R-:W-:-:S02]  /*35d00*/  ISETP.GE.U32.AND P6, PT, R139, 0x7f000001, PT ;  /* 0x7f0000018b00780c */ /* 0x000fc40003fc6070 */
[----:B------:R-:W-:-:S04]  /*35d10*/  IMAD.HI.U32 R124, R111, 0x7f000001, R14 ;  /* 0x7f0000016f7c7827 */ /* 0x000fc800078e000e */
[----:B------:R-:W-:Y:S01]  /*35d20*/  IMAD.HI.U32 R22, R137, 0x7f000001, R24 ;  /* 0x7f00000189167827 */ /* 0x000fe200078e0018 */
[----:B------:R-:W-:-:S03]  /*35d30*/  @P5 IADD3 R154, PT, PT, R154, -0x7f000001, RZ ;  /* 0x80ffffff9a9a5810 */ /* 0x000fc60007ffe0ff */
[----:B------:R-:W-:Y:S02]  /*35d40*/  IMAD R23, R16, 0x7effffff, RZ ;  /* 0x7effffff10177824 */ /* 0x000fe400078e02ff */
[----:B------:R-:W-:Y:S01]  /*35d50*/  IMAD.WIDE.U32 R14, R117, R144, RZ ;  /* 0x00000090750e7225 */ /* 0x000fe200078e00ff */
[----:B------:R-:W-:Y:S01]  /*35d60*/  ISETP.GE.U32.AND P5, PT, R124, 0x7f000001, PT ;  /* 0x7f0000017c00780c */ /* 0x000fe20003fa6070 */
[----:B------:R-:W-:Y:S02]  /*35d70*/  ISETP.GE.U32.AND P0, PT, R22, 0x7f000001, PT ;  /* 0x7f0000011600780c */ /* 0x000fe40003f06070 */
[----:B------:R-:W-:-:S04]  /*35d80*/  IMAD.HI.U32 R111, R23, 0x7f000001, R16 ;  /* 0x7f000001176f7827 */ /* 0x000fc800078e0010 */
[----:B------:R-:W-:Y:S01]  /*35d90*/  IMAD R23, R14, 0x7effffff, RZ ;  /* 0x7effffff0e177824 */ /* 0x000fe200078e02ff */
[----:B------:R-:W-:Y:S02]  /*35da0*/  @P3 IADD3 R152, PT, PT, R152, -0x7f000001, RZ ;  /* 0x80ffffff98983810 */ /* 0x000fe40007ffe0ff */
[----:B------:R-:W-:Y:S01]  /*35db0*/  @P2 IADD3 R125, PT, PT, R125, -0x7f000001, RZ ;  /* 0x80ffffff7d7d2810 */ /* 0x000fe20007ffe0ff */
[----:B------:R-:W-:Y:S01]  /*35dc0*/  IMAD.HI.U32 R137, R23, 0x7f000001, R14 ;  /* 0x7f00000117897827 */ /* 0x000fe200078e000e */
[----:B------:R-:W-:Y:S02]  /*35dd0*/  @P4 IADD3 R138, PT, PT, R138, -0x7f000001, RZ ;  /* 0x80ffffff8a8a4810 */ /* 0x000fe40007ffe0ff */
[----:B------:R-:W-:Y:S01]  /*35de0*/  IADD3 R135, PT, PT, R135, R154, RZ ;  /* 0x0000009a87877210 */ /* 0x000fe20007ffe0ff */
[----:B------:R-:W-:Y:S01]  /*35df0*/  ISETP.GE.U32.AND P3, PT, R119, 0x7f000001, PT ;  /* 0x7f0000017700780c */ /* 0x000fe20003f66070 */
[----:B------:R-:W-:Y:S01]  /*35e00*/  @P6 IADD3 R139, PT, PT, R139, -0x7f000001, RZ ;  /* 0x80ffffff8b8b6810 */ /* 0x000fe20007ffe0ff */
[----:B------:R-:W-:Y:S01]  /*35e10*/  ISETP.GE.U32.AND P4, PT, R111, 0x7f000001, PT ;  /* 0x7f0000016f00780c */ /* 0x000fe20003f86070 */
[----:B------:R-:W-:Y:S01]  /*35e20*/  ISETP.GE.U32.AND P6, PT, R137, 0x7f000001, PT ;  /* 0x7f0000018900780c */ /* 0x000fe20003fc6070 */
[----:B------:R-:W-:Y:S01]  /*35e30*/  IADD3 R125, PT, PT, R125, R152, RZ ;  /* 0x000000987d7d7210 */ /* 0x000fe20007ffe0ff */
[----:B------:R-:W-:Y:S01]  /*35e40*/  IMAD.WIDE.U32 R16, R84, R66, RZ ;  /* 0x0000004254107225 */ /* 0x000fe200078e00ff */
[----:B------:R-:W-:-:S02]  /*35e50*/  @P5 IADD3 R124, PT, PT, R124, -0x7f000001, RZ ;  /* 0x80ffffff7c7c5810 */ /* 0x000fc40007ffe0ff */
[----:B------:R-:W-:Y:S01]  /*35e60*/  @P0 IADD3 R22, PT, PT, R22, -0x7f000001, RZ ;  /* 0x80ffffff16160810 */ /* 0x000fe20007ffe0ff */
[----:B------:R-:W-:Y:S01]  /*35e70*/  ISETP.GE.U32.AND P5, PT, R148, 0x7f000001, PT ;  /* 0x7f0000019400780c */ /* 0x000fe20003fa6070 */
[----:B------:R-:W-:Y:S01]  /*35e80*/  ISETP.GE.U32.AND P0, PT, R135, 0x7f000001, PT ;  /* 0x7f0000018700780c */ /* 0x000fe20003f06070 */
[----:B------:R-:W-:Y:S01]  /*35e90*/  ISETP.GE.U32.AND P1, PT, R123, 0x7f000001, PT ;  /* 0x7f0000017b00780c */ /* 0x000fe20003f26070 */
[----:B------:R-:W-:Y:S01]  /*35ea0*/  IMAD R115, R16, 0x7effffff, RZ ;  /* 0x7effffff10737824 */ /* 0x000fe200078e02ff */
[----:B------:R-:W-:Y:S01]  /*35eb0*/  ISETP.GE.U32.AND P2, PT, R125, 0x7f000001, PT ;  /* 0x7f0000017d00780c */ /* 0x000fe20003f46070 */
[----:B------:R-:W-:Y:S01]  /*35ec0*/  IMAD.WIDE.U32 R14, R139, 0x5fffffa, RZ ;  /* 0x05fffffa8b0e7825 */ /* 0x000fe200078e00ff */
[----:B------:R-:W-:Y:S02]  /*35ed0*/  @P3 IADD3 R119, PT, PT, R119, -0x7f000001, RZ ;  /* 0x80ffffff77773810 */ /* 0x000fe40007ffe0ff */
[----:B------:R-:W-:Y:S01]  /*35ee0*/  @P4 IADD3 R111, PT, PT, R111, -0x7f000001, RZ ;  /* 0x80ffffff6f6f4810 */ /* 0x000fe20007ffe0ff */
[----:B------:R-:W-:Y:S01]  /*35ef0*/  IMAD.HI.U32 R115, R115, 0x7f000001, R16 ;  /* 0x7f00000173737827 */ /* 0x000fe200078e0010 */
[----:B------:R-:W-:-:S03]  /*35f00*/  @P6 IADD3 R137, PT, PT, R137, -0x7f000001, RZ ;  /* 0x80ffffff89896810 */ /* 0x000fc60007ffe0ff */
[----:B------:R-:W-:Y:S01]  /*35f10*/  IMAD R17, R139, 0x6, RZ ;  /* 0x000000068b117824 */ /* 0x000fe200078e02ff */
[----:B------:R-:W-:Y:S02]  /*35f20*/  IADD3 R119, PT, PT, R119, R22, RZ ;  /* 0x0000001677777210 */ /* 0x000fe40007ffe0ff */
[----:B------:R-:W-:Y:S01]  /*35f30*/  @P5 IADD3 R148, PT, PT, R148, -0x7f000001, RZ ;  /* 0x80ffffff94945810 */ /* 0x000fe20007ffe0ff */
[----:B------:R-:W-:Y:S01]  /*35f40*/  IMAD.HI.U32 R144, R17, 0x7f000001, R14 ;  /* 0x7f00000111907827 */ /* 0x000fe200078e000e */
[----:B------:R-:W-:Y:S02]  /*35f50*/  @P0 IADD3 R135, PT, PT, R135, -0x7f000001, RZ ;  /* 0x80ffffff87870810 */ /* 0x000fe40007ffe0ff */
[----:B------:R-:W-:Y:S01]  /*35f60*/  @P1 IADD3 R123, PT, PT, R123, -0x7f000001, RZ ;  /* 0x80ffffff7b7b1810 */ /* 0x000fe20007ffe0ff */
[----:B------:R-:W-:Y:S01]  /*35f70*/  IMAD.WIDE.U32 R16, R111, 0x5fffffa, RZ ;  /* 0x05fffffa6f107825 */ /* 0x000fe200078e00ff */
[----:B------:R-:W-:Y:S01]  /*35f80*/  @P2 IADD3 R125, PT, PT, R125, -0x7f000001, RZ ;  /* 0x80ffffff7d7d2810 */ /* 0x000fe20007ffe0ff */
[----:B------:R-:W-:-:S02]  /*35f90*/  ISETP.GE.U32.AND P1, PT, R144, 0x7f000001, PT ;  /* 0x7f0000019000780c */ /* 0x000fc40003f26070 */
[----:B------:R-:W-:Y:S01]  /*35fa0*/  IMAD.WIDE.U32 R22, R137, 0x5fffffa, RZ ;  /* 0x05fffffa89167825 */ /* 0x000fe200078e00ff */
[----:B------:R-:W-:-:S03]  /*35fb0*/  ISETP.GE.U32.AND P2, PT, R136, 0x7f000001, PT ;  /* 0x7f0000018800780c */ /* 0x000fc60003f46070 */
[----:B------:R-:W-:Y:S01]  /*35fc0*/  IMAD.WIDE.U32 R14, R117, R78, RZ ;  /* 0x0000004e750e7225 */ /* 0x000fe200078e00ff */
[----:B------:R-:W-:-:S03]  /*35fd0*/  IADD3 R135, PT, PT, R135, R148, RZ ;  /* 0x0000009487877210 */ /* 0x000fc60007ffe0ff */
[----:B------:R-:W-:Y:S02]  /*35fe0*/  IMAD R111, R111, 0x6, RZ ;  /* 0x000000066f6f7824 */ /* 0x000fe400078e02ff */
[----:B------:R-:W-:Y:S01]  /*35ff0*/  IMAD R117, R137, 0x6, RZ ;  /* 0x0000000689757824 */ /* 0x000fe200078e02ff */
[----:B------:R-:W-:Y:S01]  /*36000*/  IADD3 R24, PT, PT, R123, R124, RZ ;  /* 0x0000007c7b187210 */ /* 0x000fe20007ffe0ff */
[----:B------:R-:W-:-:S04]  /*36010*/  IMAD.HI.U32 R148, R111, 0x7f000001, R16 ;  /* 0x7f0000016f947827 */ /* 0x000fc800078e0010 */
[----:B------:R-:W-:Y:S01]  /*36020*/  IMAD.HI.U32 R111, R117, 0x7f000001, R22 ;  /* 0x7f000001756f7827 */ /* 0x000fe200078e0016 */
[----:B------:R-:W-:-:S03]  /*36030*/  ISETP.GE.U32.AND P6, PT, R24, 0x7f000001, PT ;  /* 0x7f0000011800780c */ /* 0x000fc60003fc6070 */
[----:B------:R-:W-:Y:S01]  /*36040*/  IMAD R25, R14, 0x7effffff, RZ ;  /* 0x7effffff0e197824 */ /* 0x000fe200078e02ff */
[----:B------:R-:W-:Y:S01]  /*36050*/  ISETP.GE.U32.AND P3, PT, R111, 0x7f000001, PT ;  /* 0x7f0000016f00780c */ /* 0x000fe20003f66070 */
[----:B------:R-:W-:Y:S02]  /*36060*/  IADD3 R125, PT, PT, R125, R138, RZ ;  /* 0x0000008a7d7d7210 */ /* 0x000fe40007ffe0ff */
[----:B------:R-:W-:Y:S01]  /*36070*/  IMAD.HI.U32 R124, R25, 0x7f000001, R14 ;  /* 0x7f000001197c7827 */ /* 0x000fe200078e000e */
[----:B------:R-:W-:Y:S01]  /*36080*/  ISETP.GE.U32.AND P5, PT, R135, 0x7f000001, PT ;  /* 0x7f0000018700780c */ /* 0x000fe20003fa6070 */
[----:B------:R-:W-:Y:S02]  /*36090*/  @P1 IADD3 R144, PT, PT, R144, -0x7f000001, RZ ;  /* 0x80ffffff90901810 */ /* 0x000fe40007ffe0ff */
[----:B------:R-:W-:Y:S01]  /*360a0*/  @P2 IADD3 R136, PT, PT, R136, -0x7f000001, RZ ;  /* 0x80ffffff88882810 */ /* 0x000fe20007ffe0ff */
[----:B------:R-:W-:Y:S01]  /*360b0*/  ISETP.GE.U32.AND P4, PT, R148, 0x7f000001, PT ;  /* 0x7f0000019400780c */ /* 0x000fe20003f86070 */
[----:B------:R-:W-:Y:S01]  /*360c0*/  ISETP.GE.U32.AND P1, PT, R119, 0x7f000001, PT ;  /* 0x7f0000017700780c */ /* 0x000fe20003f26070 */
[----:B------:R-:W-:Y:S01]  /*360d0*/  ISETP.GE.U32.AND P0, PT, R124, 0x7f000001, PT ;  /* 0x7f0000017c00780c */ /* 0x000fe20003f06070 */
[----:B------:R-:W-:Y:S01]  /*360e0*/  ISETP.GE.U32.AND P2, PT, R125, 0x7f000001, PT ;  /* 0x7f0000017d00780c */ /* 0x000fe20003f46070 */
[----:B------:R-:W-:-:S02]  /*360f0*/  @P6 IADD3 R24, PT, PT, R24, -0x7f000001, RZ ;  /* 0x80ffffff18186810 */ /* 0x000fc40007ffe0ff */
[----:B------:R-:W-:Y:S01]  /*36100*/  @P3 IADD3 R111, PT, PT, R111, -0x7f000001, RZ ;  /* 0x80ffffff6f6f3810 */ /* 0x000fe20007ffe0ff */
[----:B------:R-:W-:Y:S02]  /*36110*/  IMAD.WIDE.U32 R14, R84, R76, RZ ;  /* 0x0000004c540e7225 */ /* 0x000fe400078e00ff */
[----:B------:R-:W-:Y:S02]  /*36120*/  @P5 IADD3 R135, PT, PT, R135, -0x7f000001, RZ ;  /* 0x80ffffff87875810 */ /* 0x000fe40007ffe0ff */
[----:B------:R-:W-:Y:S02]  /*36130*/  IADD3 R111, PT, PT, R24, R111, RZ ;  /* 0x0000006f186f7210 */ /* 0x000fe40007ffe0ff */
[----:B------:R-:W-:Y:S02]  /*36140*/  @P4 IADD3 R148, PT, PT, R148, -0x7f000001, RZ ;  /* 0x80ffffff94944810 */ /* 0x000fe40007ffe0ff */
[----:B------:R-:W-:Y:S02]  /*36150*/  @P1 IADD3 R119, PT, PT, R119, -0x7f000001, RZ ;  /* 0x80ffffff77771810 */ /* 0x000fe40007ffe0ff */
[----:B------:R-:W-:-:S02]  /*36160*/  @P0 IADD3 R124, PT, PT, R124, -0x7f000001, RZ ;  /* 0x80ffffff7c7c0810 */ /* 0x000fc40007ffe0ff */
[----:B------:R-:W-:Y:S01]  /*36170*/  @P2 IADD3 R125, PT, PT, R125, -0x7f000001, RZ ;  /* 0x80ffffff7d7d2810 */ /* 0x000fe20007ffe0ff */
[----:B------:R-:W-:Y:S01]  /*36180*/  IMAD R123, R14, 0x7effffff, RZ ;  /* 0x7effffff0e7b7824 */ /* 0x000fe200078e02ff */
[----:B------:R-:W-:Y:S02]  /*36190*/  IADD3 R78, PT, PT, R135, R144, RZ ;  /* 0x00000090874e7210 */ /* 0x000fe40007ffe0ff */
[----:B------:R-:W-:Y:S01]  /*361a0*/  IADD3 R84, PT, PT, R119, R148, RZ ;  /* 0x0000009477547210 */ /* 0x000fe20007ffe0ff */
[----:B------:R-:W-:Y:S01]  /*361b0*/  ISETP.GE.U32.AND P3, PT, R111, 0x7f000001, PT ;  /* 0x7f0000016f00780c */ /* 0x000fe20003f66070 */
[----:B------:R-:W-:Y:S01]  /*361c0*/  IADD3 R125, PT, PT, R125, R124, RZ ;  /* 0x0000007c7d7d7210 */ /* 0x000fe20007ffe0ff */
[----:B------:R-:W-:Y:S01]  /*361d0*/  IMAD.HI.U32 R123, R123, 0x7f000001, R14 ;  /* 0x7f0000017b7b7827 */ /* 0x000fe200078e000e */
[----:B------:R-:W-:Y:S01]  /*361e0*/  ISETP.GE.U32.AND P1, PT, R78, 0x7f000001, PT ;  /* 0x7f0000014e00780c */ /* 0x000fe20003f26070 */
[----:B------:R-:W-:Y:S02]  /*361f0*/  ISETP.GE.U32.AND P2, PT, R84, 0x7f000001, PT ;  /* 0x7f0000015400780c */ /* 0x000fe40003f46070 */
[----:B------:R-:W-:Y:S01]  /*36200*/  IMAD.WIDE.U32 R14, R136, R77, RZ ;  /* 0x0000004d880e7225 */ /* 0x000fe200078e00ff */
[----:B------:R-:W-:-:S03]  /*36210*/  ISETP.GE.U32.AND P0, PT, R125, 0x7f000001, PT ;  /* 0x7f0000017d00780c */ /* 0x000fc60003f06070 */
[----:B------:R-:W-:Y:S01]  /*36220*/  IMAD R141, R14, 0x7effffff, RZ ;  /* 0x7effffff0e8d7824 */ /* 0x000fe200078e02ff */
[----:B------:R-:W-:Y:S02]  /*36230*/  ISETP.GE.U32.AND P5, PT, R110, 0x7f000001, PT ;  /* 0x7f0000016e00780c */ /* 0x000fe40003fa6070 */
[----:B------:R-:W-:Y:S01]  /*36240*/  @P3 IADD3 R111, PT, PT, R111, -0x7f000001, RZ ;  /* 0x80ffffff6f6f3810 */ /* 0x000fe20007ffe0ff */
[----:B------:R-:W-:-:S04]  /*36250*/  IMAD.HI.U32 R141, R141, 0x7f000001, R14 ;  /* 0x7f0000018d8d7827 */ /* 0x000fc800078e000e */
[----:B------:R-:W-:Y:S01]  /*36260*/  IMAD.WIDE.U32 R14, R136, R66, RZ ;  /* 0x00000042880e7225 */ /* 0x000fe200078e00ff */
[----:B------:R-:W-:Y:S02]  /*36270*/  @P1 IADD3 R78, PT, PT, R78, -0x7f000001, RZ ;  /* 0x80ffffff4e4e1810 */ /* 0x000fe40007ffe0ff */
[----:B------:R-:W-:Y:S02]  /*36280*/  @P2 IADD3 R84, PT, PT, R84, -0x7f000001, RZ ;  /* 0x80ffffff54542810 */ /* 0x000fe40007ffe0ff */
[----:B------:R-:W-:Y:S01]  /*36290*/  IADD3 R82, PT, PT, R111, R82, RZ ;  /* 0x000000526f527210 */ /* 0x000fe20007ffe0ff */
[----:B------:R-:W-:Y:S01]  /*362a0*/  IMAD R139, R14, 0x7effffff, RZ ;  /* 0x7effffff0e8b7824 */ /* 0x000fe200078e02ff */
[----:B------:R-:W-:-:S03]  /*362b0*/  @P0 IADD3 R125, PT, PT, R125, -0x7f000001, RZ ;  /* 0x80ffffff7d7d0810 */ /* 0x000fc60007ffe0ff */
[----:B------:R-:W-:Y:S01]  /*362c0*/  IMAD.HI.U32 R139, R139, 0x7f000001, R14 ;  /* 0x7f0000018b8b7827 */ /* 0x000fe200078e000e */
[----:B------:R-:W-:Y:S02]  /*362d0*/  IADD3 R14, PT, PT, R78, R83, RZ ;  /* 0x000000534e0e7210 */ /* 0x000fe40007ffe0ff */
[----:B------:R-:W-:Y:S01]  /*362e0*/  IADD3 R78, PT, PT, R84, R11, RZ ;  /* 0x0000000b544e7210 */ /* 0x000fe20007ffe0ff */
[----:B------:R-:W-:Y:S01]  /*362f0*/  ISETP.GE.U32.AND P3, PT, R82, 0x7f000001, PT ;  /* 0x7f0000015200780c */ /* 0x000fe20003f66070 */
[----:B------:R-:W-:Y:S01]  /*36300*/  IADD3 R84, PT, PT, R125, R10, RZ ;  /* 0x0000000a7d547210 */ /* 0x000fe20007ffe0ff */
[----:B------:R-:W-:Y:S01]  /*36310*/  ISETP.GE.U32.AND P4, PT, R8, 0x7f000001, PT ;  /* 0x7f0000010800780c */ /* 0x000fe20003f86070 */
[----:B------:R-:W-:Y:S01]  /*36320*/  @P5 IADD3 R110, PT, PT, R110, -0x7f000001, RZ ;  /* 0x80ffffff6e6e5810 */ /* 0x000fe20007ffe0ff */
[----:B------:R-:W-:Y:S01]  /*36330*/  ISETP.GE.U32.AND P1, PT, R14, 0x7f000001, PT ;  /* 0x7f0000010e00780c */ /* 0x000fe20003f26070 */
[----:B------:R-:W-:Y:S01]  /*36340*/  ISETP.GE.U32.AND P2, PT, R78, 0x7f000001, PT ;  /* 0x7f0000014e00780c */ /* 0x000fe20003f46070 */
[----:B------:R-:W-:Y:S01]  /*36350*/  ISETP.GE.U32.AND P5, PT, R84, 0x7f000001, PT ;  /* 0x7f0000015400780c */ /* 0x000fe20003fa6070 */
[----:B------:R-:W-:Y:S01]  /*36360*/  IMAD.WIDE.U32 R16, R116, R77, RZ ;  /* 0x0000004d74107225 */ /* 0x000fe200078e00ff */
[----:B------:R-:W-:-:S03]  /*36370*/  ISETP.GE.U32.AND P6, PT, R20, 0x7f000001, PT ;  /* 0x7f0000011400780c */ /* 0x000fc60003fc6070 */
[----:B------:R-:W-:Y:S01]  /*36380*/  IMAD R106, R2, 0x7effffff, RZ ;  /* 0x7effffff026a7824 */ /* 0x000fe200078e02ff */
[----:B------:R0:W-:Y:S01]  /*36390*/  STL [R1+0x118], R82 ;  /* 0x0001185201007387 */ /* 0x0001e20000100800 */
[----:B------:R-:W-:Y:S02]  /*363a0*/  IMAD R23, R16, 0x7effffff, RZ ;  /* 0x7effffff10177824 */ /* 0x000fe400078e02ff */
[----:B------:R-:W-:Y:S01]  /*363b0*/  IMAD.HI.U32 R106, R106, 0x7f000001, R2 ;  /* 0x7f0000016a6a7827 */ /* 0x000fe200078e0002 */
[----:B------:R-:W-:Y:S01]  /*363c0*/  @P4 IADD3 R8, PT, PT, R8, -0x7f000001, RZ ;  /* 0x80ffffff08084810 */ /* 0x000fe20007ffe0ff */
[----:B------:R1:W-:Y:S02]  /*363d0*/  STL [R1+0x110], R14 ;  /* 0x0001100e01007387 */ /* 0x0003e40000100800 */
[----:B------:R-:W-:Y:S01]  /*363e0*/  IMAD.HI.U32 R138, R23, 0x7f000001, R16 ;  /* 0x7f000001178a7827 */ /* 0x000fe200078e0010 */
[----:B0-----:R-:W-:Y:S01]  /*363f0*/  @P3 IADD3 R82, PT, PT, R82, -0x7f000001, RZ ;  /* 0x80ffffff52523810 */ /* 0x001fe20007ffe0ff */
[----:B------:R-:W-:-:S02]  /*36400*/  ISETP.GE.U32.AND P3, PT, R105, 0x7f000001, PT ;  /* 0x7f0000016900780c */ /* 0x000fc40003f66070 */
[----:B------:R-:W-:Y:S01]  /*36410*/  IMAD.WIDE.U32 R16, R136, R65, RZ ;  /* 0x0000004188107225 */ /* 0x000fe200078e00ff */
[----:B------:R-:W-:Y:S01]  /*36420*/  ISETP.GE.U32.AND P0, PT, R121, 0x7f000001, PT ;  /* 0x7f0000017900780c */ /* 0x000fe20003f06070 */
[----:B------:R0:W-:Y:S01]  /*36430*/  STL [R1+0x114], R78 ;  /* 0x0001144e01007387 */ /* 0x0001e20000100800 */
[----:B------:R-:W-:Y:S01]  /*36440*/  ISETP.GE.U32.AND P4, PT, R106, 0x7f000001, PT ;  /* 0x7f0000016a00780c */ /* 0x000fe20003f86070 */
[----:B-1----:R-:W-:Y:S02]  /*36450*/  @P1 IADD3 R14, PT, PT, R14, -0x7f000001, RZ ;  /* 0x80ffffff0e0e1810 */ /* 0x002fe40007ffe0ff */
[----:B------:R1:W-:Y:S01]  /*36460*/  STL [R1+0x11c], R84 ;  /* 0x00011c5401007387 */ /* 0x0003e20000100800 */
[----:B------:R-:W-:Y:S01]  /*36470*/  IMAD R135, R16, 0x7effffff, RZ ;  /* 0x7effffff10877824 */ /* 0x000fe200078e02ff */
[----:B------:R-:W-:Y:S01]  /*36480*/  @P6 IADD3 R20, PT, PT, R20, -0x7f000001, RZ ;  /* 0x80ffffff14146810 */ /* 0x000fe20007ffe0ff */
[----:B------:R-:W-:Y:S01]  /*36490*/  ISETP.GE.U32.AND P1, PT, R127, 0x7f000001, PT ;  /* 0x7f0000017f00780c */ /* 0x000fe20003f26070 */
[----:B------:R-:W-:Y:S01]  /*364a0*/  IMAD.WIDE.U32 R116, R116, R76, RZ ;  /* 0x0000004c74747225 */ /* 0x000fe200078e00ff */
[----:B------:R-:W-:-:S02]  /*364b0*/  IADD3 R95, PT, PT, R130, R95, RZ ;  /* 0x0000005f825f7210 */ /* 0x000fc40007ffe0ff */
[----:B0-----:R-:W-:Y:S02]  /*364c0*/  @P2 IADD3 R78, PT, PT, R78, -0x7f000001, RZ ;  /* 0x80ffffff4e4e2810 */ /* 0x001fe40007ffe0ff */
[----:B------:R-:W-:Y:S02]  /*364d0*/  IADD3 R87, PT, PT, R206, R87, RZ ;  /* 0x00000057ce577210 */ /* 0x000fe40007ffe0ff */
[----:B------:R-:W-:Y:S02]  /*364e0*/  IADD3 R61, PT, PT, R61, R32, RZ ;  /* 0x000000203d3d7210 */ /* 0x000fe40007ffe0ff */
[----:B------:R-:W-:Y:S02]  /*364f0*/  IADD3 R64, PT, PT, R64, R45, RZ ;  /* 0x0000002d40407210 */ /* 0x000fe40007ffe0ff */
[----:B-1----:R-:W-:Y:S01]  /*36500*/  @P5 IADD3 R84, PT, PT, R84, -0x7f000001, RZ ;  /* 0x80ffffff54545810 */ /* 0x002fe20007ffe0ff */
[----:B------:R-:W-:Y:S01]  /*36510*/  IMAD.HI.U32 R135, R135, 0x7f000001, R16 ;  /* 0x7f00000187877827 */ /* 0x000fe200078e0010 */
[----:B------:R0:W-:Y:S01]  /*36520*/  STL [R1+0x110], R14 ;  /* 0x0001100e01007387 */ /* 0x0001e20000100800 */
[----:B------:R-:W-:-:S03]  /*36530*/  ISETP.GE.U32.AND P2, PT, R20, 0x7f000001, PT ;  /* 0x7f0000011400780c */ /* 0x000fc60003f46070 */
[----:B------:R-:W-:Y:S01]  /*36540*/  STL [R1+0x114], R78 ;  /* 0x0001144e01007387 */ /* 0x000fe20000100800 */
[----:B------:R-:W-:-:S03]  /*36550*/  @P3 IADD3 R105, PT, PT, R105, -0x7f000001, RZ ;  /* 0x80ffffff69693810 */ /* 0x000fc60007ffe0ff */
[----:B------:R1:W-:Y:S04]  /*36560*/  STL [R1+0x118], R82 ;  /* 0x0001185201007387 */ /* 0x0003e80000100800 */
[----:B------:R2:W-:Y:S04]  /*36570*/  STL [R1+0x11c], R84 ;  /* 0x00011c5401007387 */ /* 0x0005e80000100800 */
[----:B------:R-:W3:Y:S01]  /*36580*/  LD.E R16, desc[UR10][R100.64+0x5d4] ;  /* 0x0005d40a64107980 */ /* 0x000ee2000c101900 */
[----:B------:R-:W-:Y:S02]  /*36590*/  @P0 IADD3 R121, PT, PT, R121, -0x7f000001, RZ ;  /* 0x80ffffff79790810 */ /* 0x000fe40007ffe0ff */
[----:B------:R-:W-:Y:S01]  /*365a0*/  @P4 IADD3 R106, PT, PT, R106, -0x7f000001, RZ ;  /* 0x80ffffff6a6a4810 */ /* 0x000fe20007ffe0ff */
[----:B------:R-:W-:Y:S01]  /*365b0*/  ISETP.GE.U32.AND P0, PT, R105, 0x7f000001, PT ;  /* 0x7f0000016900780c */ /* 0x000fe20003f06070 */
[----:B------:R-:W4:Y:S01]  /*365c0*/  LD.E R17, desc[UR10][R100.64+0x5d0] ;  /* 0x0005d00a64117980 */ /* 0x000f22000c101900 */
[----:B------:R-:W-:Y:S01]  /*365d0*/  @P1 IADD3 R127, PT, PT, R127, -0x7f000001, RZ ;  /* 0x80ffffff7f7f1810 */ /* 0x000fe20007ffe0ff */
[----:B------:R-:W-:Y:S01]  /*365e0*/  ISETP.GE.U32.AND P5, PT, R8, 0x7f000001, PT ;  /* 0x7f0000010800780c */ /* 0x000fe20003fa6070 */
[----:B------:R-:W-:Y:S01]  /*365f0*/  ISETP.GE.U32.AND P1, PT, R106, 0x7f000001, PT ;  /* 0x7f0000016a00780c */ /* 0x000fe20003f26070 */
[----:B------:R-:W-:Y:S01]  /*36600*/  IMAD.WIDE.U32 R22, R110, R65, RZ ;  /* 0x000000416e167225 */ /* 0x000fe200078e00ff */
[----:B------:R-:W-:Y:S01]  /*36610*/  @P2 IADD3 R20, PT, PT, R20, -0x7f000001, RZ ;  /* 0x80ffffff14142810 */ /* 0x000fe20007ffe0ff */
[----:B------:R-:W3:Y:S02]  /*36620*/  LD.E R119, desc[UR10][R100.64+0x5d8] ;  /* 0x0005d80a64777980 */ /* 0x000ee4000c101900 */
[----:B------:R-:W-:-:S02]  /*36630*/  IMAD.WIDE.U32 R136, R136, R76, RZ ;  /* 0x0000004c88887225 */ /* 0x000fc400078e00ff */
[----:B------:R-:W-:Y:S01]  /*36640*/  ISETP.GE.U32.AND P2, PT, R20, 0x7f000001, PT ;  /* 0x7f0000011400780c */ /* 0x000fe20003f46070 */
[----:B------:R-:W-:Y:S01]  /*36650*/  IADD3 R35, PT, PT, R35, R40, RZ ;  /* 0x0000002823237210 */ /* 0x000fe20007ffe0ff */
[----:B------:R-:W-:Y:S01]  /*36660*/  IMAD R25, R22, 0x7effffff, RZ ;  /* 0x7effffff16197824 */ /* 0x000fe200078e02ff */
[----:B------:R-:W-:Y:S01]  /*36670*/  @P0 IADD3 R105, PT, PT, R105, -0x7f000001, RZ ;  /* 0x80ffffff69690810 */ /* 0x000fe20007ffe0ff */
[----:B------:R-:W-:Y:S01]  /*36680*/  IMAD R15, R136, 0x7effffff, RZ ;  /* 0x7effffff880f7824 */ /* 0x000fe200078e02ff */
[----:B------:R-:W-:Y:S01]  /*36690*/  IADD3 R44, PT, PT, R44, R29, RZ ;  /* 0x0000001d2c2c7210 */ /* 0x000fe20007ffe0ff */
[----:B------:R-:W-:Y:S01]  /*366a0*/  IMAD.HI.U32 R147, R25, 0x7f000001, R22 ;  /* 0x7f00000119937827 */ /* 0x000fe200078e0016 */
[----:B------:R-:W-:Y:S02]  /*366b0*/  @P5 IADD3 R8, PT, PT, R8, -0x7f000001, RZ ;  /* 0x80ffffff08085810 */ /* 0x000fe40007ffe0ff */
[----:B------:R-:W-:Y:S01]  /*366c0*/  @P1 IADD3 R106, PT, PT, R106, -0x7f000001, RZ ;  /* 0x80ffffff6a6a1810 */ /* 0x000fe20007ffe0ff */
[----:B------:R-:W3:Y:S01]  /*366d0*/  LDL.LU.64 R2, [R1+0x1a8] ;  /* 0x0001a80001027983 */ /* 0x000ee20000300a00 */
[----:B------:R-:W-:Y:S01]  /*366e0*/  IMAD.WIDE.U32 R24, R110, R77, RZ ;  /* 0x0000004d6e187225 */ /* 0x000fe200078e00ff */
[----:B------:R-:W-:-:S03]  /*366f0*/  ISETP.GE.U32.AND P3, PT, R105, 0x7f000001, PT ;  /* 0x7f0000016900780c */ /* 0x000fc60003f66070 */
[----:B------:R-:W-:Y:S01]  /*36700*/  IMAD.WIDE.U32 R22, R110, R66, RZ ;  /* 0x000000426e167225 */ /* 0x000fe200078e00ff */
[----:B------:R-:W-:-:S03]  /*36710*/  ISETP.GE.U32.AND P1, PT, R134, 0x7f000001, PT ;  /* 0x7f0000018600780c */ /* 0x000fc60003f26070 */
[----:B------:R-:W-:Y:S01]  /*36720*/  IMAD.HI.U32 R145, R15, 0x7f000001, R136 ;  /* 0x7f0000010f917827 */ /* 0x000fe200078e0088 */
[----:B------:R-:W-:Y:S01]  /*36730*/  ISETP.GE.U32.AND P4, PT, R8, 0x7f000001, PT ;  /* 0x7f0000010800780c */ /* 0x000fe20003f86070 */
[----:B------:R-:W-:Y:S02]  /*36740*/  ISETP.GE.U32.AND P0, PT, R106, 0x7f000001, PT ;  /* 0x7f0000016a00780c */ /* 0x000fe40003f06070 */
[----:B------:R-:W-:Y:S02]  /*36750*/  IMAD R15, R24, 0x7effffff, RZ ;  /* 0x7effffff180f7824 */ /* 0x000fe400078e02ff */
[----:B------:R-:W-:Y:S01]  /*36760*/  IMAD R11, R22, 0x7effffff, RZ ;  /* 0x7effffff160b7824 */ /* 0x000fe200078e02ff */
[----:B------:R-:W-:Y:S01]  /*36770*/  @P2 IADD3 R20, PT, PT, R20, -0x7f000001, RZ ;  /* 0x80ffffff14142810 */ /* 0x000fe20007ffe0ff */
[----:B------:R-:W-:-:S04]  /*36780*/  IMAD.HI.U32 R24, R15, 0x7f000001, R24 ;  /* 0x7f0000010f187827 */ /* 0x000fc800078e0018 */
[----:B------:R-:W-:-:S04]  /*36790*/  IMAD.HI.U32 R22, R11, 0x7f000001, R22 ;  /* 0x7f0000010b167827 */ /* 0x000fc800078e0016 */
[----:B0-----:R-:W-:-:S04]  /*367a0*/  IMAD.WIDE.U32 R14, R127, R75, RZ ;  /* 0x0000004b7f0e7225 */ /* 0x001fc800078e00ff */
[----:B------:R-:W-:-:S04]  /*367b0*/  IMAD.WIDE.U32 R10, R110, R76, RZ ;  /* 0x0000004c6e0a7225 */ /* 0x000fc800078e00ff */
[----:B-1----:R-:W-:Y:S01]  /*367c0*/  IMAD.WIDE.U32 R82, R121, R60, RZ ;  /* 0x0000003c79527225 */ /* 0x002fe200078e00ff */
[----:B------:R-:W-:Y:S01]  /*367d0*/  ISETP.GE.U32.AND P2, PT, R20, 0x7f000001, PT ;  /* 0x7f0000011400780c */ /* 0x000fe20003f46070 */
[----:B------:R-:W-:Y:S02]  /*367e0*/  @P3 IADD3 R105, PT, PT, R105, -0x7f000001, RZ ;  /* 0x80ffffff69693810 */ /* 0x000fe40007ffe0ff */
[----:B------:R-:W-:Y:S02]  /*367f0*/  IMAD R25, R14, 0x7effffff, RZ ;  /* 0x7effffff0e197824 */ /* 0x000fe400078e02ff */
[----:B------:R-:W-:Y:S02]  /*36800*/  IMAD R23, R10, 0x7effffff, RZ ;  /* 0x7effffff0a177824 */ /* 0x000fe400078e02ff */
[----:B------:R-:W-:Y:S01]  /*36810*/  IMAD R111, R82, 0x7effffff, RZ ;  /* 0x7effffff526f7824 */ /* 0x000fe200078e02ff */
[----:B------:R-:W-:Y:S01]  /*36820*/  @P1 IADD3 R134, PT, PT, R134, -0x7f000001, RZ ;  /* 0x80ffffff86861810 */ /* 0x000fe20007ffe0ff */
[----:B------:R-:W-:Y:S01]  /*36830*/  IMAD.HI.U32 R136, R25, 0x7f000001, R14 ;  /* 0x7f00000119887827 */ /* 0x000fe200078e000e */
[----:B------:R-:W-:Y:S01]  /*36840*/  @P4 IADD3 R8, PT, PT, R8, -0x7f000001, RZ ;  /* 0x80ffffff08084810 */ /* 0x000fe20007ffe0ff */
[----:B------:R-:W-:Y:S01]  /*36850*/  ISETP.GE.U32.AND P1, PT, R103, 0x7f000001, PT ;  /* 0x7f0000016700780c */ /* 0x000fe20003f26070 */
[----:B------:R-:W-:Y:S01]  /*36860*/  @P0 IADD3 R106, PT, PT, R106, -0x7f000001, RZ ;  /* 0x80ffffff6a6a0810 */ /* 0x000fe20007ffe0ff */
[----:B------:R-:W-:-:S02]  /*36870*/  IMAD R143, R116, 0x7effffff, RZ ;  /* 0x7effffff748f7824 */ /* 0x000fc400078e02ff */
[----:B------:R-:W-:Y:S01]  /*36880*/  IMAD.HI.U32 R78, R23, 0x7f000001, R10 ;  /* 0x7f000001174e7827 */ /* 0x000fe200078e000a */
[----:B------:R-:W-:-:S03]  /*36890*/  ISETP.GE.U32.AND P4, PT, R105, 0x7f000001, PT ;  /* 0x7f0000016900780c */ /* 0x000fc60003f86070 */
[----:B------:R-:W-:-:S04]  /*368a0*/  IMAD.HI.U32 R15, R111, 0x7f000001, R82 ;  /* 0x7f0000016f0f7827 */ /* 0x000fc800078e0052 */
[----:B------:R-:W-:-:S04]  /*368b0*/  IMAD.WIDE.U32 R110, R127, R59, RZ ;  /* 0x0000003b7f6e7225 */ /* 0x000fc800078e00ff */
[----:B------:R-:W-:Y:S01]  /*368c0*/  IMAD.WIDE.U32 R10, R121, R75, RZ ;  /* 0x0000004b790a7225 */ /* 0x000fe200078e00ff */
[----:B------:R-:W-:-:S03]  /*368d0*/  ISETP.GE.U32.AND P0, PT, R106, 0x7f000001, PT ;  /* 0x7f0000016a00780c */ /* 0x000fc60003f06070 */
[----:B------:R-:W-:-:S04]  /*368e0*/  IMAD.HI.U32 R143, R143, 0x7f000001, R116 ;  /* 0x7f0000018f8f7827 */ /* 0x000fc800078e0074 */
[----:B------:R-:W-:Y:S02]  /*368f0*/  IMAD R23, R110, 0x7effffff, RZ ;  /* 0x7effffff6e177824 */ /* 0x000fe400078e02ff */
[----:B------:R-:W-:Y:S01]  /*36900*/  IMAD R117, R10, 0x7effffff, RZ ;  /* 0x7effffff0a757824 */ /* 0x000fe200078e02ff */
[----:B------:R-:W-:Y:S01]  /*36910*/  @P2 IADD3 R20, PT, PT, R20, -0x7f000001, RZ ;  /* 0x80ffffff14142810 */ /* 0x000fe20007ffe0ff */
[----:B------:R-:W-:Y:S01]  /*36920*/  IMAD.HI.U32 R23, R23, 0x7f000001, R110 ;  /* 0x7f00000117177827 */ /* 0x000fe200078e006e */
[----:B------:R-:W-:Y:S01]  /*36930*/  ISETP.GE.U32.AND P3, PT, R99, 0x7f000001, PT ;  /* 0x7f0000016300780c */ /* 0x000fe20003f66070 */
[----:B------:R-:W-:Y:S02]  /*36940*/  ISETP.GE.U32.AND P2, PT, R118, 0x7f000001, PT ;  /* 0x7f0000017600780c */ /* 0x000fe40003f46070 */
[----:B------:R-:W-:Y:S01]  /*36950*/  IMAD.HI.U32 R144, R117, 0x7f000001, R10 ;  /* 0x7f00000175907827 */ /* 0x000fe200078e000a */
[----:B------:R-:W-:-:S03]  /*36960*/  ISETP.GE.U32.AND P5, PT, R8, 0x7f000001, PT ;  /* 0x7f0000010800780c */ /* 0x000fc60003fa6070 */
[----:B------:R-:W-:-:S04]  /*36970*/  IMAD.WIDE.U32 R82, R127, R60, RZ ;  /* 0x0000003c7f527225 */ /* 0x000fc800078e00ff */
[----:B------:R-:W-:-:S04]  /*36980*/  IMAD.WIDE.U32 R10, R121, R59, RZ ;  /* 0x0000003b790a7225 */ /* 0x000fc800078e00ff */
[----:B------:R-:W-:Y:S01]  /*36990*/  IMAD.WIDE.U32 R110, R121, R62, RZ ;  /* 0x0000003e796e7225 */ /* 0x000fe200078e00ff */
[----:B------:R-:W-:Y:S01]  /*369a0*/  @P1 IADD3 R103, PT, PT, R103, -0x7f000001, RZ ;  /* 0x80ffffff67671810 */ /* 0x000fe20007ffe0ff */
[----:B------:R-:W-:Y:S01]  /*369b0*/  ISETP.GE.U32.AND P1, PT, R20, 0x7f000001, PT ;  /* 0x7f0000011400780c */ /* 0x000fe20003f26070 */
[----:B------:R-:W-:Y:S01]  /*369c0*/  @P4 IADD3 R105, PT, PT, R105, -0x7f000001, RZ ;  /* 0x80ffffff69694810 */ /* 0x000fe20007ffe0ff */
[----:B------:R-:W-:Y:S02]  /*369d0*/  IMAD R25, R82, 0x7effffff, RZ ;  /* 0x7effffff52197824 */ /* 0x000fe400078e02ff */
[----:B------:R-:W-:Y:S02]  /*369e0*/  IMAD R117, R10, 0x7effffff, RZ ;  /* 0x7effffff0a757824 */ /* 0x000fe400078e02ff */
[----:B------:R-:W-:Y:S01]  /*369f0*/  IMAD R121, R110, 0x7effffff, RZ ;  /* 0x7effffff6e797824 */ /* 0x000fe200078e02ff */
[----:B------:R-:W-:Y:S01]  /*36a00*/  @P0 IADD3 R106, PT, PT, R106, -0x7f000001, RZ ;  /* 0x80ffffff6a6a0810 */ /* 0x000fe20007ffe0ff */
[----:B------:R-:W-:Y:S01]  /*36a10*/  IMAD.HI.U32 R124, R25, 0x7f000001, R82 ;  /* 0x7f000001197c7827 */ /* 0x000fe200078e0052 */
[----:B------:R-:W-:-:S03]  /*36a20*/  ISETP.GE.U32.AND P0, PT, R105, 0x7f000001, PT ;  /* 0x7f0000016900780c */ /* 0x000fc60003f06070 */
[----:B------:R-:W-:-:S04]  /*36a30*/  IMAD.HI.U32 R148, R117, 0x7f000001, R10 ;  /* 0x7f00000175947827 */ /* 0x000fc800078e000a */
[----:B------:R-:W-:-:S04]  /*36a40*/  IMAD.HI.U32 R149, R121, 0x7f000001, R110 ;  /* 0x7f00000179957827 */ /* 0x000fc800078e006e */
[----:B------:R-:W-:-:S04]  /*36a50*/  IMAD.WIDE.U32 R82, R127, R62, RZ ;  /* 0x0000003e7f527225 */ /* 0x000fc800078e00ff */
[----:B------:R-:W-:-:S04]  /*36a60*/  IMAD.WIDE.U32 R10, R134, R59, RZ ;  /* 0x0000003b860a7225 */ /* 0x000fc800078e00ff */
[----:B------:R-:W-:Y:S01]  /*36a70*/  IMAD.WIDE.U32 R110, R134, R75, RZ ;  /* 0x0000004b866e7225 */ /* 0x000fe200078e00ff */
[----:B------:R-:W-:Y:S02]  /*36a80*/  @P3 IADD3 R99, PT, PT, R99, -0x7f000001, RZ ;  /* 0x80ffffff63633810 */ /* 0x000fe40007ffe0ff */
[----:B------:R-:W-:Y:S02]  /*36a90*/  @P2 IADD3 R118, PT, PT, R118, -0x7f000001, RZ ;  /* 0x80ffffff76762810 */ /* 0x000fe40007ffe0ff */
[----:B------:R-:W-:Y:S01]  /*36aa0*/  @P5 IADD3 R8, PT, PT, R8, -0x7f000001, RZ ;  /* 0x80ffffff08085810 */ /* 0x000fe20007ffe0ff */
[----:B------:R-:W-:Y:S01]  /*36ab0*/  IMAD R25, R82, 0x7effffff, RZ ;  /* 0x7effffff52197824 */ /* 0x000fe200078e02ff */
[----:B------:R-:W-:Y:S01]  /*36ac0*/  ISETP.GE.U32.AND P2, PT, R106, 0x7f000001, PT ;  /* 0x7f0000016a00780c */ /* 0x000fe20003f46070 */
[----:B------:R-:W-:Y:S02]  /*36ad0*/  IMAD R117, R10, 0x7effffff, RZ ;  /* 0x7effffff0a757824 */ /* 0x000fe400078e02ff */
[----:B------:R-:W-:Y:S01]  /*36ae0*/  IMAD R125, R110, 0x7effffff, RZ ;  /* 0x7effffff6e7d7824 */ /* 0x000fe200078e02ff */
[----:B------:R-:W-:Y:S01]  /*36af0*/  @P1 IADD3 R20, PT, PT, R20, -0x7f000001, RZ ;  /* 0x80ffffff14141810 */ /* 0x000fe20007ffe0ff */
[----:B------:R-:W-:Y:S01]  /*36b00*/  IMAD.HI.U32 R25, R25, 0x7f000001, R82 ;  /* 0x7f00000119197827 */ /* 0x000fe200078e0052 */
[----:B------:R-:W-:Y:S01]  /*36b10*/  ISETP.GE.U32.AND P5, PT, R8, 0x7f000001, PT ;  /* 0x7f0000010800780c */ /* 0x000fe20003fa6070 */
[----:B------:R-:W-:-:S02]  /*36b20*/  ISETP.GE.U32.AND P1, PT, R93, 0x7f000001, PT ;  /* 0x7f0000015d00780c */ /* 0x000fc40003f26070 */
[----:B------:R-:W-:-:S04]  /*36b30*/  IMAD.HI.U32 R150, R117, 0x7f000001, R10 ;  /* 0x7f00000175967827 */ /* 0x000fc800078e000a */
[----:B------:R-:W-:-:S04]  /*36b40*/  IMAD.HI.U32 R125, R125, 0x7f000001, R110 ;  /* 0x7f0000017d7d7827 */ /* 0x000fc800078e006e */
[----:B------:R-:W-:-:S04]  /*36b50*/  IMAD.WIDE.U32 R82, R134, R60, RZ ;  /* 0x0000003c86527225 */ /* 0x000fc800078e00ff */
[----:B------:R-:W-:-:S04]  /*36b60*/  IMAD.WIDE.U32 R10, R134, R62, RZ ;  /* 0x0000003e860a7225 */ /* 0x000fc800078e00ff */
[----:B------:R-:W-:Y:S01]  /*36b70*/  IMAD.WIDE.U32 R110, R99, R75, RZ ;  /* 0x0000004b636e7225 */ /* 0x000fe200078e00ff */
[----:B------:R-:W-:-:S03]  /*36b80*/  @P0 IADD3 R105, PT, PT, R105, -0x7f000001, RZ ;  /* 0x80ffffff69690810 */ /* 0x000fc60007ffe0ff */
[----:B------:R-:W-:Y:S02]  /*36b90*/  IMAD R121, R82, 0x7effffff, RZ ;  /* 0x7effffff52797824 */ /* 0x000fe400078e02ff */
[----:B------:R-:W-:Y:S02]  /*36ba0*/  IMAD R117, R10, 0x7effffff, RZ ;  /* 0x7effffff0a757824 */ /* 0x000fe400078e02ff */
[----:B------:R-:W-:Y:S01]  /*36bb0*/  IMAD R127, R110, 0x7effffff, RZ ;  /* 0x7effffff6e7f7824 */ /* 0x000fe200078e02ff */
[----:B------:R-:W-:Y:S01]  /*36bc0*/  @P2 IADD3 R106, PT, PT, R106, -0x7f000001, RZ ;  /* 0x80ffffff6a6a2810 */ /* 0x000fe20007ffe0ff */
[----:B------:R-:W-:-:S04]  /*36bd0*/  IMAD.HI.U32 R121, R121, 0x7f000001, R82 ;  /* 0x7f00000179797827 */ /* 0x000fc800078e0052 */
[----:B------:R-:W-:-:S04]  /*36be0*/  IMAD.HI.U32 R10, R117, 0x7f000001, R10 ;  /* 0x7f000001750a7827 */ /* 0x000fc800078e000a */
[----:B------:R-:W-:-:S04]  /*36bf0*/  IMAD.HI.U32 R14, R127, 0x7f000001, R110 ;  /* 0x7f0000017f0e7827 */ /* 0x000fc800078e006e */
[----:B------:R-:W-:-:S04]  /*36c00*/  IMAD.WIDE.U32 R82, R99, R59, RZ ;  /* 0x0000003b63527225 */ /* 0x000fc800078e00ff */
[----:B------:R-:W-:-:S04]  /*36c10*/  IMAD.WIDE.U32 R110, R99, R60, RZ ;  /* 0x0000003c636e7225 */ /* 0x000fc800078e00ff */
[----:B------:R-:W-:Y:S01]  /*36c20*/  IMAD.WIDE.U32 R116, R99, R62, RZ ;  /* 0x0000003e63747225 */ /* 0x000fe200078e00ff */
[----:B------:R-:W-:Y:S02]  /*36c30*/  IADD3 R99, PT, PT, R40, R105, RZ ;  /* 0x0000006928637210 */ /* 0x000fe40007ffe0ff */
[----:B------:R-:W-:Y:S02]  /*36c40*/  IADD3 R103, PT, PT, R118, R103, RZ ;  /* 0x0000006776677210 */ /* 0x000fe40007ffe0ff */
[----:B------:R-:W-:Y:S01]  /*36c50*/  @P5 IADD3 R8, PT, PT, R8, -0x7f000001, RZ ;  /* 0x80ffffff08085810 */ /* 0x000fe20007ffe0ff */
[----:B------:R0:W4:Y:S01]  /*36c60*/  LD.E R118, desc[UR10][R100.64+0x5dc] ;  /* 0x0005dc0a64767980 */ /* 0x000122000c101900 */
[----:B------:R-:W-:Y:S02]  /*36c70*/  IADD3 R105, PT, PT, R45, R106, RZ ;  /* 0x0000006a2d697210 */ /* 0x000fe40007ffe0ff */
[----:B------:R-:W-:Y:S01]  /*36c80*/  @P1 IADD3 R93, PT, PT, R93, -0x7f000001, RZ ;  /* 0x80ffffff5d5d1810 */ /* 0x000fe20007ffe0ff */
[----:B------:R-:W-:Y:S01]  /*36c90*/  ISETP.GE.U32.AND P5, PT, R102, 0x7f000001, PT ;  /* 0x7f0000016600780c */ /* 0x000fe20003fa6070 */
[----:B------:R-:W-:Y:S01]  /*36ca0*/  ISETP.GE.U32.AND P1, PT, R99, 0x7f000001, PT ;  /* 0x7f0000016300780c */ /* 0x000fe20003f26070 */
[----:B------:R-:W-:Y:S01]  /*36cb0*/  ISETP.GE.U32.AND P3, PT, R162, 0x7f000001, PT ;  /* 0x7f000001a200780c */ /* 0x000fe20003f66070 */
[----:B------:R-:W-:Y:S01]  /*36cc0*/  ISETP.GE.U32.AND P4, PT, R80, 0x7f000001, PT ;  /* 0x7f0000015000780c */ /* 0x000fe20003f86070 */
[----:B------:R-:W-:Y:S01]  /*36cd0*/  ISETP.GE.U32.AND P2, PT, R105, 0x7f000001, PT ;  /* 0x7f0000016900780c */ /* 0x000fe20003f46070 */
[----:B------:R-:W-:-:S08]  /*36ce0*/  ISETP.GE.U32.AND P0, PT, R143, 0x7f000001, PT ;  /* 0x7f0000018f00780c */ /* 0x000fd00003f06070 */
[----:B------:R-:W-:Y:S02]  /*36cf0*/  @P5 IADD3 R102, PT, PT, R102, -0x7f000001, RZ ;  /* 0x80ffffff66665810 */ /* 0x000fe40007ffe0ff */
[----:B------:R-:W-:Y:S01]  /*36d00*/  @P1 IADD3 R99, PT, PT, R99, -0x7f000001, RZ ;  /* 0x80ffffff63631810 */ /* 0x000fe20007ffe0ff */
[----:B------:R-:W-:Y:S01]  /*36d10*/  ISETP.GE.U32.AND P5, PT, R141, 0x7f000001, PT ;  /* 0x7f0000018d00780c */ /* 0x000fe20003fa6070 */
        /* <DEDUP_REMOVED lines=9> */
[----:B------:R-:W-:Y:S01]  /*36db0*/  ISETP.GE.U32.AND P6, PT, R81, 0x7f000001, PT ;  /* 0x7f0000015100780c */ /* 0x000fe20003fc6070 */
[----:B------:R-:W-:-:S02]  /*36dc0*/  @P5 IADD3 R141, PT, PT, R141, -0x7f000001, RZ ;  /* 0x80ffffff8d8d5810 */ /* 0x000fc40007ffe0ff */
[----:B------:R-:W-:Y:S01]  /*36dd0*/  @P1 IADD3 R79, PT, PT, R79, -0x7f000001, RZ ;  /* 0x80ffffff4f4f1810 */ /* 0x000fe20007ffe0ff */
[----:B------:R-:W-:-:S04]  /*36de0*/  ISETP.GE.U32.AND P5, PT, R123, 0x7f000001, PT ;  /* 0x7f0000017b00780c */ /* 0x000fc80003fa6070 */
[----:B------:R-:W-:Y:S02]  /*36df0*/  @P3 IADD3 R103, PT, PT, R103, -0x7f000001, RZ ;  /* 0x80ffffff67673810 */ /* 0x000fe40007ffe0ff */
[----:B------:R-:W-:Y:S02]  /*36e00*/  @P4 IADD3 R145, PT, PT, R145, -0x7f000001, RZ ;  /* 0x80ffffff91914810 */ /* 0x000fe40007ffe0ff */
[----:B------:R-:W-:Y:S01]  /*36e10*/  @P2 IADD3 R113, PT, PT, R113, -0x7f000001, RZ ;  /* 0x80ffffff71712810 */ /* 0x000fe20007ffe0ff */
[----:B------:R-:W-:Y:S01]  /*36e20*/  ISETP.GE.U32.AND P3, PT, R24, 0x7f000001, PT ;  /* 0x7f0000011800780c */ /* 0x000fe20003f66070 */
[----:B------:R-:W-:Y:S01]  /*36e30*/  ISETP.GE.U32.AND P4, PT, R114, 0x7f000001, PT ;  /* 0x7f0000017200780c */ /* 0x000fe20003f86070 */
[----:B------:R-:W-:Y:S01]  /*36e40*/  ISETP.GE.U32.AND P2, PT, R79, 0x7f000001, PT ;  /* 0x7f0000014f00780c */ /* 0x000fe20003f46070 */
[----:B------:R-:W-:Y:S01]  /*36e50*/  IMAD R137, R82, 0x7effffff, RZ ;  /* 0x7effffff52897824 */ /* 0x000fe200078e02ff */
[----:B------:R-:W-:Y:S02]  /*36e60*/  @P0 IADD3 R147, PT, PT, R147, -0x7f000001, RZ ;  /* 0x80ffffff93930810 */ /* 0x000fe40007ffe0ff */
[----:B------:R-:W-:Y:S01]  /*36e70*/  @P6 IADD3 R81, PT, PT, R81, -0x7f000001, RZ ;  /* 0x80ffffff51516810 */ /* 0x000fe20007ffe0ff */
[----:B------:R-:W-:Y:S01]  /*36e80*/  ISETP.GE.U32.AND P0, PT, R122, 0x7f000001, PT ;  /* 0x7f0000017a00780c */ /* 0x000fe20003f06070 */
[----:B------:R-:W-:Y:S01]  /*36e90*/  ISETP.GE.U32.AND P1, PT, R78, 0x7f000001, PT ;  /* 0x7f0000014e00780c */ /* 0x000fe20003f26070 */
[----:B------:R-:W-:Y:S01]  /*36ea0*/  @P5 IADD3 R123, PT, PT, R123, -0x7f000001, RZ ;  /* 0x80ffffff7b7b5810 */ /* 0x000fe20007ffe0ff */
[----:B------:R-:W-:Y:S01]  /*36eb0*/  ISETP.GE.U32.AND P6, PT, R115, 0x7f000001, PT ;  /* 0x7f0000017300780c */ /* 0x000fe20003fc6070 */
[----:B------:R-:W-:-:S02]  /*36ec0*/  IMAD.HI.U32 R82, R137, 0x7f000001, R82 ;  /* 0x7f00000189527827 */ /* 0x000fc400078e0052 */
[----:B------:R-:W-:Y:S02]  /*36ed0*/  @P3 IADD3 R24, PT, PT, R24, -0x7f000001, RZ ;  /* 0x80ffffff18183810 */ /* 0x000fe40007ffe0ff */
[----:B------:R-:W-:Y:S01]  /*36ee0*/  IMAD R83, R116, 0x7effffff, RZ ;  /* 0x7effffff74537824 */ /* 0x000fe200078e02ff */
[----:B------:R-:W-:Y:S02]  /*36ef0*/  @P4 IADD3 R114, PT, PT, R114, -0x7f000001, RZ ;  /* 0x80ffffff72724810 */ /* 0x000fe40007ffe0ff */
[----:B------:R-:W-:Y:S01]  /*36f00*/  @P2 IADD3 R79, PT, PT, R79, -0x7f000001, RZ ;  /* 0x80ffffff4f4f2810 */ /* 0x000fe20007ffe0ff */
[----:B------:R-:W-:Y:S01]  /*36f10*/  ISETP.GE.U32.AND P3, PT, R138, 0x7f000001, PT ;  /* 0x7f0000018a00780c */ /* 0x000fe20003f66070 */
[----:B------:R-:W-:Y:S01]  /*36f20*/  ISETP.GE.U32.AND P4, PT, R113, 0x7f000001, PT ;  /* 0x7f0000017100780c */ /* 0x000fe20003f86070 */
[----:B------:R-:W-:Y:S01]  /*36f30*/  ISETP.GE.U32.AND P5, PT, R123, 0x7f000001, PT ;  /* 0x7f0000017b00780c */ /* 0x000fe20003fa6070 */
[----:B------:R-:W-:Y:S01]  /*36f40*/  ISETP.GE.U32.AND P2, PT, R149, 0x7f000001, PT ;  /* 0x7f0000019500780c */ /* 0x000fe20003f46070 */
[----:B0-----:R-:W-:Y:S01]  /*36f50*/  IMAD.WIDE.U32 R100, R143, 0x5fffffa, RZ ;  /* 0x05fffffa8f647825 */ /* 0x001fe200078e00ff */
[----:B------:R-:W-:-:S03]  /*36f60*/  IADD3 R106, PT, PT, R81, R102, RZ ;  /* 0x00000066516a7210 */ /* 0x000fc60007ffe0ff */
[----:B------:R-:W-:Y:S02]  /*36f70*/  IMAD R11, R110, 0x7effffff, RZ ;  /* 0x7effffff6e0b7824 */ /* 0x000fe400078e02ff */
[----:B--2---:R-:W-:Y:S01]  /*36f80*/  IMAD.HI.U32 R84, R83, 0x7f000001, R116 ;  /* 0x7f00000153547827 */ /* 0x004fe200078e0074 */
[----:B------:R-:W-:-:S03]  /*36f90*/  IADD3 R117, PT, PT, R103, R80, RZ ;  /* 0x0000005067757210 */ /* 0x000fc60007ffe0ff */
[----:B------:R-:W-:Y:S01]  /*36fa0*/  IMAD R143, R143, 0x6, RZ ;  /* 0x000000068f8f7824 */ /* 0x000fe200078e02ff */
[----:B------:R-:W-:Y:S01]  /*36fb0*/  IADD3 R99, PT, PT, R99, R20, RZ ;  /* 0x0000001463637210 */ /* 0x000fe20007ffe0ff */
[----:B------:R-:W-:Y:S01]  /*36fc0*/  IMAD.WIDE.U32 R102, R141, 0x5fffffa, RZ ;  /* 0x05fffffa8d667825 */ /* 0x000fe200078e00ff */
[----:B------:R-:W-:Y:S02]  /*36fd0*/  @P0 IADD3 R122, PT, PT, R122, -0x7f000001, RZ ;  /* 0x80ffffff7a7a0810 */ /* 0x000fe40007ffe0ff */
[----:B------:R-:W-:Y:S01]  /*36fe0*/  @P1 IADD3 R78, PT, PT, R78, -0x7f000001, RZ ;  /* 0x80ffffff4e4e1810 */ /* 0x000fe20007ffe0ff */
[----:B------:R-:W-:Y:S01]  /*36ff0*/  IMAD.WIDE.U32 R80, R145, 0x5fffffa, RZ ;  /* 0x05fffffa91507825 */ /* 0x000fe200078e00ff */
[----:B------:R-:W-:Y:S01]  /*37000*/  IADD3 R162, PT, PT, R93, R162, RZ ;  /* 0x000000a25da27210 */ /* 0x000fe20007ffe0ff */
[----:B------:R-:W-:Y:S02]  /*37010*/  ISETP.GE.U32.AND P0, PT, R139, 0x7f000001, PT ;  /* 0x7f0000018b00780c */ /* 0x000fe40003f06070 */
[----:B------:R-:W-:Y:S01]  /*37020*/  IMAD.HI.U32 R110, R11, 0x7f000001, R110 ;  /* 0x7f0000010b6e7827 */ /* 0x000fe200078e006e */
[----:B------:R-:W-:Y:S01]  /*37030*/  ISETP.GE.U32.AND P1, PT, R150, 0x7f000001, PT ;  /* 0x7f0000019600780c */ /* 0x000fe20003f26070 */
[----:B------:R-:W-:-:S02]  /*37040*/  @P6 IADD3 R115, PT, PT, R115, -0x7f000001, RZ ;  /* 0x80ffffff73736810 */ /* 0x000fc40007ffe0ff */
[----:B------:R-:W-:-:S04]  /*37050*/  IMAD.HI.U32 R20, R143, 0x7f000001, R100 ;  /* 0x7f0000018f147827 */ /* 0x000fc800078e0064 */
[----:B------:R-:W-:Y:S02]  /*37060*/  IMAD R83, R141, 0x6, RZ ;  /* 0x000000068d537824 */ /* 0x000fe400078e02ff */
[----:B------:R-:W-:-:S04]  /*37070*/  IMAD.WIDE.U32 R100, R147, 0x5fffffa, RZ ;  /* 0x05fffffa93647825 */ /* 0x000fc800078e00ff */
[----:B------:R-:W-:Y:S02]  /*37080*/  IMAD R11, R145, 0x6, RZ ;  /* 0x00000006910b7824 */ /* 0x000fe400078e02ff */
[----:B------:R-:W-:Y:S02]  /*37090*/  IMAD R93, R147, 0x6, RZ ;  /* 0x00000006935d7824 */ /* 0x000fe400078e02ff */
[----:B------:R-:W-:Y:S01]  /*370a0*/  IMAD.HI.U32 R83, R83, 0x7f000001, R102 ;  /* 0x7f00000153537827 */ /* 0x000fe200078e0066 */
[----:B------:R-:W-:Y:S02]  /*370b0*/  @P3 IADD3 R138, PT, PT, R138, -0x7f000001, RZ ;  /* 0x80ffffff8a8a3810 */ /* 0x000fe40007ffe0ff */
[----:B------:R-:W-:Y:S02]  /*370c0*/  @P4 IADD3 R113, PT, PT, R113, -0x7f000001, RZ ;  /* 0x80ffffff71714810 */ /* 0x000fe40007ffe0ff */
[----:B------:R-:W-:Y:S01]  /*370d0*/  @P5 IADD3 R123, PT, PT, R123, -0x7f000001, RZ ;  /* 0x80ffffff7b7b5810 */ /* 0x000fe20007ffe0ff */
[----:B------:R-:W-:Y:S01]  /*370e0*/  IMAD.HI.U32 R103, R11, 0x7f000001, R80 ;  /* 0x7f0000010b677827 */ /* 0x000fe200078e0050 */
[----:B------:R-:W-:Y:S01]  /*370f0*/  @P2 IADD3 R149, PT, PT, R149, -0x7f000001, RZ ;  /* 0x80ffffff95952810 */ /* 0x000fe20007ffe0ff */
[----:B------:R-:W-:Y:S01]  /*37100*/  ISETP.GE.U32.AND P4, PT, R115, 0x7f000001, PT ;  /* 0x7f0000017300780c */ /* 0x000fe20003f86070 */
[----:B------:R-:W-:Y:S01]  /*37110*/  ISETP.GE.U32.AND P2, PT, R20, 0x7f000001, PT ;  /* 0x7f0000011400780c */ /* 0x000fe20003f46070 */
[----:B------:R-:W-:-:S04]  /*37120*/  IMAD.WIDE.U32 R80, R24, 0x5fffffa, RZ ;  /* 0x05fffffa18507825 */ /* 0x000fc800078e00ff */
[----:B------:R-:W-:Y:S01]  /*37130*/  IMAD.HI.U32 R111, R93, 0x7f000001, R100 ;  /* 0x7f0000015d6f7827 */ /* 0x000fe200078e0064 */
[----:B------:R-:W-:Y:S02]  /*37140*/  IADD3 R138, PT, PT, R123, R138, RZ ;  /* 0x0000008a7b8a7210 */ /* 0x000fe40007ffe0ff */
[----:B------:R-:W-:Y:S02]  /*37150*/  @P1 IADD3 R150, PT, PT, R150, -0x7f000001, RZ ;  /* 0x80ffffff96961810 */ /* 0x000fe40007ffe0ff */
[----:B------:R-:W-:Y:S01]  /*37160*/  @P0 IADD3 R139, PT, PT, R139, -0x7f000001, RZ ;  /* 0x80ffffff8b8b0810 */ /* 0x000fe20007ffe0ff */
[----:B------:R-:W-:Y:S01]  /*37170*/  IMAD R93, R24, 0x6, RZ ;  /* 0x00000006185d7824 */ /* 0x000fe200078e02ff */
[----:B------:R-:W-:Y:S01]  /*37180*/  ISETP.GE.U32.AND P1, PT, R135, 0x7f000001, PT ;  /* 0x7f0000018700780c */ /* 0x000fe20003f26070 */
[----:B------:R-:W-:Y:S01]  /*37190*/  IMAD R11, R78, 0x6, RZ ;  /* 0x000000064e0b7824 */ /* 0x000fe200078e02ff */
[----:B------:R-:W-:Y:S01]  /*371a0*/  ISETP.GE.U32.AND P0, PT, R138, 0x7f000001, PT ;  /* 0x7f0000018a00780c */ /* 0x000fe20003f06070 */
[----:B------:R-:W-:Y:S01]  /*371b0*/  IMAD.HI.U32 R93, R93, 0x7f000001, R80 ;  /* 0x7f0000015d5d7827 */ /* 0x000fe200078e0050 */
[----:B------:R-:W-:-:S02]  /*371c0*/  IADD3 R114, PT, PT, R79, R114, RZ ;  /* 0x000000724f727210 */ /* 0x000fc40007ffe0ff */
[----:B------:R-:W-:Y:S02]  /*371d0*/  IADD3 R122, PT, PT, R113, R122, RZ ;  /* 0x0000007a717a7210 */ /* 0x000fe40007ffe0ff */
[----:B------:R-:W-:Y:S01]  /*371e0*/  @P4 IADD3 R115, PT, PT, R115, -0x7f000001, RZ ;  /* 0x80ffffff73734810 */ /* 0x000fe20007ffe0ff */
[----:B------:R-:W-:Y:S01]  /*371f0*/  IMAD.WIDE.U32 R80, R78, 0x5fffffa, RZ ;  /* 0x05fffffa4e507825 */ /* 0x000fe200078e00ff */
[----:B------:R-:W-:Y:S01]  /*37200*/  @P2 IADD3 R20, PT, PT, R20, -0x7f000001, RZ ;  /* 0x80ffffff14142810 */ /* 0x000fe20007ffe0ff */
[----:B------:R-:W-:Y:S01]  /*37210*/  ISETP.GE.U32.AND P6, PT, R103, 0x7f000001, PT ;  /* 0x7f0000016700780c */ /* 0x000fe20003fc6070 */
[----:B------:R-:W-:Y:S01]  /*37220*/  IADD3 R105, PT, PT, R105, R8, RZ ;  /* 0x0000000869697210 */ /* 0x000fe20007ffe0ff */
[----:B------:R-:W-:Y:S01]  /*37230*/  IMAD.WIDE.U32 R78, R149, 0x5fffffa, RZ ;  /* 0x05fffffa954e7825 */ /* 0x000fe200078e00ff */
[----:B------:R-:W2:Y:S03]  /*37240*/  LDL R102, [R1+0x110] ;  /* 0x0001100001667983 */ /* 0x000ea60000100800 */
[----:B------:R-:W-:Y:S01]  /*37250*/  IMAD.HI.U32 R127, R11, 0x7f000001, R80 ;  /* 0x7f0000010b7f7827 */ /* 0x000fe200078e0050 */
[----:B------:R-:W2:Y:S03]  /*37260*/  LDL R24, [R1+0x114] ;  /* 0x0001140001187983 */ /* 0x000ea60000100800 */
[----:B------:R-:W-:Y:S01]  /*37270*/  IMAD R11, R149, 0x6, RZ ;  /* 0x00000006950b7824 */ /* 0x000fe200078e02ff */
[----:B------:R-:W-:-:S03]  /*37280*/  ISETP.GE.U32.AND P3, PT, R122, 0x7f000001, PT ;  /* 0x7f0000017a00780c */ /* 0x000fc60003f66070 */
[----:B------:R-:W-:Y:S01]  /*37290*/  IMAD.HI.U32 R137, R11, 0x7f000001, R78 ;  /* 0x7f0000010b897827 */ /* 0x000fe200078e004e */
[----:B------:R-:W-:Y:S01]  /*372a0*/  IADD3 R78, PT, PT, R115, R20, RZ ;  /* 0x00000014734e7210 */ /* 0x000fe20007ffe0ff */
[----:B------:R-:W-:Y:S01]  /*372b0*/  ISETP.GE.U32.AND P5, PT, R114, 0x7f000001, PT ;  /* 0x7f0000017200780c */ /* 0x000fe20003fa6070 */
[----:B------:R-:W-:Y:S02]  /*372c0*/  @P1 IADD3 R135, PT, PT, R135, -0x7f000001, RZ ;  /* 0x80ffffff87871810 */ /* 0x000fe40007ffe0ff */
[----:B------:R-:W-:Y:S01]  /*372d0*/  @P0 IADD3 R138, PT, PT, R138, -0x7f000001, RZ ;  /* 0x80ffffff8a8a0810 */ /* 0x000fe20007ffe0ff */
[----:B------:R-:W-:Y:S01]  /*372e0*/  ISETP.GE.U32.AND P2, PT, R83, 0x7f000001, PT ;  /* 0x7f0000015300780c */ /* 0x000fe20003f46070 */
[----:B------:R-:W-:Y:S01]  /*372f0*/  ISETP.GE.U32.AND P4, PT, R78, 0x7f000001, PT ;  /* 0x7f0000014e00780c */ /* 0x000fe20003f86070 */
[----:B------:R-:W-:Y:S01]  /*37300*/  IMAD.WIDE.U32 R80, R150, 0x5fffffa, RZ ;  /* 0x05fffffa96507825 */ /* 0x000fe200078e00ff */
[----:B------:R-:W-:Y:S02]  /*37310*/  @P6 IADD3 R103, PT, PT, R103, -0x7f000001, RZ ;  /* 0x80ffffff67676810 */ /* 0x000fe40007ffe0ff */
[----:B------:R-:W-:-:S02]  /*37320*/  IADD3 R79, PT, PT, R138, R135, RZ ;  /* 0x000000878a4f7210 */ /* 0x000fc40007ffe0ff */
[----:B------:R-:W-:Y:S01]  /*37330*/  @P3 IADD3 R122, PT, PT, R122, -0x7f000001, RZ ;  /* 0x80ffffff7a7a3810 */ /* 0x000fe20007ffe0ff */
[----:B------:R-:W-:Y:S01]  /*37340*/  ISETP.GE.U32.AND P3, PT, R10, 0x7f000001, PT ;  /* 0x7f0000010a00780c */ /* 0x000fe20003f66070 */
[----:B------:R-:W-:Y:S01]  /*37350*/  ISETP.GE.U32.AND P1, PT, R93, 0x7f000001, PT ;  /* 0x7f0000015d00780c */ /* 0x000fe20003f26070 */
[----:B------:R-:W-:Y:S01]  /*37360*/  IMAD R101, R150, 0x6, RZ ;  /* 0x0000000696657824 */ /* 0x000fe200078e02ff */
[----:B------:R-:W-:Y:S01]  /*37370*/  ISETP.GE.U32.AND P0, PT, R79, 0x7f000001, PT ;  /* 0x7f0000014f00780c */ /* 0x000fe20003f06070 */
[----:B------:R-:W-:Y:S01]  /*37380*/  @P5 IADD3 R114, PT, PT, R114, -0x7f000001, RZ ;  /* 0x80ffffff72725810 */ /* 0x000fe20007ffe0ff */
[----:B------:R-:W2:Y:S01]  /*37390*/  LDL R20, [R1+0x118] ;  /* 0x0001180001147983 */ /* 0x000ea20000100800 */
[----:B------:R-:W-:Y:S02]  /*373a0*/  @P2 IADD3 R83, PT, PT, R83, -0x7f000001, RZ ;  /* 0x80ffffff53532810 */ /* 0x000fe40007ffe0ff */
[----:B------:R-:W-:Y:S01]  /*373b0*/  @P4 IADD3 R78, PT, PT, R78, -0x7f000001, RZ ;  /* 0x80ffffff4e4e4810 */ /* 0x000fe20007ffe0ff */
[----:B------:R-:W-:Y:S01]  /*373c0*/  IMAD.HI.U32 R8, R101, 0x7f000001, R80 ;  /* 0x7f00000165087827 */ /* 0x000fe200078e0050 */
[----:B------:R-:W-:-:S02]  /*373d0*/  IADD3 R80, PT, PT, R114, R103, RZ ;  /* 0x0000006772507210 */ /* 0x000fc40007ffe0ff */
[----:B------:R-:W2:Y:S01]  /*373e0*/  LDL R103, [R1+0x11c] ;  /* 0x00011c0001677983 */ /* 0x000ea20000100800 */
[----:B------:R-:W-:Y:S02]  /*373f0*/  IADD3 R78, PT, PT, R78, R83, RZ ;  /* 0x000000534e4e7210 */ /* 0x000fe40007ffe0ff */
[----:B------:R-:W-:Y:S02]  /*37400*/  @P3 IADD3 R10, PT, PT, R10, -0x7f000001, RZ ;  /* 0x80ffffff0a0a3810 */ /* 0x000fe40007ffe0ff */
[----:B------:R-:W-:Y:S02]  /*37410*/  @P1 IADD3 R93, PT, PT, R93, -0x7f000001, RZ ;  /* 0x80ffffff5d5d1810 */ /* 0x000fe40007ffe0ff */
[----:B------:R-:W-:Y:S01]  /*37420*/  @P0 IADD3 R79, PT, PT, R79, -0x7f000001, RZ ;  /* 0x80ffffff4f4f0810 */ /* 0x000fe20007ffe0ff */
[----:B------:R-:W-:Y:S01]  /*37430*/  ISETP.GE.U32.AND P3, PT, R22, 0x7f000001, PT ;  /* 0x7f0000011600780c */ /* 0x000fe20003f66070 */
[----:B------:R-:W-:Y:S01]  /*37440*/  ISETP.GE.U32.AND P1, PT, R111, 0x7f000001, PT ;  /* 0x7f0000016f00780c */ /* 0x000fe20003f26070 */
[----:B------:R-:W-:-:S11]  /*37450*/  ISETP.GE.U32.AND P0, PT, R78, 0x7f000001, PT ;  /* 0x7f0000014e00780c */ /* 0x000fd60003f06070 */
[----:B------:R-:W-:Y:S02]  /*37460*/  @P3 IADD3 R22, PT, PT, R22, -0x7f000001, RZ ;  /* 0x80ffffff16163810 */ /* 0x000fe40007ffe0ff */
[----:B------:R-:W-:Y:S02]  /*37470*/  @P1 IADD3 R111, PT, PT, R111, -0x7f000001, RZ ;  /* 0x80ffffff6f6f1810 */ /* 0x000fe40007ffe0ff */
[----:B------:R-:W-:Y:S02]  /*37480*/  @P0 IADD3 R78, PT, PT, R78, -0x7f000001, RZ ;  /* 0x80ffffff4e4e0810 */ /* 0x000fe40007ffe0ff */
[----:B------:R-:W-:Y:S02]  /*37490*/  IADD3 R22, PT, PT, R79, R22, RZ ;  /* 0x000000164f167210 */ /* 0x000fe40007ffe0ff */
[----:B------:R-:W-:Y:S02]  /*374a0*/  IADD3 R100, PT, PT, R78, R111, RZ ;  /* 0x0000006f4e647210 */ /* 0x000fe40007ffe0ff */
[----:B------:R-:W2:Y:S01]  /*374b0*/  LDL.64 R78, [R1+0x100] ;  /* 0x00010000014e7983 */ /* 0x000ea20000100a00 */
[----:B------:R-:W-:Y:S01]  /*374c0*/  ISETP.GE.U32.AND P4, PT, R127, 0x7f000001, PT ;  /* 0x7f0000017f00780c */ /* 0x000fe20003f86070 */
[----:B------:R-:W-:Y:S01]  /*374d0*/  ISETP.GE.U32.AND P5, PT, R80, 0x7f000001, PT ;  /* 0x7f0000015000780c */ /* 0x000fe20003fa6070 */
[----:B------:R-:W-:Y:S01]  /*374e0*/  ISETP.GE.U32.AND P0, PT, R23, 0x7f000001, PT ;  /* 0x7f0000011700780c */ /* 0x000fe20003f06070 */
[----:B------:R-:W-:Y:S01]  /*374f0*/  IADD3 R122, PT, PT, R122, R139, RZ ;  /* 0x0000008b7a7a7210 */ /* 0x000fe20007ffe0ff */
[----:B------:R-:W-:-:S09]  /*37500*/  ISETP.GE.U32.AND P2, PT, R140, 0x7f000001, PT ;  /* 0x7f0000018c00780c */ /* 0x000fd20003f46070 */
        /* <DEDUP_REMOVED lines=9> */
[----:B------:R-:W-:-:S06]  /*375a0*/  ISETP.GE.U32.AND P3, PT, R21, 0x7f000001, PT ;  /* 0x7f0000011500780c */ /* 0x000fcc0003f66070 */
[----:B------:R-:W-:Y:S02]  /*375b0*/  @P4 IADD3 R136, PT, PT, R136, -0x7f000001, RZ ;  /* 0x80ffffff88884810 */ /* 0x000fe40007ffe0ff */
[----:B------:R-:W-:Y:S01]  /*375c0*/  @P5 IADD3 R142, PT, PT, R142, -0x7f000001, RZ ;  /* 0x80ffffff8e8e5810 */ /* 0x000fe20007ffe0ff */
[----:B------:R-:W-:Y:S01]  /*375d0*/  ISETP.GE.U32.AND P5, PT, R25, 0x7f000001, PT ;  /* 0x7f0000011900780c */ /* 0x000fe20003fa6070 */
[----:B------:R-:W-:Y:S01]  /*375e0*/  ISETP.GE.U32.AND P2, PT, R82, 0x7f000001, PT ;  /* 0x7f0000015200780c */ /* 0x000fe20003f46070 */
[----:B------:R-:W-:Y:S01]  /*375f0*/  ISETP.GE.U32.AND P4, PT, R136, 0x7f000001, PT ;  /* 0x7f0000018800780c */ /* 0x000fe20003f86070 */
[----:B------:R-:W-:Y:S01]  /*37600*/  @P6 IADD3 R122, PT, PT, R122, -0x7f000001, RZ ;  /* 0x80ffffff7a7a6810 */ /* 0x000fe20007ffe0ff */
[----:B------:R-:W-:Y:S01]  /*37610*/  ISETP.GE.U32.AND P6, PT, R133, 0x7f000001, PT ;  /* 0x7f0000018500780c */ /* 0x000fe20003fc6070 */
[----:B------:R-:W-:Y:S02]  /*37620*/  @P0 IADD3 R22, PT, PT, R22, -0x7f000001, RZ ;  /* 0x80ffffff16160810 */ /* 0x000fe40007ffe0ff */
[----:B------:R-:W-:-:S02]  /*37630*/  IADD3 R93, PT, PT, R80, R93, RZ ;  /* 0x0000005d505d7210 */ /* 0x000fc40007ffe0ff */
[----:B------:R-:W-:Y:S01]  /*37640*/  @P1 IADD3 R15, PT, PT, R15, -0x7f000001, RZ ;  /* 0x80ffffff0f0f1810 */ /* 0x000fe20007ffe0ff */
[----:B------:R-:W-:Y:S01]  /*37650*/  ISETP.GE.U32.AND P0, PT, R100, 0x7f000001, PT ;  /* 0x7f0000016400780c */ /* 0x000fe20003f06070 */
[----:B------:R-:W-:Y:S01]  /*37660*/  ISETP.GE.U32.AND P1, PT, R148, 0x7f000001, PT ;  /* 0x7f0000019400780c */ /* 0x000fe20003f26070 */
[----:B------:R-:W-:Y:S02]  /*37670*/  IADD3 R101, PT, PT, R122, R127, RZ ;  /* 0x0000007f7a657210 */ /* 0x000fe40007ffe0ff */
[----:B------:R-:W-:Y:S01]  /*37680*/  @P5 IADD3 R25, PT, PT, R25, -0x7f000001, RZ ;  /* 0x80ffffff19195810 */ /* 0x000fe20007ffe0ff */
[----:B------:R-:W-:Y:S01]  /*37690*/  ISETP.GE.U32.AND P5, PT, R93, 0x7f000001, PT ;  /* 0x7f0000015d00780c */ /* 0x000fe20003fa6070 */
[----:B------:R-:W-:Y:S02]  /*376a0*/  @P3 IADD3 R21, PT, PT, R21, -0x7f000001, RZ ;  /* 0x80ffffff15153810 */ /* 0x000fe40007ffe0ff */
[----:B------:R-:W-:Y:S01]  /*376b0*/  @P4 IADD3 R136, PT, PT, R136, -0x7f000001, RZ ;  /* 0x80ffffff88884810 */ /* 0x000fe20007ffe0ff */
[----:B------:R-:W-:Y:S01]  /*376c0*/  ISETP.GE.U32.AND P3, PT, R144, 0x7f000001, PT ;  /* 0x7f0000019000780c */ /* 0x000fe20003f66070 */
[----:B------:R-:W-:Y:S01]  /*376d0*/  @P2 IADD3 R82, PT, PT, R82, -0x7f000001, RZ ;  /* 0x80ffffff52522810 */ /* 0x000fe20007ffe0ff */
[----:B------:R-:W-:Y:S01]  /*376e0*/  ISETP.GE.U32.AND P4, PT, R101, 0x7f000001, PT ;  /* 0x7f0000016500780c */ /* 0x000fe20003f86070 */
[----:B------:R-:W-:Y:S01]  /*376f0*/  ISETP.GE.U32.AND P2, PT, R23, 0x7f000001, PT ;  /* 0x7f0000011700780c */ /* 0x000fe20003f46070 */
[----:B------:R-:W-:-:S02]  /*37700*/  @P6 IADD3 R133, PT, PT, R133, -0x7f000001, RZ ;  /* 0x80ffffff85856810 */ /* 0x000fc40007ffe0ff */
[----:B------:R-:W-:Y:S02]  /*37710*/  @P0 IADD3 R100, PT, PT, R100, -0x7f000001, RZ ;  /* 0x80ffffff64640810 */ /* 0x000fe40007ffe0ff */
[----:B------:R-:W-:Y:S01]  /*37720*/  @P1 IADD3 R148, PT, PT, R148, -0x7f000001, RZ ;  /* 0x80ffffff94941810 */ /* 0x000fe20007ffe0ff */
[----:B------:R-:W-:Y:S01]  /*37730*/  ISETP.GE.U32.AND P6, PT, R84, 0x7f000001, PT ;  /* 0x7f0000015400780c */ /* 0x000fe20003fc6070 */
[----:B------:R-:W-:Y:S01]  /*37740*/  ISETP.GE.U32.AND P1, PT, R22, R133, PT ;  /* 0x000000851600720c */ /* 0x000fe20003f26070 */
[----:B------:R-:W-:Y:S01]  /*37750*/  @P5 IADD3 R93, PT, PT, R93, -0x7f000001, RZ ;  /* 0x80ffffff5d5d5810 */ /* 0x000fe20007ffe0ff */
[----:B------:R-:W-:Y:S01]  /*37760*/  ISETP.GE.U32.AND P0, PT, R100, R21, PT ;  /* 0x000000156400720c */ /* 0x000fe20003f06070 */
[----:B------:R-:W-:Y:S01]  /*37770*/  @P3 IADD3 R144, PT, PT, R144, -0x7f000001, RZ ;  /* 0x80ffffff90903810 */ /* 0x000fe20007ffe0ff */
[----:B------:R-:W-:Y:S01]  /*37780*/  ISETP.GE.U32.AND P3, PT, R120, 0x7f000001, PT ;  /* 0x7f0000017800780c */ /* 0x000fe20003f66070 */
[----:B------:R-:W-:Y:S02]  /*37790*/  @P4 IADD3 R101, PT, PT, R101, -0x7f000001, RZ ;  /* 0x80ffffff65654810 */ /* 0x000fe40007ffe0ff */
[----:B------:R-:W-:Y:S01]  /*377a0*/  @P2 IADD3 R23, PT, PT, R23, -0x7f000001, RZ ;  /* 0x80ffffff17172810 */ /* 0x000fe20007ffe0ff */
[----:B------:R-:W-:Y:S01]  /*377b0*/  ISETP.GE.U32.AND P4, PT, R117, 0x7f000001, PT ;  /* 0x7f0000017500780c */ /* 0x000fe20003f86070 */
[----:B------:R-:W-:Y:S01]  /*377c0*/  ISETP.GE.U32.AND P2, PT, R93, R140, PT ;  /* 0x0000008c5d00720c */ /* 0x000fe20003f46070 */
[----:B------:R-:W-:Y:S01]  /*377d0*/  IADD3 R133, PT, PT, -R133, R22, RZ ;  /* 0x0000001685857210 */ /* 0x000fe20007ffe1ff */
[C---:B------:R-:W-:Y:S01]  /*377e0*/  IMAD R81, R10.reuse, 0x6, RZ ;  /* 0x000000060a517824 */ /* 0x040fe200078e02ff */
[----:B------:R-:W-:Y:S01]  /*377f0*/  IADD3 R21, PT, PT, -R21, R100, RZ ;  /* 0x0000006415157210 */ /* 0x000fe20007ffe1ff */
[----:B------:R-:W-:Y:S01]  /*37800*/  IMAD.WIDE.U32 R10, R10, 0x5fffffa, RZ ;  /* 0x05fffffa0a0a7825 */ /* 0x000fe200078e00ff */
[----:B------:R-:W-:-:S02]  /*37810*/  @P6 IADD3 R84, PT, PT, R84, -0x7f000001, RZ ;  /* 0x80ffffff54546810 */ /* 0x000fc40007ffe0ff */
[----:B------:R-:W-:Y:S02]  /*37820*/  @!P1 IADD3 R133, PT, PT, R133, 0x7f000001, RZ ;  /* 0x7f00000185859810 */ /* 0x000fe40007ffe0ff */
[----:B------:R-:W-:Y:S02]  /*37830*/  IADD3 R93, PT, PT, -R140, R93, RZ ;  /* 0x0000005d8c5d7210 */ /* 0x000fe40007ffe1ff */
[----:B------:R-:W-:Y:S02]  /*37840*/  @!P0 IADD3 R21, PT, PT, R21, 0x7f000001, RZ ;  /* 0x7f00000115158810 */ /* 0x000fe40007ffe0ff */
[----:B------:R-:W-:Y:S01]  /*37850*/  IADD3 R144, PT, PT, R23, R144, RZ ;  /* 0x0000009017907210 */ /* 0x000fe20007ffe0ff */
[----:B------:R-:W-:Y:S01]  /*37860*/  ISETP.GE.U32.AND P0, PT, R124, 0x7f000001, PT ;  /* 0x7f0000017c00780c */ /* 0x000fe20003f06070 */
[----:B------:R-:W-:Y:S01]  /*37870*/  IMAD.HI.U32 R10, R81, 0x7f000001, R10 ;  /* 0x7f000001510a7827 */ /* 0x000fe200078e000a */
[----:B------:R-:W-:Y:S01]  /*37880*/  ISETP.GE.U32.AND P5, PT, R101, R142, PT ;  /* 0x0000008e6500720c */ /* 0x000fe20003fa6070 */
[----:B------:R-:W-:-:S02]  /*37890*/  @P3 IADD3 R120, PT, PT, R120, -0x7f000001, RZ ;  /* 0x80ffffff78783810 */ /* 0x000fc40007ffe0ff */
[----:B---3--:R-:W-:Y:S01]  /*378a0*/  IMAD.WIDE.U32 R22, R16, R133, RZ ;  /* 0x0000008510167225 */ /* 0x008fe200078e00ff */
[----:B------:R-:W-:Y:S01]  /*378b0*/  @P4 IADD3 R117, PT, PT, R117, -0x7f000001, RZ ;  /* 0x80ffffff75754810 */ /* 0x000fe20007ffe0ff */
[----:B------:R-:W-:Y:S02]  /*378c0*/  ISETP.GE.U32.AND P6, PT, R25, 0x7f000001, PT ;  /* 0x7f0000011900780c */ /* 0x000fe40003fc6070 */
[----:B------:R-:W-:Y:S01]  /*378d0*/  IMAD.WIDE.U32 R80, R84, 0x5fffffa, RZ ;  /* 0x05fffffa54507825 */ /* 0x000fe200078e00ff */
[----:B------:R-:W-:Y:S02]  /*378e0*/  IADD3 R115, PT, PT, R136, R15, RZ ;  /* 0x0000000f88737210 */ /* 0x000fe40007ffe0ff */
[----:B------:R-:W-:Y:S01]  /*378f0*/  @!P2 IADD3 R93, PT, PT, R93, 0x7f000001, RZ ;  /* 0x7f0000015d5da810 */ /* 0x000fe20007ffe0ff */
[----:B------:R-:W-:Y:S02]  /*37900*/  IMAD R111, R84, 0x6, RZ ;  /* 0x00000006546f7824 */ /* 0x000fe400078e02ff */
[----:B------:R-:W-:Y:S01]  /*37910*/  IMAD R15, R22, 0x7effffff, RZ ;  /* 0x7effffff160f7824 */ /* 0x000fe200078e02ff */
[----:B------:R-:W-:Y:S01]  /*37920*/  IADD3 R120, PT, PT, R117, R120, RZ ;  /* 0x0000007875787210 */ /* 0x000fe20007ffe0ff */
[----:B------:R-:W-:Y:S01]  /*37930*/  IMAD.HI.U32 R84, R111, 0x7f000001, R80 ;  /* 0x7f0000016f547827 */ /* 0x000fe200078e0050 */
[----:B------:R-:W-:-:S03]  /*37940*/  IADD3 R142, PT, PT, -R142, R101, RZ ;  /* 0x000000658e8e7210 */ /* 0x000fc60007ffe1ff */
[----:B----4-:R-:W-:-:S04]  /*37950*/  IMAD.WIDE.U32 R80, R17, R93, RZ ;  /* 0x0000005d11507225 */ /* 0x010fc800078e00ff */
[----:B------:R-:W-:Y:S01]  /*37960*/  IMAD.HI.U32 R117, R15, 0x7f000001, R22 ;  /* 0x7f0000010f757827 */ /* 0x000fe200078e0016 */
[----:B------:R-:W-:-:S03]  /*37970*/  @P0 IADD3 R124, PT, PT, R124, -0x7f000001, RZ ;  /* 0x80ffffff7c7c0810 */ /* 0x000fc60007ffe0ff */
[C---:B------:R-:W-:Y:S02]  /*37980*/  IMAD R11, R82.reuse, 0x6, RZ ;  /* 0x00000006520b7824 */ /* 0x040fe400078e02ff */
[----:B------:R-:W-:Y:S01]  /*37990*/  IMAD.WIDE.U32 R82, R82, 0x5fffffa, RZ ;  /* 0x05fffffa52527825 */ /* 0x000fe200078e00ff */
[----:B------:R-:W-:Y:S01]  /*379a0*/  @!P5 IADD3 R142, PT, PT, R142, 0x7f000001, RZ ;  /* 0x7f0000018e8ed810 */ /* 0x000fe20007ffe0ff */
[----:B------:R-:W-:Y:S02]  /*379b0*/  ISETP.GE.U32.AND P1, PT, R117, 0x7f000001, PT ;  /* 0x7f0000017500780c */ /* 0x000fe40003f26070 */
[----:B------:R-:W-:Y:S02]  /*379c0*/  IMAD R15, R80, 0x7effffff, RZ ;  /* 0x7effffff500f7824 */ /* 0x000fe400078e02ff */
[----:B------:R-:W-:Y:S01]  /*379d0*/  IMAD.WIDE.U32 R22, R17, R21, RZ ;  /* 0x0000001511167225 */ /* 0x000fe200078e00ff */
[----:B------:R-:W-:Y:S01]  /*379e0*/  @P6 IADD3 R25, PT, PT, R25, -0x7f000001, RZ ;  /* 0x80ffffff19196810 */ /* 0x000fe20007ffe0ff */
[----:B------:R-:W-:-:S02]  /*379f0*/  ISETP.GE.U32.AND P3, PT, R124, 0x7f000001, PT ;  /* 0x7f0000017c00780c */ /* 0x000fc40003f66070 */
[----:B------:R-:W-:-:S04]  /*37a00*/  IMAD.HI.U32 R111, R15, 0x7f000001, R80 ;  /* 0x7f0000010f6f7827 */ /* 0x000fc800078e0050 */
[----:B------:R-:W-:-:S04]  /*37a10*/  IMAD.HI.U32 R11, R11, 0x7f000001, R82 ;  /* 0x7f0000010b0b7827 */ /* 0x000fc800078e0052 */
[----:B------:R-:W-:Y:S02]  /*37a20*/  IMAD R15, R22, 0x7effffff, RZ ;  /* 0x7effffff160f7824 */ /* 0x000fe400078e02ff */
[----:B------:R-:W-:Y:S01]  /*37a30*/  IMAD.WIDE.U32 R82, R17, R142, RZ ;  /* 0x0000008e11527225 */ /* 0x000fe200078e00ff */
[----:B------:R-:W-:-:S03]  /*37a40*/  IADD3 R114, PT, PT, R25, R148, RZ ;  /* 0x0000009419727210 */ /* 0x000fc60007ffe0ff */
[----:B------:R-:W-:-:S04]  /*37a50*/  IMAD.WIDE.U32 R80, R17, R133, RZ ;  /* 0x0000008511507225 */ /* 0x000fc800078e00ff */
        /* <DEDUP_REMOVED lines=9> */
[----:B------:R-:W-:Y:S01]  /*37af0*/  IMAD.WIDE.U32 R82, R16, R21, RZ ;  /* 0x0000001510527225 */ /* 0x000fe200078e00ff */
[----:B------:R-:W-:Y:S01]  /*37b00*/  ISETP.GE.U32.AND P2, PT, R144, 0x7f000001, PT ;  /* 0x7f0000019000780c */ /* 0x000fe20003f46070 */
[----:B------:R-:W-:Y:S01]  /*37b10*/  @P3 IADD3 R124, PT, PT, R124, -0x7f000001, RZ ;  /* 0x80ffffff7c7c3810 */ /* 0x000fe20007ffe0ff */
[----:B------:R-:W-:Y:S01]  /*37b20*/  ISETP.GE.U32.AND P3, PT, R122, 0x7f000001, PT ;  /* 0x7f0000017a00780c */ /* 0x000fe20003f66070 */
[----:B------:R-:W-:Y:S02]  /*37b30*/  IMAD R17, R82, 0x7effffff, RZ ;  /* 0x7effffff52117824 */ /* 0x000fe400078e02ff */
[----:B------:R-:W-:-:S04]  /*37b40*/  IMAD.WIDE.U32 R100, R16, R93, RZ ;  /* 0x0000005d10647225 */ /* 0x000fc800078e00ff */
[----:B------:R-:W-:-:S04]  /*37b50*/  IMAD.HI.U32 R82, R17, 0x7f000001, R82 ;  /* 0x7f00000111527827 */ /* 0x000fc800078e0052 */
[----:B------:R-:W-:Y:S02]  /*37b60*/  IMAD R23, R100, 0x7effffff, RZ ;  /* 0x7effffff64177824 */ /* 0x000fe400078e02ff */
[----:B------:R-:W-:Y:S01]  /*37b70*/  IMAD.WIDE.U32 R16, R16, R142, RZ ;  /* 0x0000008e10107225 */ /* 0x000fe200078e00ff */
[----:B------:R-:W-:Y:S01]  /*37b80*/  ISETP.GE.U32.AND P5, PT, R116, 0x7f000001, PT ;  /* 0x7f0000017400780c */ /* 0x000fe20003fa6070 */
[----:B------:R-:W-:Y:S02]  /*37b90*/  @P1 IADD3 R137, PT, PT, R137, -0x7f000001, RZ ;  /* 0x80ffffff89891810 */ /* 0x000fe40007ffe0ff */
[----:B------:R-:W-:Y:S01]  /*37ba0*/  @P4 IADD3 R111, PT, PT, R111, -0x7f000001, RZ ;  /* 0x80ffffff6f6f4810 */ /* 0x000fe20007ffe0ff */
[----:B------:R-:W-:Y:S01]  /*37bb0*/  IMAD.HI.U32 R101, R23, 0x7f000001, R100 ;  /* 0x7f00000117657827 */ /* 0x000fe200078e0064 */
[----:B------:R-:W-:-:S03]  /*37bc0*/  ISETP.GE.U32.AND P1, PT, R113, 0x7f000001, PT ;  /* 0x7f0000017100780c */ /* 0x000fc60003f26070 */
[----:B------:R-:W-:Y:S01]  /*37bd0*/  IMAD R15, R16, 0x7effffff, RZ ;  /* 0x7effffff100f7824 */ /* 0x000fe200078e02ff */
[----:B------:R-:W-:Y:S02]  /*37be0*/  @P2 IADD3 R144, PT, PT, R144, -0x7f000001, RZ ;  /* 0x80ffffff90902810 */ /* 0x000fe40007ffe0ff */
[----:B------:R-:W-:Y:S01]  /*37bf0*/  @P0 IADD3 R121, PT, PT, R121, -0x7f000001, RZ ;  /* 0x80ffffff79790810 */ /* 0x000fe20007ffe0ff */
[----:B------:R-:W-:Y:S01]  /*37c00*/  ISETP.GE.U32.AND P2, PT, R125, 0x7f000001, PT ;  /* 0x7f0000017d00780c */ /* 0x000fe20003f46070 */
[----:B------:R-:W-:Y:S01]  /*37c10*/  IMAD.HI.U32 R123, R15, 0x7f000001, R16 ;  /* 0x7f0000010f7b7827 */ /* 0x000fe200078e0010 */
[----:B------:R-:W-:Y:S01]  /*37c20*/  ISETP.GE.U32.AND P0, PT, R82, 0x7f000001, PT ;  /* 0x7f0000015200780c */ /* 0x000fe20003f06070 */
[----:B------:R-:W-:Y:S01]  /*37c30*/  @P3 IADD3 R122, PT, PT, R122, -0x7f000001, RZ ;  /* 0x80ffffff7a7a3810 */ /* 0x000fe20007ffe0ff */
[----:B------:R-:W-:Y:S01]  /*37c40*/  ISETP.GE.U32.AND P4, PT, R101, 0x7f000001, PT ;  /* 0x7f0000016500780c */ /* 0x000fe20003f86070 */
[----:B------:R-:W-:Y:S01]  /*37c50*/  IMAD.WIDE.U32 R22, R119, R142, RZ ;  /* 0x0000008e77167225 */ /* 0x000fe200078e00ff */
[----:B------:R-:W-:-:S03]  /*37c60*/  ISETP.GE.U32.AND P3, PT, R111, 0x7f000001, PT ;  /* 0x7f0000016f00780c */ /* 0x000fc60003f66070 */
[----:B------:R-:W-:-:S04]  /*37c70*/  IMAD.WIDE.U32 R16, R119, R133, RZ ;  /* 0x0000008577107225 */ /* 0x000fc800078e00ff */
[----:B------:R-:W-:-:S04]  /*37c80*/  IMAD.WIDE.U32 R80, R117, 0x5fffffa, RZ ;  /* 0x05fffffa75507825 */ /* 0x000fc800078e00ff */
[----:B------:R-:W-:Y:S02]  /*37c90*/  IMAD R83, R22, 0x7effffff, RZ ;  /* 0x7effffff16537824 */ /* 0x000fe400078e02ff */
[----:B------:R-:W-:Y:S02]  /*37ca0*/  IMAD R15, R16, 0x7effffff, RZ ;  /* 0x7effffff100f7824 */ /* 0x000fe400078e02ff */
[----:B------:R-:W-:Y:S01]  /*37cb0*/  IMAD R25, R117, 0x6, RZ ;  /* 0x0000000675197824 */ /* 0x000fe200078e02ff */
[----:B------:R-:W-:Y:S01]  /*37cc0*/  @P5 IADD3 R116, PT, PT, R116, -0x7f000001, RZ ;  /* 0x80ffffff74745810 */ /* 0x000fe20007ffe0ff */
[----:B------:R-:W-:Y:S01]  /*37cd0*/  IMAD.HI.U32 R83, R83, 0x7f000001, R22 ;  /* 0x7f00000153537827 */ /* 0x000fe200078e0016 */
[----:B------:R-:W-:-:S03]  /*37ce0*/  @P1 IADD3 R113, PT, PT, R113, -0x7f000001, RZ ;  /* 0x80ffffff71711810 */ /* 0x000fc60007ffe0ff */
[----:B------:R-:W-:Y:S01]  /*37cf0*/  IMAD.HI.U32 R127, R15, 0x7f000001, R16 ;  /* 0x7f0000010f7f7827 */ /* 0x000fe200078e0010 */
[----:B------:R-:W-:-:S03]  /*37d00*/  @P2 IADD3 R125, PT, PT, R125, -0x7f000001, RZ ;  /* 0x80ffffff7d7d2810 */ /* 0x000fc60007ffe0ff */
[----:B------:R-:W-:Y:S01]  /*37d10*/  IMAD.HI.U32 R100, R25, 0x7f000001, R80 ;  /* 0x7f00000119647827 */ /* 0x000fe200078e0050 */
        /* <DEDUP_REMOVED lines=8> */
[----:B------:R-:W-:Y:S01]  /*37da0*/  ISETP.GE.U32.AND P6, PT, R114, 0x7f000001, PT ;  /* 0x7f0000017200780c */ /* 0x000fe20003fc6070 */
[----:B------:R-:W-:Y:S01]  /*37db0*/  ISETP.GE.U32.AND P5, PT, R123, 0x7f000001, PT ;  /* 0x7f0000017b00780c */ /* 0x000fe20003fa6070 */
[----:B------:R-:W-:-:S04]  /*37dc0*/  IMAD.WIDE.U32 R22, R119, R21, RZ ;  /* 0x0000001577167225 */ /* 0x000fc800078e00ff */
[----:B------:R-:W-:Y:S02]  /*37dd0*/  @P1 IADD3 R116, PT, PT, R116, -0x7f000001, RZ ;  /* 0x80ffffff74741810 */ /* 0x000fe40007ffe0ff */
[----:B------:R-:W-:Y:S02]  /*37de0*/  @P0 IADD3 R83, PT, PT, R83, -0x7f000001, RZ ;  /* 0x80ffffff53530810 */ /* 0x000fe40007ffe0ff */
[----:B------:R-:W-:Y:S02]  /*37df0*/  @P2 IADD3 R127, PT, PT, R127, -0x7f000001, RZ ;  /* 0x80ffffff7f7f2810 */ /* 0x000fe40007ffe0ff */
[----:B------:R-:W-:Y:S02]  /*37e00*/  @P4 IADD3 R113, PT, PT, R113, -0x7f000001, RZ ;  /* 0x80ffffff71714810 */ /* 0x000fe40007ffe0ff */
[----:B------:R-:W-:Y:S02]  /*37e10*/  @P3 IADD3 R100, PT, PT, R100, -0x7f000001, RZ ;  /* 0x80ffffff64643810 */ /* 0x000fe40007ffe0ff */
[----:B------:R-:W-:-:S02]  /*37e20*/  IADD3 R15, PT, PT, R111, R82, RZ ;  /* 0x000000526f0f7210 */ /* 0x000fc40007ffe0ff */
[----:B------:R-:W-:Y:S01]  /*37e30*/  IADD3 R25, PT, PT, R116, R101, RZ ;  /* 0x0000006574197210 */ /* 0x000fe20007ffe0ff */
[----:B------:R-:W-:-:S04]  /*37e40*/  IMAD.WIDE.U32 R80, R83, 0x5fffffa, RZ ;  /* 0x05fffffa53507825 */ /* 0x000fc800078e00ff */
[----:B------:R-:W-:Y:S01]  /*37e50*/  IMAD R111, R83, 0x6, RZ ;  /* 0x00000006536f7824 */ /* 0x000fe200078e02ff */
[----:B------:R-:W-:Y:S01]  /*37e60*/  IADD3 R83, PT, PT, R113, R100, RZ ;  /* 0x0000006471537210 */ /* 0x000fe20007ffe0ff */
[----:B------:R-:W-:-:S04]  /*37e70*/  IMAD.WIDE.U32 R16, R127, 0x5fffffa, RZ ;  /* 0x05fffffa7f107825 */ /* 0x000fc800078e00ff */
[----:B------:R-:W-:Y:S02]  /*37e80*/  IMAD R101, R22, 0x7effffff, RZ ;  /* 0x7effffff16657824 */ /* 0x000fe400078e02ff */
[----:B------:R-:W-:Y:S01]  /*37e90*/  IMAD R113, R127, 0x6, RZ ;  /* 0x000000067f717824 */ /* 0x000fe200078e02ff */
[----:B------:R-:W-:Y:S01]  /*37ea0*/  @P6 IADD3 R114, PT, PT, R114, -0x7f000001, RZ ;  /* 0x80ffffff72726810 */ /* 0x000fe20007ffe0ff */
[----:B------:R-:W-:Y:S01]  /*37eb0*/  IMAD.HI.U32 R100, R101, 0x7f000001, R22 ;  /* 0x7f00000165647827 */ /* 0x000fe200078e0016 */
[----:B------:R-:W-:Y:S01]  /*37ec0*/  @P5 IADD3 R123, PT, PT, R123, -0x7f000001, RZ ;  /* 0x80ffffff7b7b5810 */ /* 0x000fe20007ffe0ff */
[----:B------:R-:W-:Y:S02]  /*37ed0*/  ISETP.GE.U32.AND P5, PT, R25, 0x7f000001, PT ;  /* 0x7f0000011900780c */ /* 0x000fe40003fa6070 */
[----:B------:R-:W-:Y:S01]  /*37ee0*/  IMAD.HI.U32 R116, R113, 0x7f000001, R16 ;  /* 0x7f00000171747827 */ /* 0x000fe200078e0010 */
[----:B------:R-:W-:-:S03]  /*37ef0*/  IADD3 R125, PT, PT, R114, R125, RZ ;  /* 0x0000007d727d7210 */ /* 0x000fc60007ffe0ff */
[----:B------:R-:W-:Y:S01]  /*37f00*/  IMAD.WIDE.U32 R22, R118, R93, RZ ;  /* 0x0000005d76167225 */ /* 0x000fe200078e00ff */
[----:B------:R-:W-:Y:S01]  /*37f10*/  ISETP.GE.U32.AND P4, PT, R100, 0x7f000001, PT ;  /* 0x7f0000016400780c */ /* 0x000fe20003f86070 */
[----:B------:R-:W-:Y:S01]  /*37f20*/  ISETP.GE.U32.AND P0, PT, R15, 0x7f000001, PT ;  /* 0x7f0000010f00780c */ /* 0x000fe20003f06070 */
[----:B------:R-:W-:Y:S01]  /*37f30*/  ISETP.GE.U32.AND P1, PT, R116, 0x7f000001, PT ;  /* 0x7f0000017400780c */ /* 0x000fe20003f26070 */
[----:B------:R-:W-:-:S04]  /*37f40*/  IMAD.HI.U32 R114, R111, 0x7f000001, R80 ;  /* 0x7f0000016f727827 */ /* 0x000fc800078e0050 */
[----:B------:R-:W-:-:S04]  /*37f50*/  IMAD.WIDE.U32 R16, R118, R142, RZ ;  /* 0x0000008e76107225 */ /* 0x000fc800078e00ff */
[----:B------:R-:W-:Y:S02]  /*37f60*/  IMAD R101, R22, 0x7effffff, RZ ;  /* 0x7effffff16657824 */ /* 0x000fe400078e02ff */
[----:B------:R-:W-:Y:S01]  /*37f70*/  IMAD.WIDE.U32 R80, R118, R133, RZ ;  /* 0x0000008576507225 */ /* 0x000fe200078e00ff */
[----:B------:R-:W-:Y:S01]  /*37f80*/  ISETP.GE.U32.AND P6, PT, R122, 0x7f000001, PT ;  /* 0x7f0000017a00780c */ /* 0x000fe20003fc6070 */
[----:B------:R-:W-:Y:S02]  /*37f90*/  ISETP.GE.U32.AND P3, PT, R114, 0x7f000001, PT ;  /* 0x7f0000017200780c */ /* 0x000fe40003f66070 */
[----:B------:R-:W-:Y:S02]  /*37fa0*/  IMAD R111, R16, 0x7effffff, RZ ;  /* 0x7effffff106f7824 */ /* 0x000fe400078e02ff */
[----:B------:R-:W-:-:S04]  /*37fb0*/  IMAD.HI.U32 R22, R101, 0x7f000001, R22 ;  /* 0x7f00000165167827 */ /* 0x000fc800078e0016 */
[----:B------:R-:W-:Y:S02]  /*37fc0*/  IMAD R23, R80, 0x7effffff, RZ ;  /* 0x7effffff50177824 */ /* 0x000fe400078e02ff */
[----:B------:R-:W-:Y:S01]  /*37fd0*/  IMAD.HI.U32 R101, R111, 0x7f000001, R16 ;  /* 0x7f0000016f657827 */ /* 0x000fe200078e0010 */
[----:B------:R-:W-:Y:S01]  /*37fe0*/  @P5 IADD3 R25, PT, PT, R25, -0x7f000001, RZ ;  /* 0x80ffffff19195810 */ /* 0x000fe20007ffe0ff */
[----:B------:R-:W-:Y:S02]  /*37ff0*/  ISETP.GE.U32.AND P5, PT, R19, 0x7f000001, PT ;  /* 0x7f0000011300780c */ /* 0x000fe40003fa6070 */
[----:B------:R-:W-:Y:S01]  /*38000*/  IMAD.HI.U32 R111, R23, 0x7f000001, R80 ;  /* 0x7f000001176f7827 */ /* 0x000fe200078e0050 */
[----:B------:R-:W-:Y:S01]  /*38010*/  @P4 IADD3 R100, PT, PT, R100, -0x7f000001, RZ ;  /* 0x80ffffff64644810 */ /* 0x000fe20007ffe0ff */
[----:B------:R-:W-:Y:S01]  /*38020*/  ISETP.GE.U32.AND P4, PT, R22, 0x7f000001, PT ;  /* 0x7f0000011600780c */ /* 0x000fe20003f86070 */
[----:B------:R-:W-:Y:S02]  /*38030*/  @P0 IADD3 R15, PT, PT, R15, -0x7f000001, RZ ;  /* 0x80ffffff0f0f0810 */ /* 0x000fe40007ffe0ff */
[----:B------:R-:W-:Y:S01]  /*38040*/  @P1 IADD3 R116, PT, PT, R116, -0x7f000001, RZ ;  /* 0x80ffffff74741810 */ /* 0x000fe20007ffe0ff */
[----:B------:R-:W-:Y:S01]  /*38050*/  ISETP.GE.U32.AND P0, PT, R101, 0x7f000001, PT ;  /* 0x7f0000016500780c */ /* 0x000fe20003f06070 */
[----:B------:R-:W-:Y:S01]  /*38060*/  ISETP.GE.U32.AND P1, PT, R111, 0x7f000001, PT ;  /* 0x7f0000016f00780c */ /* 0x000fe20003f26070 */
[----:B------:R-:W-:-:S02]  /*38070*/  @P6 IADD3 R122, PT, PT, R122, -0x7f000001, RZ ;  /* 0x80ffffff7a7a6810 */ /* 0x000fc40007ffe0ff */
[----:B------:R-:W-:Y:S01]  /*38080*/  @P3 IADD3 R114, PT, PT, R114, -0x7f000001, RZ ;  /* 0x80ffffff72723810 */ /* 0x000fe20007ffe0ff */
[----:B------:R-:W-:Y:S01]  /*38090*/  ISETP.GE.U32.AND P2, PT, R13, 0x7f000001, PT ;  /* 0x7f0000010d00780c */ /* 0x000fe20003f46070 */
[----:B------:R-:W-:Y:S01]  /*380a0*/  ISETP.GE.U32.AND P3, PT, R12, 0x7f000001, PT ;  /* 0x7f0000010c00780c */ /* 0x000fe20003f66070 */
[----:B------:R-:W-:Y:S01]  /*380b0*/  IMAD.WIDE.U32 R16, R119, R93, RZ ;  /* 0x0000005d77107225 */ /* 0x000fe200078e00ff */
[----:B------:R-:W-:Y:S02]  /*380c0*/  IADD3 R82, PT, PT, R122, R123, RZ ;  /* 0x0000007b7a527210 */ /* 0x000fe40007ffe0ff */
[----:B------:R-:W-:Y:S01]  /*380d0*/  @P5 IADD3 R19, PT, PT, R19, -0x7f000001, RZ ;  /* 0x80ffffff13135810 */ /* 0x000fe20007ffe0ff */
[----:B------:R-:W-:Y:S01]  /*380e0*/  IMAD R23, R16, 0x7effffff, RZ ;  /* 0x7effffff10177824 */ /* 0x000fe200078e02ff */
[----:B------:R-:W-:Y:S02]  /*380f0*/  @P4 IADD3 R22, PT, PT, R22, -0x7f000001, RZ ;  /* 0x80ffffff16164810 */ /* 0x000fe40007ffe0ff */
[----:B------:R-:W-:-:S02]  /*38100*/  @P0 IADD3 R101, PT, PT, R101, -0x7f000001, RZ ;  /* 0x80ffffff65650810 */ /* 0x000fc40007ffe0ff */
[----:B------:R-:W-:Y:S01]  /*38110*/  @P1 IADD3 R111, PT, PT, R111, -0x7f000001, RZ ;  /* 0x80ffffff6f6f1810 */ /* 0x000fe20007ffe0ff */
[----:B------:R-:W-:Y:S01]  /*38120*/  ISETP.GE.U32.AND P6, PT, R83, 0x7f000001, PT ;  /* 0x7f0000015300780c */ /* 0x000fe20003fc6070 */
[----:B------:R-:W-:Y:S01]  /*38130*/  IMAD.HI.U32 R113, R23, 0x7f000001, R16 ;  /* 0x7f00000117717827 */ /* 0x000fe200078e0010 */
[----:B------:R-:W-:Y:S01]  /*38140*/  ISETP.GE.U32.AND P4, PT, R19, 0x7f000001, PT ;  /* 0x7f0000011300780c */ /* 0x000fe20003f86070 */
[----:B------:R-:W-:Y:S02]  /*38150*/  ISETP.GE.U32.AND P0, PT, R82, 0x7f000001, PT ;  /* 0x7f0000015200780c */ /* 0x000fe40003f06070 */
[C---:B------:R-:W-:Y:S02]  /*38160*/  IMAD R93, R22.reuse, 0x6, RZ ;  /* 0x00000006165d7824 */ /* 0x040fe400078e02ff */
[----:B------:R-:W-:Y:S01]  /*38170*/  IMAD.WIDE.U32 R80, R22, 0x5fffffa, RZ ;  /* 0x05fffffa16507825 */ /* 0x000fe200078e00ff */
[----:B------:R-:W-:Y:S02]  /*38180*/  @P3 IADD3 R12, PT, PT, R12, -0x7f000001, RZ ;  /* 0x80ffffff0c0c3810 */ /* 0x000fe40007ffe0ff */
[----:B------:R-:W-:Y:S01]  /*38190*/  @P2 IADD3 R13, PT, PT, R13, -0x7f000001, RZ ;  /* 0x80ffffff0d0d2810 */ /* 0x000fe20007ffe0ff */
[----:B------:R-:W-:Y:S01]  /*381a0*/  IMAD.WIDE.U32 R22, R101, 0x5fffffa, RZ ;  /* 0x05fffffa65167825 */ /* 0x000fe200078e00ff */
[----:B------:R-:W-:Y:S01]  /*381b0*/  ISETP.GE.U32.AND P3, PT, R18, 0x7f000001, PT ;  /* 0x7f0000011200780c */ /* 0x000fe20003f66070 */
[----:B------:R-:W-:-:S02]  /*381c0*/  ISETP.GE.U32.AND P1, PT, R113, 0x7f000001, PT ;  /* 0x7f0000017100780c */ /* 0x000fc40003f26070 */
[----:B------:R-:W-:-:S04]  /*381d0*/  IMAD.WIDE.U32 R16, R111, 0x5fffffa, RZ ;  /* 0x05fffffa6f107825 */ /* 0x000fc800078e00ff */
[----:B------:R-:W-:Y:S02]  /*381e0*/  IMAD R101, R101, 0x6, RZ ;  /* 0x0000000665657824 */ /* 0x000fe400078e02ff */
[----:B------:R-:W-:Y:S01]  /*381f0*/  IMAD R111, R111, 0x6, RZ ;  /* 0x000000066f6f7824 */ /* 0x000fe200078e02ff */
[----:B------:R-:W-:Y:S01]  /*38200*/  ISETP.GE.U32.AND P2, PT, R12, 0x7f000001, PT ;  /* 0x7f0000010c00780c */ /* 0x000fe20003f46070 */
[----:B------:R-:W-:Y:S01]  /*38210*/  IMAD.HI.U32 R80, R93, 0x7f000001, R80 ;  /* 0x7f0000015d507827 */ /* 0x000fe200078e0050 */
[----:B------:R-:W-:-:S03]  /*38220*/  ISETP.GE.U32.AND P5, PT, R13, 0x7f000001, PT ;  /* 0x7f0000010d00780c */ /* 0x000fc60003fa6070 */
[----:B------:R-:W-:-:S04]  /*38230*/  IMAD.HI.U32 R22, R101, 0x7f000001, R22 ;  /* 0x7f00000165167827 */ /* 0x000fc800078e0016 */
[----:B------:R-:W-:Y:S01]  /*38240*/  IMAD.HI.U32 R16, R111, 0x7f000001, R16 ;  /* 0x7f0000016f107827 */ /* 0x000fe200078e0010 */
[----:B------:R-:W-:Y:S02]  /*38250*/  @P6 IADD3 R83, PT, PT, R83, -0x7f000001, RZ ;  /* 0x80ffffff53536810 */ /* 0x000fe40007ffe0ff */
[----:B------:R-:W-:Y:S02]  /*38260*/  @P4 IADD3 R19, PT, PT, R19, -0x7f000001, RZ ;  /* 0x80ffffff13134810 */ /* 0x000fe40007ffe0ff */
[----:B------:R-:W-:Y:S01]  /*38270*/  @P0 IADD3 R82, PT, PT, R82, -0x7f000001, RZ ;  /* 0x80ffffff52520810 */ /* 0x000fe20007ffe0ff */
[----:B------:R-:W-:Y:S01]  /*38280*/  ISETP.GE.U32.AND P6, PT, R22, 0x7f000001, PT ;  /* 0x7f0000011600780c */ /* 0x000fe20003fc6070 */
[----:B------:R-:W-:Y:S01]  /*38290*/  ISETP.GE.U32.AND P4, PT, R16, 0x7f000001, PT ;  /* 0x7f0000011000780c */ /* 0x000fe20003f86070 */
[----:B------:R-:W-:Y:S01]  /*382a0*/  ISETP.GE.U32.AND P0, PT, R80, 0x7f000001, PT ;  /* 0x7f0000015000780c */ /* 0x000fe20003f06070 */
[----:B------:R-:W-:Y:S01]  /*382b0*/  IMAD.WIDE.U32 R118, R118, R21, RZ ;  /* 0x0000001576767225 */ /* 0x000fe200078e00ff */
[----:B------:R-:W-:-:S02]  /*382c0*/  IADD3 R25, PT, PT, R25, R100, RZ ;  /* 0x0000006419197210 */ /* 0x000fc40007ffe0ff */
[----:B------:R-:W-:Y:S02]  /*382d0*/  IADD3 R15, PT, PT, R15, R116, RZ ;  /* 0x000000740f0f7210 */ /* 0x000fe40007ffe0ff */
[----:B------:R-:W-:Y:S02]  /*382e0*/  IADD3 R83, PT, PT, R83, R114, RZ ;  /* 0x0000007253537210 */ /* 0x000fe40007ffe0ff */
[----:B------:R-:W-:Y:S02]  /*382f0*/  @P3 IADD3 R18, PT, PT, R18, -0x7f000001, RZ ;  /* 0x80ffffff12123810 */ /* 0x000fe40007ffe0ff */
[----:B------:R-:W-:Y:S01]  /*38300*/  @P1 IADD3 R113, PT, PT, R113, -0x7f000001, RZ ;  /* 0x80ffffff71711810 */ /* 0x000fe20007ffe0ff */
[----:B------:R-:W-:Y:S01]  /*38310*/  IMAD R17, R118, 0x7effffff, RZ ;  /* 0x7effffff76117824 */ /* 0x000fe200078e02ff */
[----:B------:R-:W-:Y:S02]  /*38320*/  @P2 IADD3 R12, PT, PT, R12, -0x7f000001, RZ ;  /* 0x80ffffff0c0c2810 */ /* 0x000fe40007ffe0ff */
[----:B------:R-:W-:Y:S01]  /*38330*/  @P5 IADD3 R13, PT, PT, R13, -0x7f000001, RZ ;  /* 0x80ffffff0d0d5810 */ /* 0x000fe20007ffe0ff */
[----:B------:R-:W-:Y:S01]  /*38340*/  ISETP.GE.U32.AND P3, PT, R15, 0x7f000001, PT ;  /* 0x7f0000010f00780c */ /* 0x000fe20003f66070 */
[----:B------:R-:W-:Y:S01]  /*38350*/  ISETP.GE.U32.AND P2, PT, R25, 0x7f000001, PT ;  /* 0x7f0000011900780c */ /* 0x000fe20003f46070 */
[----:B------:R-:W-:Y:S01]  /*38360*/  ISETP.GE.U32.AND P1, PT, R83, 0x7f000001, PT ;  /* 0x7f0000015300780c */ /* 0x000fe20003f26070 */
[----:B------:R-:W-:Y:S01]  /*38370*/  IADD3 R82, PT, PT, R82, R113, RZ ;  /* 0x0000007152527210 */ /* 0x000fe20007ffe0ff */
[----:B------:R-:W-:Y:S01]  /*38380*/  IMAD.HI.U32 R17, R17, 0x7f000001, R118 ;  /* 0x7f00000111117827 */ /* 0x000fe200078e0076 */
[----:B------:R-:W-:Y:S01]  /*38390*/  ISETP.GE.U32.AND P5, PT, R18, 0x7f000001, PT ;  /* 0x7f0000011200780c */ /* 0x000fe20003fa6070 */
        /* <DEDUP_REMOVED lines=10> */
[----:B------:R-:W-:Y:S01]  /*38440*/  @P5 IADD3 R18, PT, PT, R18, -0x7f000001, RZ ;  /* 0x80ffffff12125810 */ /* 0x000fe20007ffe0ff */
[----:B------:R-:W-:Y:S01]  /*38450*/  ISETP.GE.U32.AND P5, PT, R10, 0x7f000001, PT ;  /* 0x7f0000010a00780c */ /* 0x000fe20003fa6070 */
[----:B------:R-:W-:-:S02]  /*38460*/  IADD3 R15, PT, PT, R15, R22, RZ ;  /* 0x000000160f0f7210 */ /* 0x000fc40007ffe0ff */
[----:B------:R-:W-:Y:S02]  /*38470*/  IADD3 R83, PT, PT, R83, R80, RZ ;  /* 0x0000005053537210 */ /* 0x000fe40007ffe0ff */
[----:B------:R-:W-:Y:S02]  /*38480*/  @P6 IADD3 R17, PT, PT, R17, -0x7f000001, RZ ;  /* 0x80ffffff11116810 */ /* 0x000fe40007ffe0ff */
[----:B------:R-:W-:Y:S02]  /*38490*/  @P4 IADD3 R82, PT, PT, R82, -0x7f000001, RZ ;  /* 0x80ffffff52524810 */ /* 0x000fe40007ffe0ff */
[----:B------:R-:W-:Y:S01]  /*384a0*/  @P0 IADD3 R13, PT, PT, R13, -0x7f000001, RZ ;  /* 0x80ffffff0d0d0810 */ /* 0x000fe20007ffe0ff */
[----:B------:R-:W-:Y:S01]  /*384b0*/  ISETP.GE.U32.AND P0, PT, R18, 0x7f000001, PT ;  /* 0x7f0000011200780c */ /* 0x000fe20003f06070 */
[----:B------:R-:W-:Y:S01]  /*384c0*/  IADD3 R25, PT, PT, R25, R16, RZ ;  /* 0x0000001019197210 */ /* 0x000fe20007ffe0ff */
[----:B------:R-:W-:Y:S01]  /*384d0*/  ISETP.GE.U32.AND P3, PT, R19, 0x7f000001, PT ;  /* 0x7f0000011300780c */ /* 0x000fe20003f66070 */
[----:B------:R-:W-:Y:S01]  /*384e0*/  ISETP.GE.U32.AND P1, PT, R15, 0x7f000001, PT ;  /* 0x7f0000010f00780c */ /* 0x000fe20003f26070 */
[----:B------:R-:W-:Y:S01]  /*384f0*/  ISETP.GE.U32.AND P4, PT, R83, 0x7f000001, PT ;  /* 0x7f0000015300780c */ /* 0x000fe20003f86070 */
[----:B------:R-:W-:Y:S01]  /*38500*/  IADD3 R16, PT, PT, R82, R17, RZ ;  /* 0x0000001152107210 */ /* 0x000fe20007ffe0ff */
[----:B------:R-:W-:Y:S01]  /*38510*/  ISETP.GE.U32.AND P6, PT, R115, 0x7f000001, PT ;  /* 0x7f0000017300780c */ /* 0x000fe20003fc6070 */
[----:B------:R-:W-:-:S02]  /*38520*/  @P2 IADD3 R12, PT, PT, R12, -0x7f000001, RZ ;  /* 0x80ffffff0c0c2810 */ /* 0x000fc40007ffe0ff */
[----:B------:R-:W-:Y:S01]  /*38530*/  @P5 IADD3 R10, PT, PT, R10, -0x7f000001, RZ ;  /* 0x80ffffff0a0a5810 */ /* 0x000fe20007ffe0ff */
[----:B------:R-:W-:Y:S01]  /*38540*/  ISETP.GE.U32.AND P2, PT, R25, 0x7f000001, PT ;  /* 0x7f0000011900780c */ /* 0x000fe20003f46070 */
[----:B------:R-:W-:Y:S02]  /*38550*/  ISETP.GE.U32.AND P5, PT, R16, 0x7f000001, PT ;  /* 0x7f0000011000780c */ /* 0x000fe40003fa6070 */
[----:B------:R-:W-:Y:S02]  /*38560*/  @P0 IADD3 R18, PT, PT, R18, -0x7f000001, RZ ;  /* 0x80ffffff12120810 */ /* 0x000fe40007ffe0ff */
[----:B------:R-:W-:Y:S02]  /*38570*/  @P3 IADD3 R19, PT, PT, R19, -0x7f000001, RZ ;  /* 0x80ffffff13133810 */ /* 0x000fe40007ffe0ff */
[----:B------:R-:W-:Y:S02]  /*38580*/  @P1 IADD3 R15, PT, PT, R15, -0x7f000001, RZ ;  /* 0x80ffffff0f0f1810 */ /* 0x000fe40007ffe0ff */
[----:B------:R-:W-:Y:S01]  /*38590*/  @P4 IADD3 R83, PT, PT, R83, -0x7f000001, RZ ;  /* 0x80ffffff53534810 */ /* 0x000fe20007ffe0ff */
[----:B------:R-:W-:Y:S01]  /*385a0*/  ISETP.GE.U32.AND P1, PT, R173, 0x7f000001, PT ;  /* 0x7f000001ad00780c */ /* 0x000fe20003f26070 */
[----:B------:R-:W-:Y:S01]  /*385b0*/  ISETP.GE.U32.AND P3, PT, R13, 0x7f000001, PT ;  /* 0x7f0000010d00780c */ /* 0x000fe20003f66070 */
[----:B------:R-:W-:Y:S01]  /*385c0*/  ISETP.GE.U32.AND P4, PT, R120, 0x7f000001, PT ;  /* 0x7f0000017800780c */ /* 0x000fe20003f86070 */
[----:B------:R-:W-:Y:S01]  /*385d0*/  ISETP.GE.U32.AND P0, PT, R18, 0x7f000001, PT ;  /* 0x7f0000011200780c */ /* 0x000fe20003f06070 */
[----:B------:R-:W-:-:S02]  /*385e0*/  @P6 IADD3 R115, PT, PT, R115, -0x7f000001, RZ ;  /* 0x80ffffff73736810 */ /* 0x000fc40007ffe0ff */
[----:B------:R-:W-:Y:S02]  /*385f0*/  @P2 IADD3 R25, PT, PT, R25, -0x7f000001, RZ ;  /* 0x80ffffff19192810 */ /* 0x000fe40007ffe0ff */
[----:B------:R-:W-:Y:S01]  /*38600*/  @P5 IADD3 R16, PT, PT, R16, -0x7f000001, RZ ;  /* 0x80ffffff10105810 */ /* 0x000fe20007ffe0ff */
[----:B------:R-:W-:Y:S01]  /*38610*/  ISETP.GE.U32.AND P6, PT, R12, 0x7f000001, PT ;  /* 0x7f0000010c00780c */ /* 0x000fe20003fc6070 */
[----:B--2---:R-:W-:Y:S02]  /*38620*/  IADD3 R24, PT, PT, R15, R24, RZ ;  /* 0x000000180f187210 */ /* 0x004fe40007ffe0ff */
[----:B------:R-:W-:Y:S02]  /*38630*/  IADD3 R22, PT, PT, R115, R10, RZ ;  /* 0x0000000a73167210 */ /* 0x000fe40007ffe0ff */
[----:B------:R-:W-:Y:S02]  /*38640*/  IADD3 R10, PT, PT, R83, R102, RZ ;  /* 0x00000066530a7210 */ /* 0x000fe40007ffe0ff */
[----:B------:R-:W-:-:S02]  /*38650*/  IADD3 R20, PT, PT, R25, R20, RZ ;  /* 0x0000001419147210 */ /* 0x000fc40007ffe0ff */
[----:B------:R-:W-:Y:S01]  /*38660*/  IADD3 R16, PT, PT, R16, R103, RZ ;  /* 0x0000006710107210 */ /* 0x000fe20007ffe0ff */
[----:B------:R-:W-:Y:S01]  /*38670*/  ISETP.GE.U32.AND P2, PT, R19, 0x7f000001, PT ;  /* 0x7f0000011300780c */ /* 0x000fe20003f46070 */
        /* <DEDUP_REMOVED lines=8> */
[----:B------:R-:W-:Y:S01]  /*38700*/  @P6 IADD3 R12, PT, PT, R12, -0x7f000001, RZ ;  /* 0x80ffffff0c0c6810 */ /* 0x000fe20007ffe0ff */
[----:B------:R0:W-:Y:S01]  /*38710*/  STL [R1+0x114], R24 ;  /* 0x0001141801007387 */ /* 0x0001e20000100800 */
[----:B------:R-:W-:-:S03]  /*38720*/  @P2 IADD3 R19, PT, PT, R19, -0x7f000001, RZ ;  /* 0x80ffffff13132810 */ /* 0x000fc60007ffe0ff */
[----:B------:R-:W-:Y:S01]  /*38730*/  ISETP.GE.U32.AND P2, PT, R12, 0x7f000001, PT ;  /* 0x7f0000010c00780c */ /* 0x000fe20003f46070 */
        /* <DEDUP_REMOVED lines=11> */
[----:B------:R-:W3:Y:S01]  /*387f0*/  LD.E R82, desc[UR10][R78.64+0x5e4] ;  /* 0x0005e40a4e527980 */ /* 0x000ee2000c101900 */
[----:B------:R-:W-:Y:S01]  /*38800*/  @P2 IADD3 R12, PT, PT, R12, -0x7f000001, RZ ;  /* 0x80ffffff0c0c2810 */ /* 0x000fe20007ffe0ff */
[----:B------:R-:W-:Y:S01]  /*38810*/  ISETP.GE.U32.AND P3, PT, R18, 0x7f000001, PT ;  /* 0x7f0000011200780c */ /* 0x000fe20003f66070 */
[----:B------:R-:W-:Y:S01]  /*38820*/  ISETP.GE.U32.AND P2, PT, R14, 0x7f000001, PT ;  /* 0x7f0000010e00780c */ /* 0x000fe20003f46070 */
[----:B------:R-:W-:Y:S01]  /*38830*/  ISETP.GE.U32.AND P5, PT, R19, 0x7f000001, PT ;  /* 0x7f0000011300780c */ /* 0x000fe20003fa6070 */
[----:B------:R-:W4:Y:S01]  /*38840*/  LD.E R100, desc[UR10][R78.64+0x5e0] ;  /* 0x0005e00a4e647980 */ /* 0x000f22000c101900 */
[----:B------:R-:W-:-:S09]  /*38850*/  IADD3 R121, PT, PT, R144, R121, RZ ;  /* 0x0000007990797210 */ /* 0x000fd20007ffe0ff */
[----:B------:R-:W-:Y:S02]  /*38860*/  @P3 IADD3 R18, PT, PT, R18, -0x7f000001, RZ ;  /* 0x80ffffff12123810 */ /* 0x000fe40007ffe0ff */
[----:B------:R-:W-:Y:S01]  /*38870*/  @P2 IADD3 R14, PT, PT, R14, -0x7f000001, RZ ;  /* 0x80ffffff0e0e2810 */ /* 0x000fe20007ffe0ff */
[----:B------:R-:W-:Y:S01]  /*38880*/  ISETP.GE.U32.AND P3, PT, R84, 0x7f000001, PT ;  /* 0x7f0000015400780c */ /* 0x000fe20003f66070 */
[----:B------:R-:W-:Y:S01]  /*38890*/  ISETP.GE.U32.AND P2, PT, R121, 0x7f000001, PT ;  /* 0x7f0000017900780c */ /* 0x000fe20003f46070 */
[----:B------:R-:W-:Y:S01]  /*388a0*/  @P5 IADD3 R19, PT, PT, R19, -0x7f000001, RZ ;  /* 0x80ffffff13135810 */ /* 0x000fe20007ffe0ff */
[----:B------:R-:W-:Y:S01]  /*388b0*/  ISETP.GE.U32.AND P5, PT, R8, 0x7f000001, PT ;  /* 0x7f0000010800780c */ /* 0x000fe20003fa6070 */
[----:B------:R-:W-:Y:S02]  /*388c0*/  ISETP.GE.U32.AND P4, PT, R9, 0x7f000001, PT ;  /* 0x7f0000010900780c */ /* 0x000fe40003f86070 */
[----:B0-----:R-:W-:Y:S01]  /*388d0*/  IADD3 R10, PT, PT, R32, R19, RZ ;  /* 0x00000013200a7210 */ /* 0x001fe20007ffe0ff */
[----:B------:R-:W-:Y:S01]  /*388e0*/  IMAD R19, R14, 0x6, RZ ;  /* 0x000000060e137824 */ /* 0x000fe200078e02ff */
[----:B------:R-:W-:Y:S01]  /*388f0*/  IADD3 R120, PT, PT, R120, R173, RZ ;  /* 0x000000ad78787210 */ /* 0x000fe20007ffe0ff */
[----:B------:R-:W-:Y:S01]  /*38900*/  IMAD.WIDE.U32 R14, R14, 0x5fffffa, RZ ;  /* 0x05fffffa0e0e7825 */ /* 0x000fe200078e00ff */
[----:B------:R-:W-:-:S03]  /*38910*/  ISETP.GE.U32.AND P1, PT, R193, 0x7f000001, PT ;  /* 0x7f000001c100780c */ /* 0x000fc60003f26070 */
[----:B------:R-:W-:Y:S02]  /*38920*/  @P3 IADD3 R84, PT, PT, R84, -0x7f000001, RZ ;  /* 0x80ffffff54543810 */ /* 0x000fe40007ffe0ff */
[----:B------:R-:W-:Y:S02]  /*38930*/  @P2 IADD3 R121, PT, PT, R121, -0x7f000001, RZ ;  /* 0x80ffffff79792810 */ /* 0x000fe40007ffe0ff */
[----:B------:R-:W-:Y:S01]  /*38940*/  @P5 IADD3 R8, PT, PT, R8, -0x7f000001, RZ ;  /* 0x80ffffff08085810 */ /* 0x000fe20007ffe0ff */
[----:B------:R-:W-:Y:S01]  /*38950*/  ISETP.GE.U32.AND P5, PT, R120, 0x7f000001, PT ;  /* 0x7f0000017800780c */ /* 0x000fe20003fa6070 */
[----:B------:R-:W-:Y:S01]  /*38960*/  IMAD.HI.U32 R102, R19, 0x7f000001, R14 ;  /* 0x7f00000113667827 */ /* 0x000fe200078e000e */
[----:B------:R-:W-:Y:S01]  /*38970*/  IADD3 R14, PT, PT, R121, R84, RZ ;  /* 0x00000054790e7210 */ /* 0x000fe20007ffe0ff */
[----:B------:R-:W-:Y:S01]  /*38980*/  ISETP.GE.U32.AND P6, PT, R13, 0x7f000001, PT ;  /* 0x7f0000010d00780c */ /* 0x000fe20003fc6070 */
[----:B------:R-:W3:Y:S01]  /*38990*/  LD.E R84, desc[UR10][R78.64+0x5e8] ;  /* 0x0005e80a4e547980 */ /* 0x000ee2000c101900 */
[----:B------:R-:W-:Y:S01]  /*389a0*/  @P4 IADD3 R9, PT, PT, R9, -0x7f000001, RZ ;  /* 0x80ffffff09094810 */ /* 0x000fe20007ffe0ff */
[----:B------:R-:W-:Y:S01]  /*389b0*/  ISETP.GE.U32.AND P4, PT, R22, 0x7f000001, PT ;  /* 0x7f0000011600780c */ /* 0x000fe20003f86070 */
[----:B------:R-:W-:Y:S01]  /*389c0*/  @P1 IADD3 R193, PT, PT, R193, -0x7f000001, RZ ;  /* 0x80ffffffc1c11810 */ /* 0x000fe20007ffe0ff */
[----:B------:R-:W-:Y:S01]  /*389d0*/  ISETP.GE.U32.AND P1, PT, R109, 0x7f000001, PT ;  /* 0x7f0000016d00780c */ /* 0x000fe20003f26070 */
[----:B------:R-:W-:-:S02]  /*389e0*/  IADD3 R17, PT, PT, R29, R18, RZ ;  /* 0x000000121d117210 */ /* 0x000fc40007ffe0ff */
        /* <DEDUP_REMOVED lines=9> */
[----:B------:R-:W-:-:S02]  /*38a80*/  @P1 IADD3 R109, PT, PT, R109, -0x7f000001, RZ ;  /* 0x80ffffff6d6d1810 */ /* 0x000fc40007ffe0ff */
[----:B------:R-:W-:Y:S01]  /*38a90*/  IADD3 R130, PT, PT, R194, R177, RZ ;  /* 0x000000b1c2827210 */ /* 0x000fe20007ffe0ff */
[----:B------:R-:W-:Y:S01]  /*38aa0*/  ISETP.GE.U32.AND P1, PT, R25, 0x7f000001, PT ;  /* 0x7f0000011900780c */ /* 0x000fe20003f26070 */
[----:B------:R-:W-:Y:S01]  /*38ab0*/  ISETP.GE.U32.AND P3, PT, R10, 0x7f000001, PT ;  /* 0x7f0000010a00780c */ /* 0x000fe20003f66070 */
[----:B------:R-:W-:Y:S01]  /*38ac0*/  ISETP.GE.U32.AND P5, PT, R125, 0x7f000001, PT ;  /* 0x7f0000017d00780c */ /* 0x000fe20003fa6070 */
[----:B------:R0:W3:Y:S01]  /*38ad0*/  LD.E R78, desc[UR10][R78.64+0x5ec] ;  /* 0x0005ec0a4e4e7980 */ /* 0x0000e2000c101900 */
[----:B------:R-:W-:Y:S01]  /*38ae0*/  @P2 IADD3 R17, PT, PT, R17, -0x7f000001, RZ ;  /* 0x80ffffff11112810 */ /* 0x000fe20007ffe0ff */
[----:B------:R-:W-:Y:S01]  /*38af0*/  ISETP.GE.U32.AND P2, PT, R102, 0x7f000001, PT ;  /* 0x7f0000016600780c */ /* 0x000fe20003f46070 */
[----:B------:R-:W-:Y:S01]  /*38b00*/  @P6 IADD3 R117, PT, PT, R117, -0x7f000001, RZ ;  /* 0x80ffffff75756810 */ /* 0x000fe20007ffe0ff */
[----:B------:R-:W-:Y:S01]  /*38b10*/  ISETP.GE.U32.AND P6, PT, R110, 0x7f000001, PT ;  /* 0x7f0000016e00780c */ /* 0x000fe20003fc6070 */
[----:B------:R-:W-:Y:S01]  /*38b20*/  @P0 IADD3 R11, PT, PT, R11, -0x7f000001, RZ ;  /* 0x80ffffff0b0b0810 */ /* 0x000fe20007ffe0ff */
[----:B------:R-:W-:Y:S01]  /*38b30*/  ISETP.GE.U32.AND P0, PT, R130, 0x7f000001, PT ;  /* 0x7f0000018200780c */ /* 0x000fe20003f06070 */
[----:B------:R-:W-:-:S03]  /*38b40*/  @P4 IADD3 R146, PT, PT, R146, -0x7f000001, RZ ;  /* 0x80ffffff92924810 */ /* 0x000fc60007ffe0ff */
[----:B------:R-:W-:Y:S02]  /*38b50*/  @P1 IADD3 R25, PT, PT, R25, -0x7f000001, RZ ;  /* 0x80ffffff19191810 */ /* 0x000fe40007ffe0ff */
[----:B------:R-:W-:Y:S02]  /*38b60*/  IADD3 R22, PT, PT, R22, R11, RZ ;  /* 0x0000000b16167210 */ /* 0x000fe40007ffe0ff */
[----:B------:R-:W-:Y:S02]  /*38b70*/  IADD3 R146, PT, PT, R146, R9, RZ ;  /* 0x0000000992927210 */ /* 0x000fe40007ffe0ff */
[----:B------:R-:W-:Y:S02]  /*38b80*/  IADD3 R117, PT, PT, R117, R8, RZ ;  /* 0x0000000875757210 */ /* 0x000fe40007ffe0ff */
[----:B------:R-:W-:Y:S01]  /*38b90*/  @P3 IADD3 R10, PT, PT, R10, -0x7f000001, RZ ;  /* 0x80ffffff0a0a3810 */ /* 0x000fe20007ffe0ff */
[----:B------:R-:W-:Y:S01]  /*38ba0*/  ISETP.GE.U32.AND P4, PT, R105, 0x7f000001, PT ;  /* 0x7f0000016900780c */ /* 0x000fe20003f86070 */
[----:B------:R-:W-:Y:S01]  /*38bb0*/  IMAD.WIDE.U32 R8, R92, R25, RZ ;  /* 0x000000195c087225 */ /* 0x000fe200078e00ff */
[----:B------:R-:W-:Y:S01]  /*38bc0*/  ISETP.GE.U32.AND P3, PT, R99, 0x7f000001, PT ;  /* 0x7f0000016300780c */ /* 0x000fe20003f66070 */
[----:B------:R-:W-:-:S02]  /*38bd0*/  @P5 IADD3 R125, PT, PT, R125, -0x7f000001, RZ ;  /* 0x80ffffff7d7d5810 */ /* 0x000fc40007ffe0ff */
[----:B------:R-:W-:Y:S02]  /*38be0*/  @P2 IADD3 R102, PT, PT, R102, -0x7f000001, RZ ;  /* 0x80ffffff66662810 */ /* 0x000fe40007ffe0ff */
[----:B------:R-:W-:Y:S01]  /*38bf0*/  @P6 IADD3 R110, PT, PT, R110, -0x7f000001, RZ ;  /* 0x80ffffff6e6e6810 */ /* 0x000fe20007ffe0ff */
[----:B------:R-:W-:Y:S01]  /*38c00*/  ISETP.GE.U32.AND P5, PT, R22, 0x7f000001, PT ;  /* 0x7f0000011600780c */ /* 0x000fe20003fa6070 */
[----:B------:R-:W-:Y:S01]  /*38c10*/  ISETP.GE.U32.AND P2, PT, R146, 0x7f000001, PT ;  /* 0x7f0000019200780c */ /* 0x000fe20003f46070 */
[----:B------:R-:W-:Y:S01]  /*38c20*/  ISETP.GE.U32.AND P6, PT, R14, 0x7f000001, PT ;  /* 0x7f0000010e00780c */ /* 0x000fe20003fc6070 */
[----:B------:R-:W-:Y:S01]  /*38c30*/  @P0 IADD3 R130, PT, PT, R130, -0x7f000001, RZ ;  /* 0x80ffffff82820810 */ /* 0x000fe20007ffe0ff */
[----:B------:R-:W-:Y:S01]  /*38c40*/  IMAD R11, R8, 0x7effffff, RZ ;  /* 0x7effffff080b7824 */ /* 0x000fe200078e02ff */
[----:B------:R-:W-:-:S03]  /*38c50*/  ISETP.GE.U32.AND P0, PT, R117, 0x7f000001, PT ;  /* 0x7f0000017500780c */ /* 0x000fc60003f06070 */
[----:B------:R-:W-:Y:S01]  /*38c60*/  IMAD.HI.U32 R18, R11, 0x7f000001, R8 ;  /* 0x7f0000010b127827 */ /* 0x000fe200078e0008 */
[----:B------:R-:W-:Y:S02]  /*38c70*/  IADD3 R130, PT, PT, R130, R109, RZ ;  /* 0x0000006d82827210 */ /* 0x000fe40007ffe0ff */
[----:B------:R-:W-:Y:S01]  /*38c80*/  IADD3 R110, PT, PT, R125, R110, RZ ;  /* 0x0000006e7d6e7210 */ /* 0x000fe20007ffe0ff */
[----:B------:R-:W-:Y:S01]  /*38c90*/  IMAD.WIDE.U32 R8, R88, R25, RZ ;  /* 0x0000001958087225 */ /* 0x000fe200078e00ff */
[----:B------:R-:W-:Y:S02]  /*38ca0*/  IADD3 R83, PT, PT, R17, R12, RZ ;  /* 0x0000000c11537210 */ /* 0x000fe40007ffe0ff */
[----:B------:R-:W-:Y:S02]  /*38cb0*/  IADD3 R93, PT, PT, R10, R13, RZ ;  /* 0x0000000d0a5d7210 */ /* 0x000fe40007ffe0ff */
[----:B------:R-:W-:Y:S01]  /*38cc0*/  @P4 IADD3 R105, PT, PT, R105, -0x7f000001, RZ ;  /* 0x80ffffff69694810 */ /* 0x000fe20007ffe0ff */
[----:B------:R-:W-:Y:S01]  /*38cd0*/  IMAD R17, R8, 0x7effffff, RZ ;  /* 0x7effffff08117824 */ /* 0x000fe200078e02ff */
[----:B------:R-:W-:Y:S01]  /*38ce0*/  @P3 IADD3 R99, PT, PT, R99, -0x7f000001, RZ ;  /* 0x80ffffff63633810 */ /* 0x000fe20007ffe0ff */
[----:B------:R-:W-:Y:S01]  /*38cf0*/  ISETP.GE.U32.AND P4, PT, R130, 0x7f000001, PT ;  /* 0x7f0000018200780c */ /* 0x000fe20003f86070 */
[----:B------:R-:W-:Y:S01]  /*38d00*/  IMAD.WIDE.U32 R12, R90, R175, RZ ;  /* 0x000000af5a0c7225 */ /* 0x000fe200078e00ff */
[----:B------:R-:W-:Y:S01]  /*38d10*/  @P5 IADD3 R22, PT, PT, R22, -0x7f000001, RZ ;  /* 0x80ffffff16165810 */ /* 0x000fe20007ffe0ff */
[----:B------:R-:W-:Y:S01]  /*38d20*/  ISETP.GE.U32.AND P3, PT, R106, 0x7f000001, PT ;  /* 0x7f0000016a00780c */ /* 0x000fe20003f66070 */
[----:B------:R-:W-:-:S02]  /*38d30*/  @P2 IADD3 R146, PT, PT, R146, -0x7f000001, RZ ;  /* 0x80ffffff92922810 */ /* 0x000fc40007ffe0ff */
[----:B------:R-:W-:Y:S01]  /*38d40*/  @P6 IADD3 R14, PT, PT, R14, -0x7f000001, RZ ;  /* 0x80ffffff0e0e6810 */ /* 0x000fe20007ffe0ff */
[----:B------:R-:W-:Y:S01]  /*38d50*/  ISETP.GE.U32.AND P2, PT, R110, 0x7f000001, PT ;  /* 0x7f0000016e00780c */ /* 0x000fe20003f46070 */
[----:B------:R-:W-:Y:S01]  /*38d60*/  IMAD.WIDE.U32 R10, R90, R167, RZ ;  /* 0x000000a75a0a7225 */ /* 0x000fe200078e00ff */
[----:B------:R-:W-:-:S03]  /*38d70*/  @P0 IADD3 R117, PT, PT, R117, -0x7f000001, RZ ;  /* 0x80ffffff75750810 */ /* 0x000fc60007ffe0ff */
[----:B-1----:R-:W-:Y:S01]  /*38d80*/  IMAD.HI.U32 R20, R17, 0x7f000001, R8 ;  /* 0x7f00000111147827 */ /* 0x002fe200078e0008 */
[----:B------:R-:W-:-:S03]  /*38d90*/  ISETP.GE.U32.AND P1, PT, R22, R99, PT ;  /* 0x000000631600720c */ /* 0x000fc60003f26070 */
[----:B------:R-:W-:Y:S02]  /*38da0*/  IMAD R17, R12, 0x7effffff, RZ ;  /* 0x7effffff0c117824 */ /* 0x000fe400078e02ff */
[----:B------:R-:W-:Y:S01]  /*38db0*/  IMAD.WIDE.U32 R8, R89, R25, RZ ;  /* 0x0000001959087225 */ /* 0x000fe200078e00ff */
[----:B------:R-:W-:Y:S01]  /*38dc0*/  IADD3 R99, PT, PT, -R99, R22, RZ ;  /* 0x0000001663637210 */ /* 0x000fe20007ffe1ff */
[----:B------:R-:W-:Y:S01]  /*38dd0*/  ISETP.GE.U32.AND P0, PT, R14, R105, PT ;  /* 0x000000690e00720c */ /* 0x000fe20003f06070 */
[----:B------:R-:W-:Y:S01]  /*38de0*/  IADD3 R105, PT, PT, -R105, R14, RZ ;  /* 0x0000000e69697210 */ /* 0x000fe20007ffe1ff */
[----:B------:R-:W-:Y:S02]  /*38df0*/  IMAD R19, R10, 0x7effffff, RZ ;  /* 0x7effffff0a137824 */ /* 0x000fe400078e02ff */
[----:B------:R-:W-:-:S04]  /*38e00*/  IMAD.HI.U32 R22, R17, 0x7f000001, R12 ;  /* 0x7f00000111167827 */ /* 0x000fc800078e000c */
[----:B------:R-:W-:-:S04]  /*38e10*/  IMAD.WIDE.U32 R14, R90, R25, RZ ;  /* 0x000000195a0e7225 */ /* 0x000fc800078e00ff */
[----:B------:R-:W-:Y:S02]  /*38e20*/  IMAD R13, R8, 0x7effffff, RZ ;  /* 0x7effffff080d7824 */ /* 0x000fe400078e02ff */
[----:B------:R-:W-:Y:S01]  /*38e30*/  IMAD.HI.U32 R111, R19, 0x7f000001, R10 ;  /* 0x7f000001136f7827 */ /* 0x000fe200078e000a */
[----:B------:R-:W-:Y:S02]  /*38e40*/  @P4 IADD3 R130, PT, PT, R130, -0x7f000001, RZ ;  /* 0x80ffffff82824810 */ /* 0x000fe40007ffe0ff */
[----:B------:R-:W-:Y:S01]  /*38e50*/  @P3 IADD3 R106, PT, PT, R106, -0x7f000001, RZ ;  /* 0x80ffffff6a6a3810 */ /* 0x000fe20007ffe0ff */
[----:B------:R-:W-:Y:S02]  /*38e60*/  IMAD R21, R14, 0x7effffff, RZ ;  /* 0x7effffff0e157824 */ /* 0x000fe400078e02ff */
[----:B------:R-:W-:Y:S01]  /*38e70*/  IMAD.WIDE.U32 R10, R90, R107, RZ ;  /* 0x0000006b5a0a7225 */ /* 0x000fe200078e00ff */
[----:B------:R-:W-:-:S03]  /*38e80*/  @P2 IADD3 R110, PT, PT, R110, -0x7f000001, RZ ;  /* 0x80ffffff6e6e2810 */ /* 0x000fc60007ffe0ff */
[----:B------:R-:W-:Y:S01]  /*38e90*/  IMAD.HI.U32 R101, R13, 0x7f000001, R8 ;  /* 0x7f0000010d657827 */ /* 0x000fe200078e0008 */
[----:B------:R-:W-:Y:S01]  /*38ea0*/  IADD3 R102, PT, PT, R117, R102, RZ ;  /* 0x0000006675667210 */ /* 0x000fe20007ffe0ff */
[----:B------:R-:W-:Y:S02]  /*38eb0*/  ISETP.GE.U32.AND P4, PT, R83, 0x7f000001, PT ;  /* 0x7f0000015300780c */ /* 0x000fe40003f86070 */
[----:B------:R-:W-:Y:S01]  /*38ec0*/  IMAD.WIDE.U32 R8, R146, R107, RZ ;  /* 0x0000006b92087225 */ /* 0x000fe200078e00ff */
[----:B------:R-:W-:Y:S01]  /*38ed0*/  ISETP.GE.U32.AND P6, PT, R93, 0x7f000001, PT ;  /* 0x7f0000015d00780c */ /* 0x000fe20003fc6070 */
[----:B------:R-:W-:Y:S02]  /*38ee0*/  ISETP.GE.U32.AND P2, PT, R111, 0x7f000001, PT ;  /* 0x7f0000016f00780c */ /* 0x000fe40003f46070 */
[----:B------:R-:W-:Y:S01]  /*38ef0*/  IMAD.HI.U32 R24, R21, 0x7f000001, R14 ;  /* 0x7f00000115187827 */ /* 0x000fe200078e000e */
[----:B------:R-:W-:-:S03]  /*38f00*/  ISETP.GE.U32.AND P5, PT, R18, 0x7f000001, PT ;  /* 0x7f0000011200780c */ /* 0x000fc60003fa6070 */
[----:B------:R-:W-:Y:S02]  /*38f10*/  IMAD R17, R10, 0x7effffff, RZ ;  /* 0x7effffff0a117824 */ /* 0x000fe400078e02ff */
[----:B------:R-:W-:Y:S01]  /*38f20*/  IMAD.WIDE.U32 R14, R130, R175, RZ ;  /* 0x000000af820e7225 */ /* 0x000fe200078e00ff */
[----:B------:R-:W-:-:S03]  /*38f30*/  ISETP.GE.U32.AND P3, PT, R102, 0x7f000001, PT ;  /* 0x7f0000016600780c */ /* 0x000fc60003f66070 */
[----:B------:R-:W-:Y:S02]  /*38f40*/  IMAD R19, R8, 0x7effffff, RZ ;  /* 0x7effffff08137824 */ /* 0x000fe400078e02ff */
[----:B------:R-:W-:-:S04]  /*38f50*/  IMAD.WIDE.U32 R12, R106, R25, RZ ;  /* 0x000000196a0c7225 */ /* 0x000fc800078e00ff */
[----:B------:R-:W-:-:S04]  /*38f60*/  IMAD.HI.U32 R113, R17, 0x7f000001, R10 ;  /* 0x7f00000111717827 */ /* 0x000fc800078e000a */
[----:B------:R-:W-:Y:S02]  /*38f70*/  IMAD R11, R14, 0x7effffff, RZ ;  /* 0x7effffff0e0b7824 */ /* 0x000fe400078e02ff */
[----:B------:R-:W-:-:S04]  /*38f80*/  IMAD.HI.U32 R80, R19, 0x7f000001, R8 ;  /* 0x7f00000113507827 */ /* 0x000fc800078e0008 */
[----:B------:R-:W-:Y:S02]  /*38f90*/  IMAD R21, R12, 0x7effffff, RZ ;  /* 0x7effffff0c157824 */ /* 0x000fe400078e02ff */
[----:B------:R-:W-:Y:S01]  /*38fa0*/  IMAD.WIDE.U32 R8, R146, R175, RZ ;  /* 0x000000af92087225 */ /* 0x000fe200078e00ff */
[----:B------:R-:W-:-:S03]  /*38fb0*/  @P4 IADD3 R83, PT, PT, R83, -0x7f000001, RZ ;  /* 0x80ffffff53534810 */ /* 0x000fc60007ffe0ff */
[----:B------:R-:W-:Y:S01]  /*38fc0*/  IMAD.HI.U32 R119, R11, 0x7f000001, R14 ;  /* 0x7f0000010b777827 */ /* 0x000fe200078e000e */
[----:B------:R-:W-:Y:S02]  /*38fd0*/  @P6 IADD3 R93, PT, PT, R93, -0x7f000001, RZ ;  /* 0x80ffffff5d5d6810 */ /* 0x000fe40007ffe0ff */
[----:B------:R-:W-:Y:S01]  /*38fe0*/  @P2 IADD3 R111, PT, PT, R111, -0x7f000001, RZ ;  /* 0x80ffffff6f6f2810 */ /* 0x000fe20007ffe0ff */
[----:B------:R-:W-:Y:S01]  /*38ff0*/  IMAD.HI.U32 R109, R21, 0x7f000001, R12 ;  /* 0x7f000001156d7827 */ /* 0x000fe200078e000c */
[----:B------:R-:W-:-:S03]  /*39000*/  ISETP.GE.U32.AND P4, PT, R94, 0x7f000001, PT ;  /* 0x7f0000015e00780c */ /* 0x000fc60003f86070 */
[----:B------:R-:W-:Y:S02]  /*39010*/  IMAD R15, R8, 0x7effffff, RZ ;  /* 0x7effffff080f7824 */ /* 0x000fe400078e02ff */
[----:B------:R-:W-:Y:S01]  /*39020*/  IMAD.WIDE.U32 R12, R106, R167, RZ ;  /* 0x000000a76a0c7225 */ /* 0x000fe200078e00ff */
[----:B------:R-:W-:Y:S01]  /*39030*/  ISETP.GE.U32.AND P6, PT, R20, 0x7f000001, PT ;  /* 0x7f0000011400780c */ /* 0x000fe20003fc6070 */
[----:B------:R-:W-:Y:S02]  /*39040*/  ISETP.GE.U32.AND P2, PT, R126, 0x7f000001, PT ;  /* 0x7f0000017e00780c */ /* 0x000fe40003f46070 */
[----:B------:R-:W-:Y:S01]  /*39050*/  IMAD.HI.U32 R81, R15, 0x7f000001, R8 ;  /* 0x7f0000010f517827 */ /* 0x000fe200078e0008 */
[----:B------:R-:W-:Y:S02]  /*39060*/  @P5 IADD3 R18, PT, PT, R18, -0x7f000001, RZ ;  /* 0x80ffffff12125810 */ /* 0x000fe40007ffe0ff */
[----:B------:R-:W-:Y:S01]  /*39070*/  @P3 IADD3 R102, PT, PT, R102, -0x7f000001, RZ ;  /* 0x80ffffff66663810 */ /* 0x000fe20007ffe0ff */
[----:B------:R-:W-:Y:S01]  /*39080*/  IMAD.WIDE.U32 R10, R146, R25, RZ ;  /* 0x00000019920a7225 */ /* 0x000fe200078e00ff */
[----:B------:R-:W-:-:S03]  /*39090*/  ISETP.GE.U32.AND P5, PT, R24, 0x7f000001, PT ;  /* 0x7f0000011800780c */ /* 0x000fc60003fa6070 */
[----:B------:R-:W-:Y:S01]  /*390a0*/  IMAD R9, R12, 0x7effffff, RZ ;  /* 0x7effffff0c097824 */ /* 0x000fe200078e02ff */
[----:B------:R-:W-:Y:S01]  /*390b0*/  ISETP.GE.U32.AND P3, PT, R22, 0x7f000001, PT ;  /* 0x7f0000011600780c */ /* 0x000fe20003f66070 */
[----:B------:R-:W-:Y:S02]  /*390c0*/  IMAD R15, R10, 0x7effffff, RZ ;  /* 0x7effffff0a0f7824 */ /* 0x000fe400078e02ff */
[----:B------:R-:W-:-:S04]  /*390d0*/  IMAD.HI.U32 R118, R9, 0x7f000001, R12 ;  /* 0x7f00000109767827 */ /* 0x000fc800078e000c */
[----:B------:R-:W-:Y:S01]  /*390e0*/  IMAD.WIDE.U32 R8, R106, R175, RZ ;  /* 0x000000af6a087225 */ /* 0x000fe200078e00ff */
[----:B------:R-:W-:-:S03]  /*390f0*/  @P4 IADD3 R94, PT, PT, R94, -0x7f000001, RZ ;  /* 0x80ffffff5e5e4810 */ /* 0x000fc60007ffe0ff */
[----:B------:R-:W-:Y:S01]  /*39100*/  IMAD.HI.U32 R114, R15, 0x7f000001, R10 ;  /* 0x7f0000010f727827 */ /* 0x000fe200078e000a */
[----:B------:R-:W-:Y:S02]  /*39110*/  @P6 IADD3 R20, PT, PT, R20, -0x7f000001, RZ ;  /* 0x80ffffff14146810 */ /* 0x000fe40007ffe0ff */
[----:B------:R-:W-:Y:S01]  /*39120*/  @P2 IADD3 R126, PT, PT, R126, -0x7f000001, RZ ;  /* 0x80ffffff7e7e2810 */ /* 0x000fe20007ffe0ff */
[----:B------:R-:W-:Y:S01]  /*39130*/  IMAD R11, R8, 0x7effffff, RZ ;  /* 0x7effffff080b7824 */ /* 0x000fe200078e02ff */
[----:B------:R-:W-:Y:S01]  /*39140*/  ISETP.GE.U32.AND P4, PT, R101, 0x7f000001, PT ;  /* 0x7f0000016500780c */ /* 0x000fe20003f86070 */
[----:B------:R-:W-:Y:S01]  /*39150*/  ISETP.GE.U32.AND P6, PT, R132, 0x7f000001, PT ;  /* 0x7f0000018400780c */ /* 0x000fe20003fc6070 */
[----:B------:R-:W-:Y:S01]  /*39160*/  ISETP.GE.U32.AND P2, PT, R81, 0x7f000001, PT ;  /* 0x7f0000015100780c */ /* 0x000fe20003f46070 */
[----:B------:R-:W-:Y:S01]  /*39170*/  IMAD.HI.U32 R115, R11, 0x7f000001, R8 ;  /* 0x7f0000010b737827 */ /* 0x000fe200078e0008 */
[----:B------:R-:W-:Y:S02]  /*39180*/  @P5 IADD3 R24, PT, PT, R24, -0x7f000001, RZ ;  /* 0x80ffffff18185810 */ /* 0x000fe40007ffe0ff */
[----:B------:R-:W-:Y:S01]  /*39190*/  @P3 IADD3 R22, PT, PT, R22, -0x7f000001, RZ ;  /* 0x80ffffff16163810 */ /* 0x000fe20007ffe0ff */
[----:B------:R-:W-:Y:S01]  /*391a0*/  IMAD.WIDE.U32 R8, R130, R107, RZ ;  /* 0x0000006b82087225 */ /* 0x000fe200078e00ff */
[----:B------:R-:W-:Y:S01]  /*391b0*/  ISETP.GE.U32.AND P5, PT, R109, 0x7f000001, PT ;  /* 0x7f0000016d00780c */ /* 0x000fe20003fa6070 */
[----:B------:R-:W-:-:S02]  /*391c0*/  ISETP.GE.U32.AND P3, PT, R113, 0x7f000001, PT ;  /* 0x7f0000017100780c */ /* 0x000fc40003f66070 */
[----:B------:R-:W-:Y:S02]  /*391d0*/  IMAD R19, R8, 0x7effffff, RZ ;  /* 0x7effffff08137824 */ /* 0x000fe400078e02ff */
[----:B------:R-:W-:Y:S01]  /*391e0*/  IMAD.WIDE.U32 R14, R130, R167, RZ ;  /* 0x000000a7820e7225 */ /* 0x000fe200078e00ff */
[----:B------:R-:W-:-:S03]  /*391f0*/  @P4 IADD3 R101, PT, PT, R101, -0x7f000001, RZ ;  /* 0x80ffffff65654810 */ /* 0x000fc60007ffe0ff */
[----:B------:R-:W-:Y:S01]  /*39200*/  IMAD.HI.U32 R19, R19, 0x7f000001, R8 ;  /* 0x7f00000113137827 */ /* 0x000fe200078e0008 */
[----:B------:R-:W-:Y:S02]  /*39210*/  @P6 IADD3 R132, PT, PT, R132, -0x7f000001, RZ ;  /* 0x80ffffff84846810 */ /* 0x000fe40007ffe0ff */
[----:B------:R-:W-:Y:S01]  /*39220*/  @P2 IADD3 R81, PT, PT, R81, -0x7f000001, RZ ;  /* 0x80ffffff51512810 */ /* 0x000fe20007ffe0ff */
[----:B------:R-:W-:Y:S01]  /*39230*/  IMAD R9, R14, 0x7effffff, RZ ;  /* 0x7effffff0e097824 */ /* 0x000fe200078e02ff */
[----:B------:R-:W-:Y:S01]  /*39240*/  ISETP.GE.U32.AND P4, PT, R80, 0x7f000001, PT ;  /* 0x7f0000015000780c */ /* 0x000fe20003f86070 */
[----:B------:R-:W-:Y:S01]  /*39250*/  IMAD.WIDE.U32 R12, R106, R107, RZ ;  /* 0x0000006b6a0c7225 */ /* 0x000fe200078e00ff */
[----:B------:R-:W-:Y:S01]  /*39260*/  ISETP.GE.U32.AND P6, PT, R119, 0x7f000001, PT ;  /* 0x7f0000017700780c */ /* 0x000fe20003fc6070 */
[----:B------:R-:W-:Y:S02]  /*39270*/  ISETP.GE.U32.AND P2, PT, R115, 0x7f000001, PT ;  /* 0x7f0000017300780c */ /* 0x000fe40003f46070 */
[----:B------:R-:W-:Y:S01]  /*39280*/  IMAD.WIDE.U32 R10, R146, R167, RZ ;  /* 0x000000a7920a7225 */ /* 0x000fe200078e00ff */
[----:B------:R-:W-:-:S03]  /*39290*/  @P5 IADD3 R109, PT, PT, R109, -0x7f000001, RZ ;  /* 0x80ffffff6d6d5810 */ /* 0x000fc60007ffe0ff */
[----:B--2---:R-:W-:Y:S01]  /*392a0*/  IMAD.WIDE.U32 R16, R130, R25, RZ ;  /* 0x0000001982107225 */ /* 0x004fe200078e00ff */
[----:B------:R-:W-:-:S03]  /*392b0*/  @P3 IADD3 R113, PT, PT, R113, -0x7f000001, RZ ;  /* 0x80ffffff71713810 */ /* 0x000fc60007ffe0ff */
[----:B------:R-:W-:Y:S01]  /*392c0*/  IMAD.HI.U32 R120, R9, 0x7f000001, R14 ;  /* 0x7f00000109787827 */ /* 0x000fe200078e000e */
[----:B------:R-:W-:-:S03]  /*392d0*/  ISETP.GE.U32.AND P3, PT, R118, 0x7f000001, PT ;  /* 0x7f0000017600780c */ /* 0x000fc60003f66070 */
[----:B------:R-:W-:-:S04]  /*392e0*/  IMAD.WIDE.U32 R8, R18, 0x5fffffa, RZ ;  /* 0x05fffffa12087825 */ /* 0x000fc800078e00ff */
[----:B------:R-:W-:Y:S02]  /*392f0*/  IMAD R23, R12, 0x7effffff, RZ ;  /* 0x7effffff0c177824 */ /* 0x000fe400078e02ff */
[----:B------:R-:W-:Y:S02]  /*39300*/  IMAD R21, R10, 0x7effffff, RZ ;  /* 0x7effffff0a157824 */ /* 0x000fe400078e02ff */
[----:B------:R-:W-:Y:S02]  /*39310*/  IMAD R15, R18, 0x6, RZ ;  /* 0x00000006120f7824 */ /* 0x000fe400078e02ff */
[----:B0-----:R-:W-:Y:S02]  /*39320*/  IMAD R79, R16, 0x7effffff, RZ ;  /* 0x7effffff104f7824 */ /* 0x001fe400078e02ff */
[----:B------:R-:W-:-:S04]  /*39330*/  IMAD.HI.U32 R116, R23, 0x7f000001, R12 ;  /* 0x7f00000117747827 */ /* 0x000fc800078e000c */
[----:B------:R-:W-:-:S04]  /*39340*/  IMAD.HI.U32 R103, R21, 0x7f000001, R10 ;  /* 0x7f00000115677827 */ /* 0x000fc800078e000a */
[----:B------:R-:W-:-:S04]  /*39350*/  IMAD.HI.U32 R23, R15, 0x7f000001, R8 ;  /* 0x7f0000010f177827 */ /* 0x000fc800078e0008 */
[----:B------:R-:W-:-:S04]  /*39360*/  IMAD.WIDE.U32 R10, R109, 0x5fffffa, RZ ;  /* 0x05fffffa6d0a7825 */ /* 0x000fc800078e00ff */
[----:B------:R-:W-:Y:S01]  /*39370*/  IMAD.HI.U32 R13, R79, 0x7f000001, R16 ;  /* 0x7f0000014f0d7827 */ /* 0x000fe200078e0010 */
[----:B------:R-:W-:Y:S02]  /*39380*/  @P4 IADD3 R80, PT, PT, R80, -0x7f000001, RZ ;  /* 0x80ffffff50504810 */ /* 0x000fe40007ffe0ff */
[----:B------:R-:W-:Y:S02]  /*39390*/  @P6 IADD3 R119, PT, PT, R119, -0x7f000001, RZ ;  /* 0x80ffffff77776810 */ /* 0x000fe40007ffe0ff */
[----:B------:R-:W-:Y:S01]  /*393a0*/  @P2 IADD3 R115, PT, PT, R115, -0x7f000001, RZ ;  /* 0x80ffffff73732810 */ /* 0x000fe20007ffe0ff */
[----:B------:R-:W-:Y:S01]  /*393b0*/  IMAD.WIDE.U32 R8, R20, 0x5fffffa, RZ ;  /* 0x05fffffa14087825 */ /* 0x000fe200078e00ff */
[----:B------:R-:W-:Y:S01]  /*393c0*/  @P3 IADD3 R118, PT, PT, R118, -0x7f000001, RZ ;  /* 0x80ffffff76763810 */ /* 0x000fe20007ffe0ff */
[----:B------:R-:W-:Y:S01]  /*393d0*/  ISETP.GE.U32.AND P5, PT, R114, 0x7f000001, PT ;  /* 0x7f0000017200780c */ /* 0x000fe20003fa6070 */
[----:B------:R-:W2:Y:S01]  /*393e0*/  LDL R79, [R1+0x110] ;  /* 0x00011000014f7983 */ /* 0x000ea20000100800 */
[----:B------:R-:W-:-:S02]  /*393f0*/  IMAD R17, R109, 0x6, RZ ;  /* 0x000000066d117824 */ /* 0x000fc400078e02ff */
[----:B------:R-:W-:Y:S01]  /*39400*/  IMAD R15, R20, 0x6, RZ ;  /* 0x00000006140f7824 */ /* 0x000fe200078e02ff */
[----:B------:R-:W-:Y:S01]  /*39410*/  ISETP.GE.U32.AND P6, PT, R94, 0x7f000001, PT ;  /* 0x7f0000015e00780c */ /* 0x000fe20003fc6070 */
[----:B------:R-:W-:Y:S01]  /*39420*/  ISETP.GE.U32.AND P4, PT, R101, 0x7f000001, PT ;  /* 0x7f0000016500780c */ /* 0x000fe20003f86070 */
[----:B------:R-:W-:Y:S01]  /*39430*/  ISETP.GE.U32.AND P2, PT, R98, 0x7f000001, PT ;  /* 0x7f0000016200780c */ /* 0x000fe20003f46070 */
[----:B------:R-:W-:Y:S01]  /*39440*/  IMAD.HI.U32 R117, R17, 0x7f000001, R10 ;  /* 0x7f00000111757827 */ /* 0x000fe200078e000a */
[----:B------:R-:W-:Y:S01]  /*39450*/  ISETP.GE.U32.AND P3, PT, R162, 0x7f000001, PT ;  /* 0x7f000001a200780c */ /* 0x000fe20003f66070 */
[----:B------:R-:W2:Y:S02]  /*39460*/  LDL R10, [R1+0x114] ;  /* 0x00011400010a7983 */ /* 0x000ea40000100800 */
[----:B------:R-:W-:-:S04]  /*39470*/  IMAD.HI.U32 R109, R15, 0x7f000001, R8 ;  /* 0x7f0000010f6d7827 */ /* 0x000fc800078e0008 */
[----:B------:R-:W-:-:S04]  /*39480*/  IMAD.WIDE.U32 R16, R22, 0x5fffffa, RZ ;  /* 0x05fffffa16107825 */ /* 0x000fc800078e00ff */
[----:B------:R-:W-:-:S04]  /*39490*/  IMAD.WIDE.U32 R8, R24, 0x5fffffa, RZ ;  /* 0x05fffffa18087825 */ /* 0x000fc800078e00ff */
[----:B------:R-:W-:Y:S02]  /*394a0*/  IMAD R11, R22, 0x6, RZ ;  /* 0x00000006160b7824 */ /* 0x000fe400078e02ff */
[----:B------:R-:W-:Y:S02]  /*394b0*/  IMAD R21, R24, 0x6, RZ ;  /* 0x0000000618157824 */ /* 0x000fe400078e02ff */
[----:B------:R-:W-:-:S04]  /*394c0*/  IMAD.HI.U32 R16, R11, 0x7f000001, R16 ;  /* 0x7f0000010b107827 */ /* 0x000fc800078e0010 */
[----:B------:R-:W-:Y:S02]  /*394d0*/  IMAD.HI.U32 R17, R21, 0x7f000001, R8 ;  /* 0x7f00000115117827 */ /* 0x000fe400078e0008 */
[----:B------:R-:W2:Y:S04]  /*394e0*/  LDL R9, [R1+0x118] ;  /* 0x0001180001097983 */ /* 0x000ea80000100800 */
[----:B------:R-:W2:Y:S01]  /*394f0*/  LDL R8, [R1+0x11c] ;  /* 0x00011c0001087983 */ /* 0x000ea20000100800 */
[----:B------:R-:W-:Y:S02]  /*39500*/  @P6 IADD3 R94, PT, PT, R94, -0x7f000001, RZ ;  /* 0x80ffffff5e5e6810 */ /* 0x000fe40007ffe0ff */
[----:B------:R-:W-:Y:S02]  /*39510*/  @P4 IADD3 R101, PT, PT, R101, -0x7f000001, RZ ;  /* 0x80ffffff65654810 */ /* 0x000fe40007ffe0ff */
[----:B------:R-:W-:Y:S01]  /*39520*/  @P2 IADD3 R98, PT, PT, R98, -0x7f000001, RZ ;  /* 0x80ffffff62622810 */ /* 0x000fe20007ffe0ff */
[----:B------:R-:W-:Y:S01]  /*39530*/  ISETP.GE.U32.AND P6, PT, R80, 0x7f000001, PT ;  /* 0x7f0000015000780c */ /* 0x000fe20003fc6070 */
[----:B------:R-:W-:Y:S01]  /*39540*/  ISETP.GE.U32.AND P4, PT, R81, 0x7f000001, PT ;  /* 0x7f0000015100780c */ /* 0x000fe20003f86070 */
[----:B------:R-:W-:Y:S01]  /*39550*/  ISETP.GE.U32.AND P2, PT, R117, 0x7f000001, PT ;  /* 0x7f0000017500780c */ /* 0x000fe20003f46070 */
[----:B------:R-:W-:-:S02]  /*39560*/  @P5 IADD3 R114, PT, PT, R114, -0x7f000001, RZ ;  /* 0x80ffffff72725810 */ /* 0x000fc40007ffe0ff */
[----:B------:R-:W-:-:S03]  /*39570*/  @P3 IADD3 R162, PT, PT, R162, -0x7f000001, RZ ;  /* 0x80ffffffa2a23810 */ /* 0x000fc60007ffe0ff */
[----:B------:R-:W-:Y:S02]  /*39580*/  ISETP.GE.U32.AND P5, PT, R114, 0x7f000001, PT ;  /* 0x7f0000017200780c */ /* 0x000fe40003fa6070 */
[----:B------:R-:W-:-:S03]  /*39590*/  IMAD.WIDE.U32 R14, R162, R175, RZ ;  /* 0x000000afa20e7225 */ /* 0x000fc600078e00ff */
[----:B------:R-:W-:Y:S02]  /*395a0*/  @P6 IADD3 R80, PT, PT, R80, -0x7f000001, RZ ;  /* 0x80ffffff50506810 */ /* 0x000fe40007ffe0ff */
[----:B------:R-:W-:Y:S01]  /*395b0*/  @P4 IADD3 R81, PT, PT, R81, -0x7f000001, RZ ;  /* 0x80ffffff51514810 */ /* 0x000fe20007ffe0ff */
[----:B------:R-:W-:Y:S01]  /*395c0*/  IMAD R11, R14, 0x7effffff, RZ ;  /* 0x7effffff0e0b7824 */ /* 0x000fe200078e02ff */
[----:B------:R-:W-:Y:S01]  /*395d0*/  @P2 IADD3 R117, PT, PT, R117, -0x7f000001, RZ ;  /* 0x80ffffff75752810 */ /* 0x000fe20007ffe0ff */
[----:B------:R-:W-:Y:S02]  /*395e0*/  ISETP.GE.U32.AND P3, PT, R116, 0x7f000001, PT ;  /* 0x7f0000017400780c */ /* 0x000fe40003f66070 */
[----:B------:R-:W-:Y:S01]  /*395f0*/  IMAD.HI.U32 R18, R11, 0x7f000001, R14 ;  /* 0x7f0000010b127827 */ /* 0x000fe200078e000e */
[----:B------:R-:W-:Y:S02]  /*39600*/  IADD3 R14, PT, PT, R81, R118, RZ ;  /* 0x00000076510e7210 */ /* 0x000fe40007ffe0ff */
[----:B------:R-:W-:-:S02]  /*39610*/  IADD3 R15, PT, PT, R80, R117, RZ ;  /* 0x00000075500f7210 */ /* 0x000fc40007ffe0ff */
[----:B------:R-:W2:Y:S01]  /*39620*/  LDL.64 R80, [R1+0x100] ;  /* 0x0001000001507983 */ /* 0x000ea20000100a00 */
[----:B------:R-:W-:Y:S01]  /*39630*/  @P5 IADD3 R114, PT, PT, R114, -0x7f000001, RZ ;  /* 0x80ffffff72725810 */ /* 0x000fe20007ffe0ff */
[----:B------:R-:W-:Y:S01]  /*39640*/  ISETP.GE.U32.AND P5, PT, R23, 0x7f000001, PT ;  /* 0x7f0000011700780c */ /* 0x000fe20003fa6070 */
[----:B------:R-:W-:-:S03]  /*39650*/  ISETP.GE.U32.AND P6, PT, R109, 0x7f000001, PT ;  /* 0x7f0000016d00780c */ /* 0x000fc60003fc6070 */
[----:B------:R-:W-:Y:S01]  /*39660*/  @P3 IADD3 R116, PT, PT, R116, -0x7f000001, RZ ;  /* 0x80ffffff74743810 */ /* 0x000fe20007ffe0ff */
[----:B------:R-:W-:Y:S01]  /*39670*/  ISETP.GE.U32.AND P3, PT, R13, 0x7f000001, PT ;  /* 0x7f0000010d00780c */ /* 0x000fe20003f66070 */
[----:B------:R-:W-:-:S07]  /*39680*/  ISETP.GE.U32.AND P4, PT, R103, 0x7f000001, PT ;  /* 0x7f0000016700780c */ /* 0x000fce0003f86070 */
[----:B------:R-:W-:Y:S01]  /*39690*/  @P5 IADD3 R23, PT, PT, R23, -0x7f000001, RZ ;  /* 0x80ffffff17175810 */ /* 0x000fe20007ffe0ff */
[----:B------:R-:W-:Y:S01]  /*396a0*/  ISETP.GE.U32.AND P5, PT, R17, 0x7f000001, PT ;  /* 0x7f0000011100780c */ /* 0x000fe20003fa6070 */
[----:B------:R-:W-:Y:S02]  /*396b0*/  IADD3 R101, PT, PT, R101, R132, RZ ;  /* 0x0000008465657210 */ /* 0x000fe40007ffe0ff */
[----:B------:R-:W-:Y:S02]  /*396c0*/  IADD3 R11, PT, PT, R94, R23, RZ ;  /* 0x000000175e0b7210 */ /* 0x000fe40007ffe0ff */
[----:B------:R-:W-:Y:S02]  /*396d0*/  @P6 IADD3 R109, PT, PT, R109, -0x7f000001, RZ ;  /* 0x80ffffff6d6d6810 */ /* 0x000fe40007ffe0ff */
[----:B------:R-:W-:Y:S01]  /*396e0*/  @P3 IADD3 R13, PT, PT, R13, -0x7f000001, RZ ;  /* 0x80ffffff0d0d3810 */ /* 0x000fe20007ffe0ff */
[----:B------:R-:W-:Y:S01]  /*396f0*/  ISETP.GE.U32.AND P6, PT, R96, 0x7f000001, PT ;  /* 0x7f0000016000780c */ /* 0x000fe20003fc6070 */
[----:B------:R-:W-:Y:S01]  /*39700*/  ISETP.GE.U32.AND P3, PT, R11, 0x7f000001, PT ;  /* 0x7f0000010b00780c */ /* 0x000fe20003f66070 */
[----:B------:R-:W-:Y:S01]  /*39710*/  ISETP.GE.U32.AND P2, PT, R101, 0x7f000001, PT ;  /* 0x7f0000016500780c */ /* 0x000fe20003f46070 */
[----:B------:R-:W-:Y:S01]  /*39720*/  IMAD.WIDE.U32 R20, R119, 0x5fffffa, RZ ;  /* 0x05fffffa77147825 */ /* 0x000fe200078e00ff */
[----:B------:R-:W-:-:S03]  /*39730*/  @P4 IADD3 R103, PT, PT, R103, -0x7f000001, RZ ;  /* 0x80ffffff67674810 */ /* 0x000fc60007ffe0ff */
[----:B------:R-:W-:Y:S01]  /*39740*/  IMAD R12, R119, 0x6, RZ ;  /* 0x00000006770c7824 */ /* 0x000fe200078e02ff */
[----:B------:R-:W-:Y:S01]  /*39750*/  @P5 IADD3 R17, PT, PT, R17, -0x7f000001, RZ ;  /* 0x80ffffff11115810 */ /* 0x000fe20007ffe0ff */
[----:B------:R-:W-:Y:S02]  /*39760*/  ISETP.GE.U32.AND P5, PT, R103, 0x7f000001, PT ;  /* 0x7f0000016700780c */ /* 0x000fe40003fa6070 */
[----:B------:R-:W-:Y:S02]  /*39770*/  IMAD.HI.U32 R20, R12, 0x7f000001, R20 ;  /* 0x7f0000010c147827 */ /* 0x000fe400078e0014 */
[----:B------:R-:W-:Y:S02]  /*39780*/  @P6 IADD3 R96, PT, PT, R96, -0x7f000001, RZ ;  /* 0x80ffffff60606810 */ /* 0x000fe40007ffe0ff */
[----:B------:R-:W-:Y:S01]  /*39790*/  @P3 IADD3 R11, PT, PT, R11, -0x7f000001, RZ ;  /* 0x80ffffff0b0b3810 */ /* 0x000fe20007ffe0ff */
[----:B------:R-:W-:Y:S01]  /*397a0*/  ISETP.GE.U32.AND P3, PT, R20, 0x7f000001, PT ;  /* 0x7f0000011400780c */ /* 0x000fe20003f66070 */
[----:B------:R-:W-:Y:S01]  /*397b0*/  ISETP.GE.U32.AND P4, PT, R16, 0x7f000001, PT ;  /* 0x7f0000011000780c */ /* 0x000fe20003f86070 */
[----:B------:R-:W-:Y:S01]  /*397c0*/  @P2 IADD3 R101, PT, PT, R101, -0x7f000001, RZ ;  /* 0x80ffffff65652810 */ /* 0x000fe20007ffe0ff */
[----:B------:R-:W-:Y:S01]  /*397d0*/  ISETP.GE.U32.AND P2, PT, R104, 0x7f000001, PT ;  /* 0x7f0000016800780c */ /* 0x000fe20003f46070 */
[----:B------:R-:W-:Y:S01]  /*397e0*/  IADD3 R109, PT, PT, R96, R109, RZ ;  /* 0x0000006d606d7210 */ /* 0x000fe20007ffe0ff */
[----:B------:R-:W-:Y:S01]  /*397f0*/  ISETP.GE.U32.AND P6, PT, R19, 0x7f000001, PT ;  /* 0x7f0000011300780c */ /* 0x000fe20003fc6070 */
[----:B------:R-:W-:Y:S01]  /*39800*/  @P5 IADD3 R103, PT, PT, R103, -0x7f000001, RZ ;  /* 0x80ffffff67675810 */ /* 0x000fe20007ffe0ff */
[----:B------:R-:W-:-:S02]  /*39810*/  IMAD.WIDE.U32 R22, R13, 0x5fffffa, RZ ;  /* 0x05fffffa0d167825 */ /* 0x000fc400078e00ff */
[----:B------:R-:W-:Y:S01]  /*39820*/  ISETP.GE.U32.AND P5, PT, R109, 0x7f000001, PT ;  /* 0x7f0000016d00780c */ /* 0x000fe20003fa6070 */
[----:B------:R-:W-:Y:S01]  /*39830*/  IADD3 R21, PT, PT, R114, R115, RZ ;  /* 0x0000007372157210 */ /* 0x000fe20007ffe0ff */
[----:B------:R-:W-:Y:S02]  /*39840*/  IMAD R13, R13, 0x6, RZ ;  /* 0x000000060d0d7824 */ /* 0x000fe400078e02ff */
[----:B------:R-:W-:Y:S01]  /*39850*/  @P3 IADD3 R20, PT, PT, R20, -0x7f000001, RZ ;  /* 0x80ffffff14143810 */ /* 0x000fe20007ffe0ff */
[----:B------:R-:W-:Y:S01]  /*39860*/  ISETP.GE.U32.AND P3, PT, R120, 0x7f000001, PT ;  /* 0x7f0000017800780c */ /* 0x000fe20003f66070 */
[----:B------:R-:W-:Y:S01]  /*39870*/  @P4 IADD3 R16, PT, PT, R16, -0x7f000001, RZ ;  /* 0x80ffffff10104810 */ /* 0x000fe20007ffe0ff */
[----:B------:R-:W-:Y:S01]  /*39880*/  ISETP.GE.U32.AND P4, PT, R15, 0x7f000001, PT ;  /* 0x7f0000010f00780c */ /* 0x000fe20003f86070 */
[----:B------:R-:W-:Y:S01]  /*39890*/  @P2 IADD3 R104, PT, PT, R104, -0x7f000001, RZ ;  /* 0x80ffffff68682810 */ /* 0x000fe20007ffe0ff */
[----:B------:R-:W-:Y:S01]  /*398a0*/  IMAD.HI.U32 R94, R13, 0x7f000001, R22 ;  /* 0x7f0000010d5e7827 */ /* 0x000fe200078e0016 */
[----:B------:R-:W-:Y:S01]  /*398b0*/  ISETP.GE.U32.AND P2, PT, R21, 0x7f000001, PT ;  /* 0x7f0000011500780c */ /* 0x000fe20003f46070 */
[----:B------:R-:W-:-:S02]  /*398c0*/  IADD3 R13, PT, PT, R103, R116, RZ ;  /* 0x00000074670d7210 */ /* 0x000fc40007ffe0ff */
[----:B------:R-:W-:Y:S02]  /*398d0*/  @P6 IADD3 R19, PT, PT, R19, -0x7f000001, RZ ;  /* 0x80ffffff13136810 */ /* 0x000fe40007ffe0ff */
[----:B------:R-:W-:Y:S01]  /*398e0*/  @P5 IADD3 R109, PT, PT, R109, -0x7f000001, RZ ;  /* 0x80ffffff6d6d5810 */ /* 0x000fe20007ffe0ff */
[----:B------:R-:W-:Y:S01]  /*398f0*/  ISETP.GE.U32.AND P6, PT, R18, 0x7f000001, PT ;  /* 0x7f0000011200780c */ /* 0x000fe20003fc6070 */
[C---:B------:R-:W-:Y:S01]  /*39900*/  IMAD.WIDE.U32 R24, R162.reuse, R25, RZ ;  /* 0x00000019a2187225 */ /* 0x040fe200078e00ff */
[----:B------:R-:W-:Y:S01]  /*39910*/  ISETP.GE.U32.AND P5, PT, R13, 0x7f000001, PT ;  /* 0x7f0000010d00780c */ /* 0x000fe20003fa6070 */
[----:B------:R-:W-:Y:S02]  /*39920*/  IADD3 R12, PT, PT, R101, R126, RZ ;  /* 0x0000007e650c7210 */ /* 0x000fe40007ffe0ff */
[----:B------:R-:W-:Y:S01]  /*39930*/  IMAD.WIDE.U32 R22, R162, R167, RZ ;  /* 0x000000a7a2167225 */ /* 0x000fe200078e00ff */
[----:B------:R-:W-:Y:S01]  /*39940*/  @P3 IADD3 R120, PT, PT, R120, -0x7f000001, RZ ;  /* 0x80ffffff78783810 */ /* 0x000fe20007ffe0ff */
[----:B------:R-:W-:-:S02]  /*39950*/  ISETP.GE.U32.AND P3, PT, R94, 0x7f000001, PT ;  /* 0x7f0000015e00780c */ /* 0x000fc40003f66070 */
[----:B------:R-:W-:Y:S01]  /*39960*/  IMAD R103, R24, 0x7effffff, RZ ;  /* 0x7effffff18677824 */ /* 0x000fe200078e02ff */
[----:B------:R-:W-:Y:S01]  /*39970*/  @P4 IADD3 R15, PT, PT, R15, -0x7f000001, RZ ;  /* 0x80ffffff0f0f4810 */ /* 0x000fe20007ffe0ff */
[----:B------:R-:W-:Y:S01]  /*39980*/  IMAD R101, R22, 0x7effffff, RZ ;  /* 0x7effffff16657824 */ /* 0x000fe200078e02ff */
[----:B------:R-:W-:Y:S01]  /*39990*/  ISETP.GE.U32.AND P4, PT, R14, 0x7f000001, PT ;  /* 0x7f0000010e00780c */ /* 0x000fe20003f86070 */
[----:B------:R-:W-:Y:S01]  /*399a0*/  @P2 IADD3 R21, PT, PT, R21, -0x7f000001, RZ ;  /* 0x80ffffff15152810 */ /* 0x000fe20007ffe0ff */
[----:B------:R-:W-:Y:S01]  /*399b0*/  ISETP.GE.U32.AND P2, PT, R12, 0x7f000001, PT ;  /* 0x7f0000010c00780c */ /* 0x000fe20003f46070 */
[----:B------:R-:W-:Y:S01]  /*399c0*/  IMAD.HI.U32 R115, R103, 0x7f000001, R24 ;  /* 0x7f00000167737827 */ /* 0x000fe200078e0018 */
[----:B------:R-:W-:-:S03]  /*399d0*/  @P6 IADD3 R18, PT, PT, R18, -0x7f000001, RZ ;  /* 0x80ffffff12126810 */ /* 0x000fc60007ffe0ff */
[----:B------:R-:W-:Y:S01]  /*399e0*/  IMAD.HI.U32 R96, R101, 0x7f000001, R22 ;  /* 0x7f00000165607827 */ /* 0x000fe200078e0016 */
[----:B------:R-:W-:Y:S01]  /*399f0*/  @P5 IADD3 R13, PT, PT, R13, -0x7f000001, RZ ;  /* 0x80ffffff0d0d5810 */ /* 0x000fe20007ffe0ff */
[----:B------:R-:W-:Y:S02]  /*39a00*/  ISETP.GE.U32.AND P6, PT, R115, 0x7f000001, PT ;  /* 0x7f0000017300780c */ /* 0x000fe40003fc6070 */
[----:B------:R-:W-:Y:S01]  /*39a10*/  IMAD.WIDE.U32 R22, R162, R107, RZ ;  /* 0x0000006ba2167225 */ /* 0x000fe200078e00ff */
[----:B------:R-:W-:Y:S01]  /*39a20*/  ISETP.GE.U32.AND P5, PT, R96, 0x7f000001, PT ;  /* 0x7f0000016000780c */ /* 0x000fe20003fa6070 */
[----:B------:R-:W-:Y:S02]  /*39a30*/  @P3 IADD3 R94, PT, PT, R94, -0x7f000001, RZ ;  /* 0x80ffffff5e5e3810 */ /* 0x000fe40007ffe0ff */
[----:B------:R-:W-:Y:S01]  /*39a40*/  @P4 IADD3 R14, PT, PT, R14, -0x7f000001, RZ ;  /* 0x80ffffff0e0e4810 */ /* 0x000fe20007ffe0ff */
[----:B------:R-:W-:Y:S01]  /*39a50*/  IMAD R103, R22, 0x7effffff, RZ ;  /* 0x7effffff16677824 */ /* 0x000fe200078e02ff */
[----:B------:R-:W-:Y:S01]  /*39a60*/  ISETP.GE.U32.AND P4, PT, R110, R93, PT ;  /* 0x0000005d6e00720c */ /* 0x000fe20003f86070 */
[----:B------:R-:W-:-:S02]  /*39a70*/  IADD3 R101, PT, PT, R21, R120, RZ ;  /* 0x0000007815657210 */ /* 0x000fc40007ffe0ff */
[----:B------:R-:W-:Y:S02]  /*39a80*/  @P2 IADD3 R12, PT, PT, R12, -0x7f000001, RZ ;  /* 0x80ffffff0c0c2810 */ /* 0x000fe40007ffe0ff */
[----:B------:R-:W-:Y:S01]  /*39a90*/  IADD3 R93, PT, PT, -R93, R110, RZ ;  /* 0x0000006e5d5d7210 */ /* 0x000fe20007ffe1ff */
[----:B------:R-:W-:Y:S01]  /*39aa0*/  ISETP.GE.U32.AND P2, PT, R102, R83, PT ;  /* 0x000000536600720c */ /* 0x000fe20003f46070 */
[----:B------:R-:W-:Y:S01]  /*39ab0*/  IADD3 R21, PT, PT, -R83, R102, RZ ;  /* 0x0000006653157210 */ /* 0x000fe20007ffe1ff */
[----:B------:R-:W-:Y:S01]  /*39ac0*/  IMAD.HI.U32 R110, R103, 0x7f000001, R22 ;  /* 0x7f000001676e7827 */ /* 0x000fe200078e0016 */
[----:B------:R-:W-:Y:S02]  /*39ad0*/  IADD3 R83, PT, PT, R13, R94, RZ ;  /* 0x0000005e0d537210 */ /* 0x000fe40007ffe0ff */
[----:B------:R-:W-:Y:S02]  /*39ae0*/  @P6 IADD3 R115, PT, PT, R115, -0x7f000001, RZ ;  /* 0x80ffffff73736810 */ /* 0x000fe40007ffe0ff */
[----:B------:R-:W-:Y:S01]  /*39af0*/  @P5 IADD3 R96, PT, PT, R96, -0x7f000001, RZ ;  /* 0x80ffffff60605810 */ /* 0x000fe20007ffe0ff */
[----:B------:R-:W-:Y:S01]  /*39b00*/  ISETP.GE.U32.AND P5, PT, R110, 0x7f000001, PT ;  /* 0x7f0000016e00780c */ /* 0x000fe20003fa6070 */
[----:B------:R-:W-:Y:S01]  /*39b10*/  ISETP.GE.U32.AND P6, PT, R83, 0x7f000001, PT ;  /* 0x7f0000015300780c */ /* 0x000fe20003fc6070 */
[----:B------:R-:W-:Y:S01]  /*39b20*/  IMAD.WIDE.U32 R22, R111, 0x5fffffa, RZ ;  /* 0x05fffffa6f167825 */ /* 0x000fe200078e00ff */
[----:B------:R-:W-:-:S03]  /*39b30*/  @!P4 IADD3 R93, PT, PT, R93, 0x7f000001, RZ ;  /* 0x7f0000015d5dc810 */ /* 0x000fc60007ffe0ff */
[----:B------:R-:W-:Y:S01]  /*39b40*/  IMAD.WIDE.U32 R102, R115, 0x5fffffa, RZ ;  /* 0x05fffffa73667825 */ /* 0x000fe200078e00ff */
[----:B------:R-:W-:-:S03]  /*39b50*/  ISETP.GE.U32.AND P3, PT, R101, 0x7f000001, PT ;  /* 0x7f0000016500780c */ /* 0x000fc60003f66070 */
[----:B------:R-:W-:Y:S02]  /*39b60*/  IMAD R13, R111, 0x6, RZ ;  /* 0x000000066f0d7824 */ /* 0x000fe400078e02ff */
[----:B------:R-:W-:Y:S02]  /*39b70*/  IMAD R111, R115, 0x6, RZ ;  /* 0x00000006736f7824 */ /* 0x000fe400078e02ff */
[----:B------:R-:W-:-:S04]  /*39b80*/  IMAD.WIDE.U32 R24, R18, 0x5fffffa, RZ ;  /* 0x05fffffa12187825 */ /* 0x000fc800078e00ff */
[----:B------:R-:W-:Y:S01]  /*39b90*/  IMAD R107, R18, 0x6, RZ ;  /* 0x00000006126b7824 */ /* 0x000fe200078e02ff */
[----:B------:R-:W-:Y:S01]  /*39ba0*/  IADD3 R18, PT, PT, R14, R19, RZ ;  /* 0x000000130e127210 */ /* 0x000fe20007ffe0ff */
[----:B------:R-:W-:-:S04]  /*39bb0*/  IMAD.HI.U32 R115, R13, 0x7f000001, R22 ;  /* 0x7f0000010d737827 */ /* 0x000fc800078e0016 */
[----:B------:R-:W-:Y:S01]  /*39bc0*/  IMAD.HI.U32 R23, R111, 0x7f000001, R102 ;  /* 0x7f0000016f177827 */ /* 0x000fe200078e0066 */
[----:B------:R-:W-:Y:S02]  /*39bd0*/  IADD3 R102, PT, PT, R15, R20, RZ ;  /* 0x000000140f667210 */ /* 0x000fe40007ffe0ff */
[----:B------:R-:W-:Y:S01]  /*39be0*/  @P5 IADD3 R110, PT, PT, R110, -0x7f000001, RZ ;  /* 0x80ffffff6e6e5810 */ /* 0x000fe20007ffe0ff */
[----:B---3--:R-:W-:Y:S01]  /*39bf0*/  IMAD.WIDE.U32 R14, R82, R93, RZ ;  /* 0x0000005d520e7225 */ /* 0x008fe200078e00ff */
[----:B------:R-:W-:Y:S01]  /*39c00*/  @P6 IADD3 R83, PT, PT, R83, -0x7f000001, RZ ;  /* 0x80ffffff53536810 */ /* 0x000fe20007ffe0ff */
[----:B------:R-:W-:Y:S01]  /*39c10*/  ISETP.GE.U32.AND P5, PT, R23, 0x7f000001, PT ;  /* 0x7f0000011700780c */ /* 0x000fe20003fa6070 */
[----:B------:R-:W-:Y:S01]  /*39c20*/  ISETP.GE.U32.AND P6, PT, R18, 0x7f000001, PT ;  /* 0x7f0000011200780c */ /* 0x000fe20003fc6070 */
[----:B------:R-:W-:Y:S01]  /*39c30*/  IMAD R19, R14, 0x7effffff, RZ ;  /* 0x7effffff0e137824 */ /* 0x000fe200078e02ff */
[----:B------:R-:W-:Y:S01]  /*39c40*/  @!P1 IADD3 R99, PT, PT, R99, 0x7f000001, RZ ;  /* 0x7f00000163639810 */ /* 0x000fe20007ffe0ff */
[----:B------:R-:W-:Y:S01]  /*39c50*/  IMAD.HI.U32 R114, R107, 0x7f000001, R24 ;  /* 0x7f0000016b727827 */ /* 0x000fe200078e0018 */
[----:B------:R-:W-:-:S03]  /*39c60*/  @P3 IADD3 R101, PT, PT, R101, -0x7f000001, RZ ;  /* 0x80ffffff65653810 */ /* 0x000fc60007ffe0ff */
[C---:B------:R-:W-:Y:S02]  /*39c70*/  IMAD R107, R96.reuse, 0x6, RZ ;  /* 0x00000006606b7824 */ /* 0x040fe400078e02ff */
[----:B------:R-:W-:Y:S01]  /*39c80*/  IMAD.WIDE.U32 R24, R96, 0x5fffffa, RZ ;  /* 0x05fffffa60187825 */ /* 0x000fe200078e00ff */
[----:B------:R-:W-:Y:S02]  /*39c90*/  IADD3 R96, PT, PT, R109, R16, RZ ;  /* 0x000000106d607210 */ /* 0x000fe40007ffe0ff */
[----:B------:R-:W-:Y:S01]  /*39ca0*/  IADD3 R94, PT, PT, R12, R113, RZ ;  /* 0x000000710c5e7210 */ /* 0x000fe20007ffe0ff */
[----:B------:R-:W-:Y:S01]  /*39cb0*/  IMAD.HI.U32 R109, R19, 0x7f000001, R14 ;  /* 0x7f000001136d7827 */ /* 0x000fe200078e000e */
[----:B------:R-:W-:Y:S01]  /*39cc0*/  ISETP.GE.U32.AND P3, PT, R114, 0x7f000001, PT ;  /* 0x7f0000017200780c */ /* 0x000fe20003f66070 */
[----:B------:R-:W-:Y:S02]  /*39cd0*/  @!P0 IADD3 R105, PT, PT, R105, 0x7f000001, RZ ;  /* 0x7f00000169698810 */ /* 0x000fe40007ffe0ff */
[----:B----4-:R-:W-:Y:S01]  /*39ce0*/  IMAD.WIDE.U32 R12, R100, R99, RZ ;  /* 0x00000063640c7225 */ /* 0x010fe200078e00ff */
[----:B------:R-:W-:Y:S01]  /*39cf0*/  IADD3 R104, PT, PT, R104, R17, RZ ;  /* 0x0000001168687210 */ /* 0x000fe20007ffe0ff */
[----:B------:R-:W-:Y:S01]  /*39d00*/  ISETP.GE.U32.AND P0, PT, R109, 0x7f000001, PT ;  /* 0x7f0000016d00780c */ /* 0x000fe20003f06070 */
[----:B------:R-:W-:Y:S01]  /*39d10*/  @!P2 IADD3 R21, PT, PT, R21, 0x7f000001, RZ ;  /* 0x7f0000011515a810 */ /* 0x000fe20007ffe0ff */
[----:B------:R-:W-:Y:S01]  /*39d20*/  IMAD R17, R12, 0x7effffff, RZ ;  /* 0x7effffff0c117824 */ /* 0x000fe200078e02ff */
[----:B------:R-:W-:-:S02]  /*39d30*/  @P5 IADD3 R23, PT, PT, R23, -0x7f000001, RZ ;  /* 0x80ffffff17175810 */ /* 0x000fc40007ffe0ff */
[----:B------:R-:W-:Y:S01]  /*39d40*/  @P6 IADD3 R18, PT, PT, R18, -0x7f000001, RZ ;  /* 0x80ffffff12126810 */ /* 0x000fe20007ffe0ff */
[----:B------:R-:W-:Y:S01]  /*39d50*/  IMAD.WIDE.U32 R14, R100, R105, RZ ;  /* 0x00000069640e7225 */ /* 0x000fe200078e00ff */
[----:B------:R-:W-:-:S03]  /*39d60*/  IADD3 R98, PT, PT, R11, R98, RZ ;  /* 0x000000620b627210 */ /* 0x000fc60007ffe0ff */
[----:B------:R-:W-:Y:S01]  /*39d70*/  IMAD.HI.U32 R20, R17, 0x7f000001, R12 ;  /* 0x7f00000111147827 */ /* 0x000fe200078e000c */
[----:B------:R-:W-:-:S03]  /*39d80*/  IADD3 R11, PT, PT, R101, R110, RZ ;  /* 0x0000006e650b7210 */ /* 0x000fc60007ffe0ff */
[----:B------:R-:W-:Y:S01]  /*39d90*/  IMAD.WIDE.U32 R12, R100, R21, RZ ;  /* 0x00000015640c7225 */ /* 0x000fe200078e00ff */
[----:B------:R-:W-:-:S03]  /*39da0*/  @P3 IADD3 R114, PT, PT, R114, -0x7f000001, RZ ;  /* 0x80ffffff72723810 */ /* 0x000fc60007ffe0ff */
[----:B------:R-:W-:Y:S01]  /*39db0*/  IMAD.HI.U32 R111, R107, 0x7f000001, R24 ;  /* 0x7f0000016b6f7827 */ /* 0x000fe200078e0018 */
[----:B------:R-:W-:-:S03]  /*39dc0*/  IADD3 R107, PT, PT, R18, R23, RZ ;  /* 0x00000017126b7210 */ /* 0x000fc60007ffe0ff */
[----:B------:R-:W-:Y:S02]  /*39dd0*/  IMAD R23, R14, 0x7effffff, RZ ;  /* 0x7effffff0e177824 */ /* 0x000fe400078e02ff */
[----:B------:R-:W-:Y:S01]  /*39de0*/  IMAD.WIDE.U32 R100, R100, R93, RZ ;  /* 0x0000005d64647225 */ /* 0x000fe200078e00ff */
[----:B------:R-:W-:-:S03]  /*39df0*/  @P0 IADD3 R109, PT, PT, R109, -0x7f000001, RZ ;  /* 0x80ffffff6d6d0810 */ /* 0x000fc60007ffe0ff */
[----:B------:R-:W-:Y:S02]  /*39e00*/  IMAD R19, R12, 0x7effffff, RZ ;  /* 0x7effffff0c137824 */ /* 0x000fe400078e02ff */
[----:B------:R-:W-:Y:S01]  /*39e10*/  IMAD.WIDE.U32 R16, R82, R21, RZ ;  /* 0x0000001552107225 */ /* 0x000fe200078e00ff */
[----:B------:R-:W-:Y:S01]  /*39e20*/  ISETP.GE.U32.AND P0, PT, R20, 0x7f000001, PT ;  /* 0x7f0000011400780c */ /* 0x000fe20003f06070 */
[----:B------:R-:W-:Y:S02]  /*39e30*/  IADD3 R103, PT, PT, R83, R114, RZ ;  /* 0x0000007253677210 */ /* 0x000fe40007ffe0ff */
[----:B------:R-:W-:-:S04]  /*39e40*/  IMAD.HI.U32 R22, R23, 0x7f000001, R14 ;  /* 0x7f00000117167827 */ /* 0x000fc800078e000e */
[----:B------:R-:W-:Y:S02]  /*39e50*/  IMAD R25, R100, 0x7effffff, RZ ;  /* 0x7effffff64197824 */ /* 0x000fe400078e02ff */
[----:B------:R-:W-:Y:S01]  /*39e60*/  IMAD.HI.U32 R24, R19, 0x7f000001, R12 ;  /* 0x7f00000113187827 */ /* 0x000fe200078e000c */
[----:B------:R-:W-:-:S03]  /*39e70*/  ISETP.GE.U32.AND P1, PT, R22, 0x7f000001, PT ;  /* 0x7f0000011600780c */ /* 0x000fc60003f26070 */
[----:B------:R-:W-:-:S04]  /*39e80*/  IMAD.WIDE.U32 R12, R82, R99, RZ ;  /* 0x00000063520c7225 */ /* 0x000fc800078e00ff */
[----:B------:R-:W-:Y:S02]  /*39e90*/  IMAD R15, R16, 0x7effffff, RZ ;  /* 0x7effffff100f7824 */ /* 0x000fe400078e02ff */
[----:B------:R-:W-:-:S04]  /*39ea0*/  IMAD.WIDE.U32 R82, R82, R105, RZ ;  /* 0x0000006952527225 */ /* 0x000fc800078e00ff */
[----:B------:R-:W-:-:S04]  /*39eb0*/  IMAD.HI.U32 R25, R25, 0x7f000001, R100 ;  /* 0x7f00000119197827 */ /* 0x000fc800078e0064 */
[----:B------:R-:W-:Y:S01]  /*39ec0*/  IMAD.HI.U32 R101, R15, 0x7f000001, R16 ;  /* 0x7f0000010f657827 */ /* 0x000fe200078e0010 */
[----:B------:R-:W-:-:S03]  /*39ed0*/  ISETP.GE.U32.AND P2, PT, R25, 0x7f000001, PT ;  /* 0x7f0000011900780c */ /* 0x000fc60003f46070 */
[----:B------:R-:W-:Y:S02]  /*39ee0*/  IMAD R19, R82, 0x7effffff, RZ ;  /* 0x7effffff52137824 */ /* 0x000fe400078e02ff */
[----:B------:R-:W-:Y:S02]  /*39ef0*/  IMAD R17, R12, 0x7effffff, RZ ;  /* 0x7effffff0c117824 */ /* 0x000fe400078e02ff */
[----:B------:R-:W-:Y:S01]  /*39f00*/  IMAD.WIDE.U32 R14, R109, 0x5fffffa, RZ ;  /* 0x05fffffa6d0e7825 */ /* 0x000fe200078e00ff */
[----:B------:R-:W-:-:S03]  /*39f10*/  ISETP.GE.U32.AND P5, PT, R24, 0x7f000001, PT ;  /* 0x7f0000011800780c */ /* 0x000fc60003fa6070 */
[----:B------:R-:W-:Y:S02]  /*39f20*/  IMAD R23, R109, 0x6, RZ ;  /* 0x000000066d177824 */ /* 0x000fe400078e02ff */
[----:B------:R-:W-:Y:S01]  /*39f30*/  IMAD.HI.U32 R82, R19, 0x7f000001, R82 ;  /* 0x7f00000113527827 */ /* 0x000fe200078e0052 */
[----:B------:R-:W-:-:S03]  /*39f40*/  @P0 IADD3 R20, PT, PT, R20, -0x7f000001, RZ ;  /* 0x80ffffff14140810 */ /* 0x000fc60007ffe0ff */
[----:B------:R-:W-:Y:S01]  /*39f50*/  IMAD.HI.U32 R109, R17, 0x7f000001, R12 ;  /* 0x7f000001116d7827 */ /* 0x000fe200078e000c */
[----:B------:R-:W-:-:S03]  /*39f60*/  ISETP.GE.U32.AND P0, PT, R82, 0x7f000001, PT ;  /* 0x7f0000015200780c */ /* 0x000fc60003f06070 */
[----:B------:R-:W-:Y:S01]  /*39f70*/  IMAD.WIDE.U32 R12, R84, R105, RZ ;  /* 0x00000069540c7225 */ /* 0x000fe200078e00ff */
[----:B------:R-:W-:-:S03]  /*39f80*/  @P1 IADD3 R22, PT, PT, R22, -0x7f000001, RZ ;  /* 0x80ffffff16161810 */ /* 0x000fc60007ffe0ff */
[----:B------:R-:W-:Y:S01]  /*39f90*/  IMAD.HI.U32 R83, R23, 0x7f000001, R14 ;  /* 0x7f00000117537827 */ /* 0x000fe200078e000e */
[----:B------:R-:W-:Y:S01]  /*39fa0*/  ISETP.GE.U32.AND P6, PT, R101, 0x7f000001, PT ;  /* 0x7f0000016500780c */ /* 0x000fe20003fc6070 */
[----:B------:R-:W-:Y:S02]  /*39fb0*/  ISETP.GE.U32.AND P1, PT, R20, 0x7f000001, PT ;  /* 0x7f0000011400780c */ /* 0x000fe40003f26070 */
[----:B------:R-:W-:-:S04]  /*39fc0*/  IMAD.WIDE.U32 R14, R84, R93, RZ ;  /* 0x0000005d540e7225 */ /* 0x000fc800078e00ff */
[----:B------:R-:W-:Y:S02]  /*39fd0*/  IMAD R17, R12, 0x7effffff, RZ ;  /* 0x7effffff0c117824 */ /* 0x000fe400078e02ff */
[----:B------:R-:W-:Y:S02]  /*39fe0*/  IMAD R19, R14, 0x7effffff, RZ ;  /* 0x7effffff0e137824 */ /* 0x000fe400078e02ff */
[----:B------:R-:W-:Y:S01]  /*39ff0*/  IMAD.HI.U32 R16, R17, 0x7f000001, R12 ;  /* 0x7f00000111107827 */ /* 0x000fe200078e000c */
[----:B------:R-:W-:Y:S02]  /*3a000*/  @P2 IADD3 R25, PT, PT, R25, -0x7f000001, RZ ;  /* 0x80ffffff19192810 */ /* 0x000fe40007ffe0ff */
[----:B------:R-:W-:Y:S01]  /*3a010*/  @P5 IADD3 R24, PT, PT, R24, -0x7f000001, RZ ;  /* 0x80ffffff18185810 */ /* 0x000fe20007ffe0ff */
[----:B------:R-:W-:Y:S01]  /*3a020*/  IMAD.HI.U32 R18, R19, 0x7f000001, R14 ;  /* 0x7f00000113127827 */ /* 0x000fe200078e000e */
[----:B------:R-:W-:Y:S01]  /*3a030*/  ISETP.GE.U32.AND P5, PT, R16, 0x7f000001, PT ;  /* 0x7f0000011000780c */ /* 0x000fe20003fa6070 */
[----:B------:R-:W-:Y:S01]  /*3a040*/  ISETP.GE.U32.AND P4, PT, R109, 0x7f000001, PT ;  /* 0x7f0000016d00780c */ /* 0x000fe20003f86070 */
[----:B------:R-:W-:Y:S01]  /*3a050*/  ISETP.GE.U32.AND P3, PT, R22, 0x7f000001, PT ;  /* 0x7f0000011600780c */ /* 0x000fe20003f66070 */
[----:B------:R-:W-:Y:S01]  /*3a060*/  ISETP.GE.U32.AND P2, PT, R25, 0x7f000001, PT ;  /* 0x7f0000011900780c */ /* 0x000fe20003f46070 */
[----:B------:R-:W-:Y:S01]  /*3a070*/  @P0 IADD3 R82, PT, PT, R82, -0x7f000001, RZ ;  /* 0x80ffffff52520810 */ /* 0x000fe20007ffe0ff */
[----:B------:R-:W-:Y:S01]  /*3a080*/  IMAD.WIDE.U32 R12, R84, R21, RZ ;  /* 0x00000015540c7225 */ /* 0x000fe200078e00ff */
[----:B------:R-:W-:Y:S01]  /*3a090*/  ISETP.GE.U32.AND P0, PT, R18, 0x7f000001, PT ;  /* 0x7f0000011200780c */ /* 0x000fe20003f06070 */
[----:B------:R-:W-:-:S02]  /*3a0a0*/  @P6 IADD3 R101, PT, PT, R101, -0x7f000001, RZ ;  /* 0x80ffffff65656810 */ /* 0x000fc40007ffe0ff */
[----:B------:R-:W-:Y:S01]  /*3a0b0*/  @P1 IADD3 R20, PT, PT, R20, -0x7f000001, RZ ;  /* 0x80ffffff14141810 */ /* 0x000fe20007ffe0ff */
[----:B------:R-:W-:-:S03]  /*3a0c0*/  IMAD R15, R12, 0x7effffff, RZ ;  /* 0x7effffff0c0f7824 */ /* 0x000fc600078e02ff */
[----:B------:R-:W-:Y:S01]  /*3a0d0*/  IADD3 R20, PT, PT, R20, R101, RZ ;  /* 0x0000006514147210 */ /* 0x000fe20007ffe0ff */
[----:B------:R-:W-:Y:S01]  /*3a0e0*/  IMAD.HI.U32 R101, R15, 0x7f000001, R12 ;  /* 0x7f0000010f657827 */ /* 0x000fe200078e000c */
[----:B------:R-:W-:Y:S02]  /*3a0f0*/  @P5 IADD3 R16, PT, PT, R16, -0x7f000001, RZ ;  /* 0x80ffffff10105810 */ /* 0x000fe40007ffe0ff */
[----:B------:R-:W-:Y:S02]  /*3a100*/  @P4 IADD3 R109, PT, PT, R109, -0x7f000001, RZ ;  /* 0x80ffffff6d6d4810 */ /* 0x000fe40007ffe0ff */
[----:B------:R-:W-:Y:S01]  /*3a110*/  @P3 IADD3 R22, PT, PT, R22, -0x7f000001, RZ ;  /* 0x80ffffff16163810 */ /* 0x000fe20007ffe0ff */
[----:B------:R-:W-:Y:S01]  /*3a120*/  IMAD.WIDE.U32 R12, R84, R99, RZ ;  /* 0x00000063540c7225 */ /* 0x000fe200078e00ff */
[----:B------:R-:W-:Y:S02]  /*3a130*/  @P2 IADD3 R25, PT, PT, R25, -0x7f000001, RZ ;  /* 0x80ffffff19192810 */ /* 0x000fe40007ffe0ff */
[----:B------:R-:W-:Y:S01]  /*3a140*/  @P0 IADD3 R18, PT, PT, R18, -0x7f000001, RZ ;  /* 0x80ffffff12120810 */ /* 0x000fe20007ffe0ff */
[----:B------:R-:W-:Y:S01]  /*3a150*/  IMAD R17, R12, 0x7effffff, RZ ;  /* 0x7effffff0c117824 */ /* 0x000fe200078e02ff */
[----:B------:R-:W-:Y:S01]  /*3a160*/  IADD3 R22, PT, PT, R22, R109, RZ ;  /* 0x0000006d16167210 */ /* 0x000fe20007ffe0ff */
[----:B------:R-:W-:Y:S01]  /*3a170*/  IMAD.WIDE.U32 R14, R16, 0x5fffffa, RZ ;  /* 0x05fffffa100e7825 */ /* 0x000fe200078e00ff */
[----:B------:R-:W-:Y:S01]  /*3a180*/  IADD3 R23, PT, PT, R25, R82, RZ ;  /* 0x0000005219177210 */ /* 0x000fe20007ffe0ff */
[----:B------:R-:W-:-:S02]  /*3a190*/  ISETP.GE.U32.AND P1, PT, R83, 0x7f000001, PT ;  /* 0x7f0000015300780c */ /* 0x000fc40003f26070 */
[----:B------:R-:W-:Y:S02]  /*3a1a0*/  IMAD R19, R16, 0x6, RZ ;  /* 0x0000000610137824 */ /* 0x000fe400078e02ff */
[----:B------:R-:W-:Y:S01]  /*3a1b0*/  IMAD.HI.U32 R82, R17, 0x7f000001, R12 ;  /* 0x7f00000111527827 */ /* 0x000fe200078e000c */
[----:B------:R-:W-:Y:S01]  /*3a1c0*/  ISETP.GE.U32.AND P4, PT, R24, 0x7f000001, PT ;  /* 0x7f0000011800780c */ /* 0x000fe20003f86070 */
[----:B------:R-:W-:Y:S02]  /*3a1d0*/  ISETP.GE.U32.AND P3, PT, R22, 0x7f000001, PT ;  /* 0x7f0000011600780c */ /* 0x000fe40003f66070 */
[----:B------:R-:W-:-:S04]  /*3a1e0*/  IMAD.WIDE.U32 R12, R18, 0x5fffffa, RZ ;  /* 0x05fffffa120c7825 */ /* 0x000fc800078e00ff */
[----:B------:R-:W-:-:S04]  /*3a1f0*/  IMAD.HI.U32 R109, R19, 0x7f000001, R14 ;  /* 0x7f000001136d7827 */ /* 0x000fc800078e000e */
[----:B------:R-:W-:Y:S02]  /*3a200*/  IMAD R25, R18, 0x6, RZ ;  /* 0x0000000612197824 */ /* 0x000fe400078e02ff */
[----:B------:R-:W-:Y:S01]  /*3a210*/  IMAD.WIDE.U32 R14, R78, R99, RZ ;  /* 0x000000634e0e7225 */ /* 0x000fe200078e00ff */
[----:B------:R-:W-:-:S03]  /*3a220*/  ISETP.GE.U32.AND P2, PT, R101, 0x7f000001, PT ;  /* 0x7f0000016500780c */ /* 0x000fc60003f46070 */
[----:B------:R-:W-:-:S04]  /*3a230*/  IMAD.WIDE.U32 R18, R78, R93, RZ ;  /* 0x0000005d4e127225 */ /* 0x000fc800078e00ff */
[----:B------:R-:W-:-:S04]  /*3a240*/  IMAD.HI.U32 R93, R25, 0x7f000001, R12 ;  /* 0x7f000001195d7827 */ /* 0x000fc800078e000c */
[----:B------:R-:W-:Y:S01]  /*3a250*/  IMAD R13, R14, 0x7effffff, RZ ;  /* 0x7effffff0e0d7824 */ /* 0x000fe200078e02ff */
[----:B------:R-:W-:-:S03]  /*3a260*/  @P1 IADD3 R83, PT, PT, R83, -0x7f000001, RZ ;  /* 0x80ffffff53531810 */ /* 0x000fc60007ffe0ff */
[----:B------:R-:W-:Y:S01]  /*3a270*/  IMAD.HI.U32 R14, R13, 0x7f000001, R14 ;  /* 0x7f0000010d0e7827 */ /* 0x000fe200078e000e */
[----:B------:R-:W-:Y:S01]  /*3a280*/  @P4 IADD3 R24, PT, PT, R24, -0x7f000001, RZ ;  /* 0x80ffffff18184810 */ /* 0x000fe20007ffe0ff */
[----:B------:R-:W-:Y:S01]  /*3a290*/  ISETP.GE.U32.AND P1, PT, R109, 0x7f000001, PT ;  /* 0x7f0000016d00780c */ /* 0x000fe20003f26070 */
[----:B------:R-:W-:Y:S01]  /*3a2a0*/  @P3 IADD3 R22, PT, PT, R22, -0x7f000001, RZ ;  /* 0x80ffffff16163810 */ /* 0x000fe20007ffe0ff */
[----:B------:R-:W-:Y:S01]  /*3a2b0*/  IMAD.WIDE.U32 R16, R78, R105, RZ ;  /* 0x000000694e107225 */ /* 0x000fe200078e00ff */
[----:B------:R-:W-:Y:S01]  /*3a2c0*/  ISETP.GE.U32.AND P5, PT, R20, 0x7f000001, PT ;  /* 0x7f0000011400780c */ /* 0x000fe20003fa6070 */
[----:B------:R-:W-:Y:S01]  /*3a2d0*/  ISETP.GE.U32.AND P4, PT, R23, 0x7f000001, PT ;  /* 0x7f0000011700780c */ /* 0x000fe20003f86070 */
[----:B------:R-:W-:Y:S01]  /*3a2e0*/  ISETP.GE.U32.AND P3, PT, R14, 0x7f000001, PT ;  /* 0x7f0000010e00780c */ /* 0x000fe20003f66070 */
[----:B------:R-:W-:Y:S01]  /*3a2f0*/  IADD3 R24, PT, PT, R24, R83, RZ ;  /* 0x0000005318187210 */ /* 0x000fe20007ffe0ff */
[----:B------:R-:W-:Y:S01]  /*3a300*/  IMAD R25, R16, 0x7effffff, RZ ;  /* 0x7effffff10197824 */ /* 0x000fe200078e02ff */
[----:B------:R-:W-:Y:S01]  /*3a310*/  @P2 IADD3 R101, PT, PT, R101, -0x7f000001, RZ ;  /* 0x80ffffff65652810 */ /* 0x000fe20007ffe0ff */
[----:B------:R-:W-:Y:S01]  /*3a320*/  IMAD R83, R18, 0x7effffff, RZ ;  /* 0x7effffff12537824 */ /* 0x000fe200078e02ff */
[----:B------:R-:W-:Y:S01]  /*3a330*/  ISETP.GE.U32.AND P0, PT, R82, 0x7f000001, PT ;  /* 0x7f0000015200780c */ /* 0x000fe20003f06070 */
[----:B------:R-:W-:Y:S01]  /*3a340*/  ISETP.GE.U32.AND P2, PT, R93, 0x7f000001, PT ;  /* 0x7f0000015d00780c */ /* 0x000fe20003f46070 */
[----:B------:R-:W-:Y:S01]  /*3a350*/  IMAD.HI.U32 R16, R25, 0x7f000001, R16 ;  /* 0x7f00000119107827 */ /* 0x000fe200078e0010 */
[----:B------:R-:W-:-:S03]  /*3a360*/  @P1 IADD3 R109, PT, PT, R109, -0x7f000001, RZ ;  /* 0x80ffffff6d6d1810 */ /* 0x000fc60007ffe0ff */
[----:B------:R-:W-:Y:S01]  /*3a370*/  IMAD.HI.U32 R25, R83, 0x7f000001, R18 ;  /* 0x7f00000153197827 */ /* 0x000fe200078e0012 */
[----:B------:R-:W-:Y:S01]  /*3a380*/  ISETP.GE.U32.AND P1, PT, R16, 0x7f000001, PT ;  /* 0x7f0000011000780c */ /* 0x000fe20003f26070 */
[----:B------:R-:W-:Y:S02]  /*3a390*/  @P5 IADD3 R20, PT, PT, R20, -0x7f000001, RZ ;  /* 0x80ffffff14145810 */ /* 0x000fe40007ffe0ff */
[----:B------:R-:W-:Y:S02]  /*3a3a0*/  @P4 IADD3 R23, PT, PT, R23, -0x7f000001, RZ ;  /* 0x80ffffff17174810 */ /* 0x000fe40007ffe0ff */
[----:B------:R-:W-:Y:S01]  /*3a3b0*/  @P3 IADD3 R14, PT, PT, R14, -0x7f000001, RZ ;  /* 0x80ffffff0e0e3810 */ /* 0x000fe20007ffe0ff */
[----:B------:R-:W-:Y:S01]  /*3a3c0*/  ISETP.GE.U32.AND P5, PT, R25, 0x7f000001, PT ;  /* 0x7f0000011900780c */ /* 0x000fe20003fa6070 */
[----:B------:R-:W-:Y:S01]  /*3a3d0*/  ISETP.GE.U32.AND P4, PT, R115, 0x7f000001, PT ;  /* 0x7f0000017300780c */ /* 0x000fe20003f86070 */
[----:B------:R-:W-:Y:S01]  /*3a3e0*/  ISETP.GE.U32.AND P3, PT, R96, 0x7f000001, PT ;  /* 0x7f0000016000780c */ /* 0x000fe20003f66070 */
[----:B------:R-:W-:-:S02]  /*3a3f0*/  @P0 IADD3 R82, PT, PT, R82, -0x7f000001, RZ ;  /* 0x80ffffff52520810 */ /* 0x000fc40007ffe0ff */
[----:B------:R-:W-:Y:S01]  /*3a400*/  @P2 IADD3 R93, PT, PT, R93, -0x7f000001, RZ ;  /* 0x80ffffff5d5d2810 */ /* 0x000fe20007ffe0ff */
[----:B------:R-:W-:Y:S01]  /*3a410*/  ISETP.GE.U32.AND P6, PT, R24, 0x7f000001, PT ;  /* 0x7f0000011800780c */ /* 0x000fe20003fc6070 */
[----:B------:R-:W-:Y:S01]  /*3a420*/  IMAD.WIDE.U32 R12, R78, R21, RZ ;  /* 0x000000154e0c7225 */ /* 0x000fe200078e00ff */
[----:B------:R-:W-:Y:S02]  /*3a430*/  IADD3 R23, PT, PT, R23, R82, RZ ;  /* 0x0000005217177210 */ /* 0x000fe40007ffe0ff */
[----:B------:R-:W-:Y:S01]  /*3a440*/  IADD3 R20, PT, PT, R20, R93, RZ ;  /* 0x0000005d14147210 */ /* 0x000fe20007ffe0ff */
[----:B------:R-:W-:Y:S01]  /*3a450*/  IMAD R15, R12, 0x7effffff, RZ ;  /* 0x7effffff0c0f7824 */ /* 0x000fe200078e02ff */
[----:B------:R-:W-:Y:S02]  /*3a460*/  @P1 IADD3 R16, PT, PT, R16, -0x7f000001, RZ ;  /* 0x80ffffff10101810 */ /* 0x000fe40007ffe0ff */
[----:B------:R-:W-:Y:S02]  /*3a470*/  @P5 IADD3 R25, PT, PT, R25, -0x7f000001, RZ ;  /* 0x80ffffff19195810 */ /* 0x000fe40007ffe0ff */
[----:B------:R-:W-:-:S02]  /*3a480*/  @P4 IADD3 R115, PT, PT, R115, -0x7f000001, RZ ;  /* 0x80ffffff73734810 */ /* 0x000fc40007ffe0ff */
[----:B------:R-:W-:Y:S01]  /*3a490*/  @P3 IADD3 R96, PT, PT, R96, -0x7f000001, RZ ;  /* 0x80ffffff60603810 */ /* 0x000fe20007ffe0ff */
[----:B------:R-:W-:Y:S01]  /*3a4a0*/  IMAD.HI.U32 R18, R15, 0x7f000001, R12 ;  /* 0x7f0000010f127827 */ /* 0x000fe200078e000c */
[----:B------:R-:W-:Y:S01]  /*3a4b0*/  ISETP.GE.U32.AND P2, PT, R98, 0x7f000001, PT ;  /* 0x7f0000016200780c */ /* 0x000fe20003f46070 */
[----:B------:R-:W-:Y:S01]  /*3a4c0*/  ISETP.GE.U32.AND P1, PT, R104, 0x7f000001, PT ;  /* 0x7f0000016800780c */ /* 0x000fe20003f26070 */
[----:B------:R-:W-:Y:S01]  /*3a4d0*/  ISETP.GE.U32.AND P5, PT, R102, 0x7f000001, PT ;  /* 0x7f0000016600780c */ /* 0x000fe20003fa6070 */
[----:B------:R-:W-:Y:S01]  /*3a4e0*/  ISETP.GE.U32.AND P4, PT, R23, 0x7f000001, PT ;  /* 0x7f0000011700780c */ /* 0x000fe20003f86070 */
[----:B------:R-:W-:Y:S01]  /*3a4f0*/  ISETP.GE.U32.AND P3, PT, R20, 0x7f000001, PT ;  /* 0x7f0000011400780c */ /* 0x000fe20003f66070 */
[C---:B------:R-:W-:Y:S02]  /*3a500*/  IMAD R19, R14.reuse, 0x6, RZ ;  /* 0x000000060e137824 */ /* 0x040fe400078e02ff */
[----:B------:R-:W-:Y:S01]  /*3a510*/  IMAD.WIDE.U32 R12, R14, 0x5fffffa, RZ ;  /* 0x05fffffa0e0c7825 */ /* 0x000fe200078e00ff */
[----:B------:R-:W-:-:S03]  /*3a520*/  @P6 IADD3 R24, PT, PT, R24, -0x7f000001, RZ ;  /* 0x80ffffff18186810 */ /* 0x000fc60007ffe0ff */
[----:B------:R-:W-:-:S04]  /*3a530*/  IMAD.WIDE.U32 R14, R16, 0x5fffffa, RZ ;  /* 0x05fffffa100e7825 */ /* 0x000fc800078e00ff */
[----:B------:R-:W-:Y:S02]  /*3a540*/  IMAD R21, R16, 0x6, RZ ;  /* 0x0000000610157824 */ /* 0x000fe400078e02ff */
[----:B------:R-:W-:-:S04]  /*3a550*/  IMAD.WIDE.U32 R16, R25, 0x5fffffa, RZ ;  /* 0x05fffffa19107825 */ /* 0x000fc800078e00ff */
[----:B------:R-:W-:Y:S01]  /*3a560*/  IMAD R25, R25, 0x6, RZ ;  /* 0x0000000619197824 */ /* 0x000fe200078e02ff */
[----:B------:R-:W-:Y:S02]  /*3a570*/  IADD3 R22, PT, PT, R22, R101, RZ ;  /* 0x0000006516167210 */ /* 0x000fe40007ffe0ff */
[----:B------:R-:W-:Y:S01]  /*3a580*/  IADD3 R24, PT, PT, R24, R109, RZ ;  /* 0x0000006d18187210 */ /* 0x000fe20007ffe0ff */
[----:B------:R-:W-:Y:S01]  /*3a590*/  ISETP.GE.U32.AND P0, PT, R111, 0x7f000001, PT ;  /* 0x7f0000016f00780c */ /* 0x000fe20003f06070 */
[----:B------:R-:W-:-:S04]  /*3a5a0*/  IMAD.HI.U32 R93, R19, 0x7f000001, R12 ;  /* 0x7f000001135d7827 */ /* 0x000fc800078e000c */
[----:B------:R-:W-:-:S04]  /*3a5b0*/  IMAD.HI.U32 R21, R21, 0x7f000001, R14 ;  /* 0x7f00000115157827 */ /* 0x000fc800078e000e */
[----:B------:R-:W-:Y:S01]  /*3a5c0*/  IMAD.HI.U32 R99, R25, 0x7f000001, R16 ;  /* 0x7f00000119637827 */ /* 0x000fe200078e0010 */
[----:B------:R-:W-:Y:S01]  /*3a5d0*/  ISETP.GE.U32.AND P6, PT, R18, 0x7f000001, PT ;  /* 0x7f0000011200780c */ /* 0x000fe20003fc6070 */
[----:B------:R-:W-:Y:S02]  /*3a5e0*/  @P1 IADD3 R104, PT, PT, R104, -0x7f000001, RZ ;  /* 0x80ffffff68681810 */ /* 0x000fe40007ffe0ff */
        /* <DEDUP_REMOVED lines=11> */
[----:B------:R-:W-:Y:S01]  /*3a6a0*/  @P6 IADD3 R18, PT, PT, R18, -0x7f000001, RZ ;  /* 0x80ffffff12126810 */ /* 0x000fe20007ffe0ff */
[----:B------:R-:W-:-:S05]  /*3a6b0*/  ISETP.GE.U32.AND P6, PT, R103, 0x7f000001, PT ;  /* 0x7f0000016700780c */ /* 0x000fca0003fc6070 */
[----:B------:R-:W-:Y:S02]  /*3a6c0*/  @P2 IADD3 R93, PT, PT, R93, -0x7f000001, RZ ;  /* 0x80ffffff5d5d2810 */ /* 0x000fe40007ffe0ff */
[----:B------:R-:W-:Y:S02]  /*3a6d0*/  @P1 IADD3 R21, PT, PT, R21, -0x7f000001, RZ ;  /* 0x80ffffff15151810 */ /* 0x000fe40007ffe0ff */
[----:B------:R-:W-:Y:S02]  /*3a6e0*/  @P5 IADD3 R99, PT, PT, R99, -0x7f000001, RZ ;  /* 0x80ffffff63635810 */ /* 0x000fe40007ffe0ff */
[----:B------:R-:W-:Y:S02]  /*3a6f0*/  @P4 IADD3 R24, PT, PT, R24, -0x7f000001, RZ ;  /* 0x80ffffff18184810 */ /* 0x000fe40007ffe0ff */
[----:B------:R-:W-:Y:S02]  /*3a700*/  @P3 IADD3 R22, PT, PT, R22, -0x7f000001, RZ ;  /* 0x80ffffff16163810 */ /* 0x000fe40007ffe0ff */
[----:B------:R-:W-:-:S02]  /*3a710*/  IADD3 R25, PT, PT, R23, R18, RZ ;  /* 0x0000001217197210 */ /* 0x000fc40007ffe0ff */
[----:B------:R-:W-:Y:S02]  /*3a720*/  IADD3 R83, PT, PT, R20, R21, RZ ;  /* 0x0000001514537210 */ /* 0x000fe40007ffe0ff */
[----:B------:R-:W-:Y:S02]  /*3a730*/  IADD3 R24, PT, PT, R24, R93, RZ ;  /* 0x0000005d18187210 */ /* 0x000fe40007ffe0ff */
[----:B------:R-:W-:Y:S02]  /*3a740*/  IADD3 R18, PT, PT, R22, R99, RZ ;  /* 0x0000006316127210 */ /* 0x000fe40007ffe0ff */
[----:B------:R-:W-:Y:S01]  /*3a750*/  @P0 IADD3 R94, PT, PT, R94, -0x7f000001, RZ ;  /* 0x80ffffff5e5e0810 */ /* 0x000fe20007ffe0ff */
[----:B------:R-:W-:Y:S01]  /*3a760*/  IMAD.WIDE.U32 R14, R91, R104, RZ ;  /* 0x000000685b0e7225 */ /* 0x000fe200078e00ff */
[----:B------:R-:W-:Y:S01]  /*3a770*/  ISETP.GE.U32.AND P2, PT, R83, 0x7f000001, PT ;  /* 0x7f0000015300780c */ /* 0x000fe20003f46070 */
[----:B------:R-:W-:Y:S01]  /*3a780*/  ISETP.GE.U32.AND P1, PT, R24, 0x7f000001, PT ;  /* 0x7f0000011800780c */ /* 0x000fe20003f26070 */
[----:B------:R-:W-:Y:S01]  /*3a790*/  ISETP.GE.U32.AND P3, PT, R18, 0x7f000001, PT ;  /* 0x7f0000011200780c */ /* 0x000fe20003f66070 */
[----:B------:R-:W-:Y:S01]  /*3a7a0*/  ISETP.GE.U32.AND P0, PT, R25, 0x7f000001, PT ;  /* 0x7f0000011900780c */ /* 0x000fe20003f06070 */
[----:B------:R-:W-:Y:S01]  /*3a7b0*/  IMAD R19, R14, 0x7effffff, RZ ;  /* 0x7effffff0e137824 */ /* 0x000fe200078e02ff */
[----:B------:R-:W-:Y:S01]  /*3a7c0*/  @P6 IADD3 R103, PT, PT, R103, -0x7f000001, RZ ;  /* 0x80ffffff67676810 */ /* 0x000fe20007ffe0ff */
[----:B------:R-:W-:-:S04]  /*3a7d0*/  IMAD.WIDE.U32 R12, R91, R96, RZ ;  /* 0x000000605b0c7225 */ /* 0x000fc800078e00ff */
[----:B------:R-:W-:-:S04]  /*3a7e0*/  IMAD.HI.U32 R96, R19, 0x7f000001, R14 ;  /* 0x7f00000113607827 */ /* 0x000fc800078e000e */
[----:B------:R-:W-:Y:S01]  /*3a7f0*/  IMAD.WIDE.U32 R14, R103, R68, RZ ;  /* 0x00000044670e7225 */ /* 0x000fe200078e00ff */
[----:B------:R-:W-:Y:S02]  /*3a800*/  @P1 IADD3 R24, PT, PT, R24, -0x7f000001, RZ ;  /* 0x80ffffff18181810 */ /* 0x000fe40007ffe0ff */
[----:B------:R-:W-:Y:S02]  /*3a810*/  @P2 IADD3 R83, PT, PT, R83, -0x7f000001, RZ ;  /* 0x80ffffff53532810 */ /* 0x000fe40007ffe0ff */
[----:B------:R-:W-:Y:S01]  /*3a820*/  @P3 IADD3 R18, PT, PT, R18, -0x7f000001, RZ ;  /* 0x80ffffff12123810 */ /* 0x000fe20007ffe0ff */
[----:B------:R-:W-:Y:S01]  /*3a830*/  IMAD R93, R14, 0x7effffff, RZ ;  /* 0x7effffff0e5d7824 */ /* 0x000fe200078e02ff */
[----:B------:R-:W-:Y:S02]  /*3a840*/  @P0 IADD3 R25, PT, PT, R25, -0x7f000001, RZ ;  /* 0x80ffffff19190810 */ /* 0x000fe40007ffe0ff */
[----:B--2---:R-:W-:Y:S01]  /*3a850*/  IADD3 R10, PT, PT, R83, R10, RZ ;  /* 0x0000000a530a7210 */ /* 0x004fe20007ffe0ff */
[----:B------:R-:W-:Y:S01]  /*3a860*/  IMAD.HI.U32 R101, R93, 0x7f000001, R14 ;  /* 0x7f0000015d657827 */ /* 0x000fe200078e000e */
[----:B------:R-:W-:-:S02]  /*3a870*/  IADD3 R14, PT, PT, R24, R79, RZ ;  /* 0x0000004f180e7210 */ /* 0x000fc40007ffe0ff */
[----:B------:R-:W-:Y:S02]  /*3a880*/  IADD3 R18, PT, PT, R18, R9, RZ ;  /* 0x0000000912127210 */ /* 0x000fe40007ffe0ff */
[----:B------:R-:W-:Y:S01]  /*3a890*/  IADD3 R78, PT, PT, R25, R8, RZ ;  /* 0x00000008194e7210 */ /* 0x000fe20007ffe0ff */
[----:B------:R-:W-:Y:S01]  /*3a8a0*/  ISETP.GE.U32.AND P1, PT, R10, 0x7f000001, PT ;  /* 0x7f0000010a00780c */ /* 0x000fe20003f26070 */
[----:B------:R-:W-:Y:S01]  /*3a8b0*/  ISETP.GE.U32.AND P0, PT, R14, 0x7f000001, PT ;  /* 0x7f0000010e00780c */ /* 0x000fe20003f06070 */
[----:B------:R-:W-:Y:S02]  /*3a8c0*/  ISETP.GE.U32.AND P2, PT, R18, 0x7f000001, PT ;  /* 0x7f0000011200780c */ /* 0x000fe40003f46070 */
[----:B------:R-:W-:Y:S01]  /*3a8d0*/  ISETP.GE.U32.AND P3, PT, R78, 0x7f000001, PT ;  /* 0x7f0000014e00780c */ /* 0x000fe20003f66070 */
[----:B------:R-:W-:Y:S01]  /*3a8e0*/  ISETP.GE.U32.AND P4, PT, R107, 0x7f000001, PT ;  /* 0x7f0000016b00780c */ /* 0x000fe20003f86070 */
[----:B------:R-:W-:Y:S01]  /*3a8f0*/  IMAD.WIDE.U32 R8, R103, R73, RZ ;  /* 0x0000004967087225 */ /* 0x000fe200078e00ff */
[----:B------:R0:W-:Y:S03]  /*3a900*/  STL [R1+0x114], R10 ;  /* 0x0001140a01007387 */ /* 0x0001e60000100800 */
[----:B------:R-:W-:Y:S01]  /*3a910*/  IMAD R17, R12, 0x7effffff, RZ ;  /* 0x7effffff0c117824 */ /* 0x000fe200078e02ff */
[----:B------:R1:W-:Y:S01]  /*3a920*/  STL [R1+0x118], R18 ;  /* 0x0001181201007387 */ /* 0x0003e20000100800 */
[----:B------:R-:W-:-:S03]  /*3a930*/  IMAD R15, R8, 0x7effffff, RZ ;  /* 0x7effffff080f7824 */ /* 0x000fc600078e02ff */
[----:B------:R2:W-:Y:S01]  /*3a940*/  STL [R1+0x11c], R78 ;  /* 0x00011c4e01007387 */ /* 0x0005e20000100800 */
[----:B0-----:R-:W-:-:S03]  /*3a950*/  @P1 IADD3 R10, PT, PT, R10, -0x7f000001, RZ ;  /* 0x80ffffff0a0a1810 */ /* 0x001fc60007ffe0ff */
[----:B------:R0:W-:Y:S01]  /*3a960*/  STL [R1+0x110], R14 ;  /* 0x0001100e01007387 */ /* 0x0001e20000100800 */
[----:B-1----:R-:W-:Y:S01]  /*3a970*/  @P2 IADD3 R18, PT, PT, R18, -0x7f000001, RZ ;  /* 0x80ffffff12122810 */ /* 0x002fe20007ffe0ff */
[----:B------:R-:W-:Y:S01]  /*3a980*/  IMAD.HI.U32 R17, R17, 0x7f000001, R12 ;  /* 0x7f00000111117827 */ /* 0x000fe200078e000c */
[----:B--2---:R-:W-:-:S03]  /*3a990*/  @P3 IADD3 R78, PT, PT, R78, -0x7f000001, RZ ;  /* 0x80ffffff4e4e3810 */ /* 0x004fc60007ffe0ff */
[----:B------:R-:W-:Y:S01]  /*3a9a0*/  IMAD.WIDE.U32 R12, R91, R94, RZ ;  /* 0x0000005e5b0c7225 */ /* 0x000fe200078e00ff */
[----:B0-----:R-:W-:-:S03]  /*3a9b0*/  @P0 IADD3 R14, PT, PT, R14, -0x7f000001, RZ ;  /* 0x80ffffff0e0e0810 */ /* 0x001fc60007ffe0ff */
[----:B------:R-:W-:Y:S01]  /*3a9c0*/  IMAD.WIDE.U32 R20, R103, R63, RZ ;  /* 0x0000003f67147225 */ /* 0x000fe200078e00ff */
[----:B------:R0:W-:Y:S03]  /*3a9d0*/  STL [R1+0x114], R10 ;  /* 0x0001140a01007387 */ /* 0x0001e60000100800 */
[----:B------:R-:W-:Y:S01]  /*3a9e0*/  IMAD.WIDE.U32 R112, R97, R112, RZ ;  /* 0x0000007061707225 */ /* 0x000fe200078e00ff */
[----:B------:R-:W-:Y:S01]  /*3a9f0*/  STL [R1+0x110], R14 ;  /* 0x0001100e01007387 */ /* 0x000fe20000100800 */
[----:B------:R-:W-:Y:S02]  /*3aa00*/  @P4 IADD3 R107, PT, PT, R107, -0x7f000001, RZ ;  /* 0x80ffffff6b6b4810 */ /* 0x000fe40007ffe0ff */
[----:B------:R-:W-:Y:S01]  /*3aa10*/  IMAD.HI.U32 R97, R15, 0x7f000001, R8 ;  /* 0x7f0000010f617827 */ /* 0x000fe200078e0008 */
[----:B------:R-:W-:Y:S01]  /*3aa20*/  STL [R1+0x118], R18 ;  /* 0x0001181201007387 */ /* 0x000fe20000100800 */
[----:B------:R-:W-:-:S03]  /*3aa30*/  ISETP.GE.U32.AND P4, PT, R11, 0x7f000001, PT ;  /* 0x7f0000010b00780c */ /* 0x000fc60003f86070 */
[----:B------:R1:W-:Y:S01]  /*3aa40*/  STL [R1+0x11c], R78 ;  /* 0x00011c4e01007387 */ /* 0x0003e20000100800 */
[----:B------:R-:W-:-:S03]  /*3aa50*/  IMAD R19, R12, 0x7effffff, RZ ;  /* 0x7effffff0c137824 */ /* 0x000fc600078e02ff */
[----:B------:R-:W2:Y:S01]  /*3aa60*/  LD.E R15, desc[UR10][R80.64+0x5f0] ;  /* 0x0005f00a500f7980 */ /* 0x000ea2000c101900 */
[----:B------:R-:W-:-:S03]  /*3aa70*/  IMAD.WIDE.U32 R22, R103, R74, RZ ;  /* 0x0000004a67167225 */ /* 0x000fc600078e00ff */
[----:B------:R-:W3:Y:S01]  /*3aa80*/  LD.E R16, desc[UR10][R80.64+0x5f4] ;  /* 0x0005f40a50107980 */ /* 0x000ee2000c101900 */
[----:B------:R-:W-:Y:S02]  /*3aa90*/  IMAD R99, R20, 0x7effffff, RZ ;  /* 0x7effffff14637824 */ /* 0x000fe400078e02ff */
[----:B------:R-:W-:Y:S01]  /*3aaa0*/  IMAD.HI.U32 R19, R19, 0x7f000001, R12 ;  /* 0x7f00000113137827 */ /* 0x000fe200078e000c */
[----:B------:R-:W-:Y:S02]  /*3aab0*/  IADD3 R98, PT, PT, R98, R115, RZ ;  /* 0x0000007362627210 */ /* 0x000fe40007ffe0ff */
[----:B------:R-:W-:Y:S01]  /*3aac0*/  IADD3 R102, PT, PT, R102, R111, RZ ;  /* 0x0000006f66667210 */ /* 0x000fe20007ffe0ff */
[----:B------:R-:W-:Y:S01]  /*3aad0*/  IMAD R9, R112, 0x7effffff, RZ ;  /* 0x7effffff70097824 */ /* 0x000fe200078e02ff */
[----:B------:R-:W-:Y:S01]  /*3aae0*/  @P4 IADD3 R11, PT, PT, R11, -0x7f000001, RZ ;  /* 0x80ffffff0b0b4810 */ /* 0x000fe20007ffe0ff */
[----:B------:R-:W-:Y:S01]  /*3aaf0*/  IMAD R13, R22, 0x7effffff, RZ ;  /* 0x7effffff160d7824 */ /* 0x000fe200078e02ff */
[----:B------:R-:W4:Y:S01]  /*3ab00*/  LD.E R82, desc[UR10][R80.64+0x5f8] ;  /* 0x0005f80a50527980 */ /* 0x000f22000c101900 */
[----:B------:R-:W-:-:S04]  /*3ab10*/  IMAD.HI.U32 R94, R99, 0x7f000001, R20 ;  /* 0x7f000001635e7827 */ /* 0x000fc800078e0014 */
[----:B------:R-:W-:Y:S01]  /*3ab20*/  IMAD.WIDE.U32 R20, R107, R74, RZ ;  /* 0x0000004a6b147225 */ /* 0x000fe200078e00ff */
[----:B------:R-:W-:Y:S01]  /*3ab30*/  ISETP.GE.U32.AND P1, PT, R98, 0x7f000001, PT ;  /* 0x7f0000016200780c */ /* 0x000fe20003f26070 */
[----:B------:R-:W-:Y:S02]  /*3ab40*/  ISETP.GE.U32.AND P2, PT, R102, 0x7f000001, PT ;  /* 0x7f0000016600780c */ /* 0x000fe40003f46070 */
[----:B------:R-:W-:-:S04]  /*3ab50*/  IMAD.HI.U32 R100, R13, 0x7f000001, R22 ;  /* 0x7f0000010d647827 */ /* 0x000fc800078e0016 */
[----:B------:R-:W-:-:S04]  /*3ab60*/  IMAD.WIDE.U32 R12, R107, R68, RZ ;  /* 0x000000446b0c7225 */ /* 0x000fc800078e00ff */
[----:B------:R-:W-:Y:S02]  /*3ab70*/  IMAD R25, R20, 0x7effffff, RZ ;  /* 0x7effffff14197824 */ /* 0x000fe400078e02ff */
[----:B------:R-:W-:-:S04]  /*3ab80*/  IMAD.HI.U32 R8, R9, 0x7f000001, R112 ;  /* 0x7f00000109087827 */ /* 0x000fc800078e0070 */
[----:B------:R-:W-:Y:S02]  /*3ab90*/  IMAD R23, R12, 0x7effffff, RZ ;  /* 0x7effffff0c177824 */ /* 0x000fe400078e02ff */
[----:B------:R-:W-:Y:S01]  /*3aba0*/  IMAD.HI.U32 R103, R25, 0x7f000001, R20 ;  /* 0x7f00000119677827 */ /* 0x000fe200078e0014 */
[----:B------:R-:W-:-:S03]  /*3abb0*/  ISETP.GE.U32.AND P0, PT, R8, 0x7f000001, PT ;  /* 0x7f0000010800780c */ /* 0x000fc60003f06070 */
[----:B------:R-:W-:-:S04]  /*3abc0*/  IMAD.WIDE.U32 R20, R107, R73, RZ ;  /* 0x000000496b147225 */ /* 0x000fc800078e00ff */
[----:B------:R-:W-:-:S04]  /*3abd0*/  IMAD.HI.U32 R104, R23, 0x7f000001, R12 ;  /* 0x7f00000117687827 */ /* 0x000fc800078e000c */
[----:B------:R-:W-:-:S04]  /*3abe0*/  IMAD.WIDE.U32 R22, R11, R63, RZ ;  /* 0x0000003f0b167225 */ /* 0x000fc800078e00ff */
[----:B------:R-:W-:-:S04]  /*3abf0*/  IMAD.WIDE.U32 R24, R11, R74, RZ ;  /* 0x0000004a0b187225 */ /* 0x000fc800078e00ff */
[----:B------:R-:W-:Y:S02]  /*3ac00*/  IMAD R79, R20, 0x7effffff, RZ ;  /* 0x7effffff144f7824 */ /* 0x000fe400078e02ff */
[----:B------:R-:W-:Y:S01]  /*3ac10*/  IMAD.WIDE.U32 R12, R107, R63, RZ ;  /* 0x0000003f6b0c7225 */ /* 0x000fe200078e00ff */
[----:B------:R-:W-:Y:S02]  /*3ac20*/  @P1 IADD3 R98, PT, PT, R98, -0x7f000001, RZ ;  /* 0x80ffffff62621810 */ /* 0x000fe40007ffe0ff */
[----:B------:R-:W-:Y:S01]  /*3ac30*/  @P2 IADD3 R102, PT, PT, R102, -0x7f000001, RZ ;  /* 0x80ffffff66662810 */ /* 0x000fe20007ffe0ff */
[----:B------:R-:W-:Y:S02]  /*3ac40*/  IMAD R83, R22, 0x7effffff, RZ ;  /* 0x7effffff16537824 */ /* 0x000fe400078e02ff */
[----:B------:R-:W-:Y:S02]  /*3ac50*/  IMAD R93, R24, 0x7effffff, RZ ;  /* 0x7effffff185d7824 */ /* 0x000fe400078e02ff */
[----:B------:R-:W-:-:S04]  /*3ac60*/  IMAD.HI.U32 R105, R79, 0x7f000001, R20 ;  /* 0x7f0000014f697827 */ /* 0x000fc800078e0014 */
[----:B------:R-:W-:Y:S02]  /*3ac70*/  IMAD R9, R12, 0x7effffff, RZ ;  /* 0x7effffff0c097824 */ /* 0x000fe400078e02ff */
[----:B------:R-:W-:Y:S01]  /*3ac80*/  IMAD.WIDE.U32 R20, R11, R68, RZ ;  /* 0x000000440b147225 */ /* 0x000fe200078e00ff */
[----:B------:R-:W-:-:S03]  /*3ac90*/  @P0 IADD3 R8, PT, PT, R8, -0x7f000001, RZ ;  /* 0x80ffffff08080810 */ /* 0x000fc60007ffe0ff */
[----:B------:R-:W-:-:S04]  /*3aca0*/  IMAD.HI.U32 R83, R83, 0x7f000001, R22 ;  /* 0x7f00000153537827 */ /* 0x000fc800078e0016 */
[----:B------:R-:W-:-:S04]  /*3acb0*/  IMAD.HI.U32 R109, R93, 0x7f000001, R24 ;  /* 0x7f0000015d6d7827 */ /* 0x000fc800078e0018 */
[----:B------:R-:W-:-:S04]  /*3acc0*/  IMAD.HI.U32 R99, R9, 0x7f000001, R12 ;  /* 0x7f00000109637827 */ /* 0x000fc800078e000c */
[----:B------:R-:W-:-:S04]  /*3acd0*/  IMAD.WIDE.U32 R22, R11, R73, RZ ;  /* 0x000000490b167225 */ /* 0x000fc800078e00ff */
[----:B------:R-:W-:Y:S02]  /*3ace0*/  IMAD R25, R20, 0x7effffff, RZ ;  /* 0x7effffff14197824 */ /* 0x000fe400078e02ff */
[----:B0-----:R-:W-:-:S04]  /*3acf0*/  IMAD.WIDE.U32 R10, R91, R98, RZ ;  /* 0x000000625b0a7225 */ /* 0x001fc800078e00ff */
[----:B------:R-:W-:-:S04]  /*3ad00*/  IMAD.WIDE.U32 R12, R102, R63, RZ ;  /* 0x0000003f660c7225 */ /* 0x000fc800078e00ff */
[----:B------:R-:W-:-:S04]  /*3ad10*/  IMAD.HI.U32 R110, R25, 0x7f000001, R20 ;  /* 0x7f000001196e7827 */ /* 0x000fc800078e0014 */
[----:B------:R-:W-:Y:S02]  /*3ad20*/  IMAD R9, R10, 0x7effffff, RZ ;  /* 0x7effffff0a097824 */ /* 0x000fe400078e02ff */
[----:B------:R-:W-:Y:S02]  /*3ad30*/  IMAD R21, R12, 0x7effffff, RZ ;  /* 0x7effffff0c157824 */ /* 0x000fe400078e02ff */
[----:B------:R-:W-:-:S04]  /*3ad40*/  IMAD.WIDE.U32 R106, R8, R106, RZ ;  /* 0x0000006a086a7225 */ /* 0x000fc800078e00ff */
[----:B------:R-:W-:-:S04]  /*3ad50*/  IMAD.HI.U32 R84, R9, 0x7f000001, R10 ;  /* 0x7f00000109547827 */ /* 0x000fc800078e000a */
[----:B-1----:R-:W-:-:S04]  /*3ad60*/  IMAD.HI.U32 R78, R21, 0x7f000001, R12 ;  /* 0x7f000001154e7827 */ /* 0x002fc800078e000c */
[----:B------:R-:W-:-:S04]  /*3ad70*/  IMAD.WIDE.U32 R10, R8, R130, RZ ;  /* 0x00000082080a7225 */ /* 0x000fc800078e00ff */
[----:B------:R-:W-:Y:S02]  /*3ad80*/  IMAD R21, R106, 0x7effffff, RZ ;  /* 0x7effffff6a157824 */ /* 0x000fe400078e02ff */
[----:B------:R-:W-:Y:S02]  /*3ad90*/  IMAD R9, R10, 0x7effffff, RZ ;  /* 0x7effffff0a097824 */ /* 0x000fe400078e02ff */
[----:B------:R-:W-:Y:S01]  /*3ada0*/  IMAD.HI.U32 R21, R21, 0x7f000001, R106 ;  /* 0x7f00000115157827 */ /* 0x000fe200078e006a */
[----:B------:R-:W-:-:S03]  /*3adb0*/  ISETP.GE.U32.AND P2, PT, R97, 0x7f000001, PT ;  /* 0x7f0000016100780c */ /* 0x000fc60003f46070 */
[----:B------:R-:W-:Y:S01]  /*3adc0*/  IMAD.HI.U32 R20, R9, 0x7f000001, R10 ;  /* 0x7f00000109147827 */ /* 0x000fe200078e000a */
[----:B------:R-:W-:-:S03]  /*3add0*/  ISETP.GE.U32.AND P0, PT, R21, 0x7f000001, PT ;  /* 0x7f0000011500780c */ /* 0x000fc60003f06070 */
[----:B------:R-:W-:Y:S01]  /*3ade0*/  IMAD.WIDE.U32 R146, R8, R146, RZ ;  /* 0x0000009208927225 */ /* 0x000fe200078e00ff */
[----:B------:R-:W-:-:S03]  /*3adf0*/  ISETP.GE.U32.AND P1, PT, R20, 0x7f000001, PT ;  /* 0x7f0000011400780c */ /* 0x000fc60003f26070 */
[----:B------:R-:W-:Y:S02]  /*3ae00*/  IMAD R79, R22, 0x7effffff, RZ ;  /* 0x7effffff164f7824 */ /* 0x000fe400078e02ff */
[----:B------:R-:W-:Y:S01]  /*3ae10*/  IMAD.WIDE.U32 R12, R102, R74, RZ ;  /* 0x0000004a660c7225 */ /* 0x000fe200078e00ff */
[----:B------:R-:W-:-:S03]  /*3ae20*/  ISETP.GE.U32.AND P3, PT, R103, 0x7f000001, PT ;  /* 0x7f0000016700780c */ /* 0x000fc60003f66070 */
[----:B------:R-:W-:Y:S02]  /*3ae30*/  IMAD R9, R146, 0x7effffff, RZ ;  /* 0x7effffff92097824 */ /* 0x000fe400078e02ff */
[----:B------:R-:W-:-:S04]  /*3ae40*/  IMAD.HI.U32 R111, R79, 0x7f000001, R22 ;  /* 0x7f0000014f6f7827 */ /* 0x000fc800078e0016 */
[----:B------:R-:W-:Y:S02]  /*3ae50*/  IMAD R23, R12, 0x7effffff, RZ ;  /* 0x7effffff0c177824 */ /* 0x000fe400078e02ff */
[----:B------:R-:W-:Y:S01]  /*3ae60*/  IMAD.WIDE.U32 R10, R102, R68, RZ ;  /* 0x00000044660a7225 */ /* 0x000fe200078e00ff */
[----:B------:R-:W-:-:S03]  /*3ae70*/  @P2 IADD3 R97, PT, PT, R97, -0x7f000001, RZ ;  /* 0x80ffffff61612810 */ /* 0x000fc60007ffe0ff */
[----:B------:R-:W-:Y:S01]  /*3ae80*/  IMAD.HI.U32 R18, R9, 0x7f000001, R146 ;  /* 0x7f00000109127827 */ /* 0x000fe200078e0092 */
[----:B------:R-:W-:Y:S01]  /*3ae90*/  ISETP.GE.U32.AND P4, PT, R105, 0x7f000001, PT ;  /* 0x7f0000016900780c */ /* 0x000fe20003f86070 */
[----:B------:R-:W-:Y:S02]  /*3aea0*/  @P0 IADD3 R21, PT, PT, R21, -0x7f000001, RZ ;  /* 0x80ffffff15150810 */ /* 0x000fe40007ffe0ff */
[----:B------:R-:W-:Y:S01]  /*3aeb0*/  IMAD.HI.U32 R79, R23, 0x7f000001, R12 ;  /* 0x7f000001174f7827 */ /* 0x000fe200078e000c */
[----:B------:R-:W-:Y:S01]  /*3aec0*/  ISETP.GE.U32.AND P2, PT, R83, 0x7f000001, PT ;  /* 0x7f0000015300780c */ /* 0x000fe20003f46070 */
[----:B------:R-:W-:Y:S02]  /*3aed0*/  ISETP.GE.U32.AND P0, PT, R18, 0x7f000001, PT ;  /* 0x7f0000011200780c */ /* 0x000fe40003f06070 */
[----:B------:R-:W-:Y:S01]  /*3aee0*/  IMAD R23, R10, 0x7effffff, RZ ;  /* 0x7effffff0a177824 */ /* 0x000fe200078e02ff */
[----:B------:R-:W-:Y:S01]  /*3aef0*/  @P1 IADD3 R20, PT, PT, R20, -0x7f000001, RZ ;  /* 0x80ffffff14141810 */ /* 0x000fe20007ffe0ff */
[----:B------:R-:W-:-:S02]  /*3af00*/  ISETP.GE.U32.AND P1, PT, R21, 0x7f000001, PT ;  /* 0x7f0000011500780c */ /* 0x000fc40003f26070 */
[----:B------:R-:W-:Y:S01]  /*3af10*/  IMAD.HI.U32 R14, R23, 0x7f000001, R10 ;  /* 0x7f000001170e7827 */ /* 0x000fe200078e000a */
[----:B------:R-:W-:-:S03]  /*3af20*/  @P3 IADD3 R103, PT, PT, R103, -0x7f000001, RZ ;  /* 0x80ffffff67673810 */ /* 0x000fc60007ffe0ff */
[----:B------:R-:W-:-:S04]  /*3af30*/  IMAD.WIDE.U32 R10, R97, 0x5fffffa, RZ ;  /* 0x05fffffa610a7825 */ /* 0x000fc800078e00ff */
[----:B------:R-:W-:Y:S01]  /*3af40*/  IMAD R9, R97, 0x6, RZ ;  /* 0x0000000661097824 */ /* 0x000fe200078e02ff */
[----:B------:R-:W-:-:S03]  /*3af50*/  @P4 IADD3 R105, PT, PT, R105, -0x7f000001, RZ ;  /* 0x80ffffff69694810 */ /* 0x000fc60007ffe0ff */
[----:B------:R-:W-:Y:S01]  /*3af60*/  IMAD.HI.U32 R93, R9, 0x7f000001, R10 ;  /* 0x7f000001095d7827 */ /* 0x000fe200078e000a */
[----:B------:R-:W-:-:S03]  /*3af70*/  @P2 IADD3 R83, PT, PT, R83, -0x7f000001, RZ ;  /* 0x80ffffff53532810 */ /* 0x000fc60007ffe0ff */
[C---:B------:R-:W-:Y:S01]  /*3af80*/  IMAD.WIDE.U32 R10, R103.reuse, 0x5fffffa, RZ ;  /* 0x05fffffa670a7825 */ /* 0x040fe200078e00ff */
[----:B------:R-:W-:Y:S01]  /*3af90*/  ISETP.GE.U32.AND P4, PT, R20, 0x7f000001, PT ;  /* 0x7f0000011400780c */ /* 0x000fe20003f86070 */
[----:B------:R-:W-:Y:S02]  /*3afa0*/  @P0 IADD3 R18, PT, PT, R18, -0x7f000001, RZ ;  /* 0x80ffffff12120810 */ /* 0x000fe40007ffe0ff */
[----:B------:R-:W-:Y:S01]  /*3afb0*/  IMAD R9, R103, 0x6, RZ ;  /* 0x0000000667097824 */ /* 0x000fe200078e02ff */
[----:B------:R-:W-:Y:S01]  /*3afc0*/  ISETP.GE.U32.AND P5, PT, R109, 0x7f000001, PT ;  /* 0x7f0000016d00780c */ /* 0x000fe20003fa6070 */
[----:B------:R-:W-:Y:S01]  /*3afd0*/  IMAD.WIDE.U32 R12, R102, R73, RZ ;  /* 0x00000049660c7225 */ /* 0x000fe200078e00ff */
[----:B------:R-:W-:Y:S01]  /*3afe0*/  @P1 IADD3 R21, PT, PT, R21, -0x7f000001, RZ ;  /* 0x80ffffff15151810 */ /* 0x000fe20007ffe0ff */
[----:B------:R-:W-:Y:S02]  /*3aff0*/  ISETP.GE.U32.AND P2, PT, R18, 0x7f000001, PT ;  /* 0x7f0000011200780c */ /* 0x000fe40003f46070 */
[----:B------:R-:W-:Y:S01]  /*3b000*/  IMAD.HI.U32 R97, R9, 0x7f000001, R10 ;  /* 0x7f00000109617827 */ /* 0x000fe200078e000a */
[----:B------:R-:W-:-:S03]  /*3b010*/  ISETP.GE.U32.AND P3, PT, R17, 0x7f000001, PT ;  /* 0x7f0000011100780c */ /* 0x000fc60003f66070 */
[----:B------:R-:W-:-:S04]  /*3b020*/  IMAD.WIDE.U32 R10, R83, 0x5fffffa, RZ ;  /* 0x05fffffa530a7825 */ /* 0x000fc800078e00ff */
[----:B------:R-:W-:Y:S02]  /*3b030*/  IMAD R9, R83, 0x6, RZ ;  /* 0x0000000653097824 */ /* 0x000fe400078e02ff */
[----:B------:R-:W2:Y:S01]  /*3b040*/  LD.E R83, desc[UR10][R80.64+0x5fc] ;  /* 0x0005fc0a50537980 */ /* 0x000ea2000c101900 */
[----:B------:R-:W-:Y:S01]  /*3b050*/  IMAD R25, R12, 0x7effffff, RZ ;  /* 0x7effffff0c197824 */ /* 0x000fe200078e02ff */
[----:B------:R-:W-:Y:S01]  /*3b060*/  ISETP.GE.U32.AND P0, PT, R21, 0x7f000001, PT ;  /* 0x7f0000011500780c */ /* 0x000fe20003f06070 */
[----:B------:R-:W-:Y:S02]  /*3b070*/  @P4 IADD3 R20, PT, PT, R20, -0x7f000001, RZ ;  /* 0x80ffffff14144810 */ /* 0x000fe40007ffe0ff */
[----:B------:R-:W-:Y:S01]  /*3b080*/  IMAD.HI.U32 R91, R25, 0x7f000001, R12 ;  /* 0x7f000001195b7827 */ /* 0x000fe200078e000c */
[----:B------:R-:W-:Y:S01]  /*3b090*/  ISETP.GE.U32.AND P4, PT, R111, 0x7f000001, PT ;  /* 0x7f0000016f00780c */ /* 0x000fe20003f86070 */
[----:B------:R-:W-:Y:S02]  /*3b0a0*/  ISETP.GE.U32.AND P6, PT, R79, 0x7f000001, PT ;  /* 0x7f0000014f00780c */ /* 0x000fe40003fc6070 */
[----:B------:R-:W-:Y:S01]  /*3b0b0*/  IMAD.WIDE.U32 R12, R105, 0x5fffffa, RZ ;  /* 0x05fffffa690c7825 */ /* 0x000fe200078e00ff */
[----:B------:R-:W-:-:S03]  /*3b0c0*/  @P5 IADD3 R109, PT, PT, R109, -0x7f000001, RZ ;  /* 0x80ffffff6d6d5810 */ /* 0x000fc60007ffe0ff */
[----:B------:R-:W-:Y:S01]  /*3b0d0*/  IMAD R23, R105, 0x6, RZ ;  /* 0x0000000669177824 */ /* 0x000fe200078e02ff */
[----:B------:R-:W-:Y:S01]  /*3b0e0*/  ISETP.GE.U32.AND P1, PT, R96, 0x7f000001, PT ;  /* 0x7f0000016000780c */ /* 0x000fe20003f26070 */
[----:B------:R-:W-:Y:S01]  /*3b0f0*/  ISETP.GE.U32.AND P5, PT, R20, 0x7f000001, PT ;  /* 0x7f0000011400780c */ /* 0x000fe20003fa6070 */
[----:B------:R-:W-:Y:S01]  /*3b100*/  @P2 IADD3 R18, PT, PT, R18, -0x7f000001, RZ ;  /* 0x80ffffff12122810 */ /* 0x000fe20007ffe0ff */
[----:B------:R-:W-:Y:S01]  /*3b110*/  IMAD.HI.U32 R98, R23, 0x7f000001, R12 ;  /* 0x7f00000117627827 */ /* 0x000fe200078e000c */
[----:B------:R-:W-:Y:S01]  /*3b120*/  @P3 IADD3 R17, PT, PT, R17, -0x7f000001, RZ ;  /* 0x80ffffff11113810 */ /* 0x000fe20007ffe0ff */
[----:B------:R-:W-:Y:S01]  /*3b130*/  ISETP.GE.U32.AND P2, PT, R19, 0x7f000001, PT ;  /* 0x7f0000011300780c */ /* 0x000fe20003f46070 */
[----:B------:R-:W-:Y:S01]  /*3b140*/  ISETP.GE.U32.AND P3, PT, R14, 0x7f000001, PT ;  /* 0x7f0000010e00780c */ /* 0x000fe20003f66070 */
[----:B------:R-:W-:Y:S01]  /*3b150*/  IMAD.WIDE.U32 R22, R8, R162, RZ ;  /* 0x000000a208167225 */ /* 0x000fe200078e00ff */
[----:B------:R-:W-:Y:S01]  /*3b160*/  @P0 IADD3 R21, PT, PT, R21, -0x7f000001, RZ ;  /* 0x80ffffff15150810 */ /* 0x000fe20007ffe0ff */
[----:B------:R-:W-:-:S02]  /*3b170*/  ISETP.GE.U32.AND P0, PT, R84, 0x7f000001, PT ;  /* 0x7f0000015400780c */ /* 0x000fc40003f06070 */
[----:B------:R-:W-:Y:S01]  /*3b180*/  IMAD.HI.U32 R103, R9, 0x7f000001, R10 ;  /* 0x7f00000109677827 */ /* 0x000fe200078e000a */
[----:B------:R-:W4:Y:S03]  /*3b190*/  LDL.64 R80, [R1+0x100] ;  /* 0x0001000001507983 */ /* 0x000f260000100a00 */
[----:B------:R-:W-:Y:S01]  /*3b1a0*/  IMAD R9, R22, 0x7effffff, RZ ;  /* 0x7effffff16097824 */ /* 0x000fe200078e02ff */
[----:B------:R-:W-:Y:S02]  /*3b1b0*/  @P4 IADD3 R111, PT, PT, R111, -0x7f000001, RZ ;  /* 0x80ffffff6f6f4810 */ /* 0x000fe40007ffe0ff */
[----:B------:R-:W-:Y:S01]  /*3b1c0*/  @P6 IADD3 R79, PT, PT, R79, -0x7f000001, RZ ;  /* 0x80ffffff4f4f6810 */ /* 0x000fe20007ffe0ff */
[----:B------:R-:W-:Y:S01]  /*3b1d0*/  ISETP.GE.U32.AND P4, PT, R78, 0x7f000001, PT ;  /* 0x7f0000014e00780c */ /* 0x000fe20003f86070 */
[----:B------:R-:W-:Y:S01]  /*3b1e0*/  IMAD.HI.U32 R22, R9, 0x7f000001, R22 ;  /* 0x7f00000109167827 */ /* 0x000fe200078e0016 */
[----:B------:R-:W-:-:S02]  /*3b1f0*/  @P1 IADD3 R96, PT, PT, R96, -0x7f000001, RZ ;  /* 0x80ffffff60601810 */ /* 0x000fc40007ffe0ff */
[----:B------:R-:W-:Y:S01]  /*3b200*/  @P5 IADD3 R20, PT, PT, R20, -0x7f000001, RZ ;  /* 0x80ffffff14145810 */ /* 0x000fe20007ffe0ff */
        /* <DEDUP_REMOVED lines=9> */
[----:B------:R-:W-:Y:S01]  /*3b2a0*/  IMAD.WIDE.U32 R24, R109, 0x5fffffa, RZ ;  /* 0x05fffffa6d187825 */ /* 0x000fe200078e00ff */
[----:B------:R-:W4:Y:S02]  /*3b2b0*/  LDL R23, [R1+0x110] ;  /* 0x0001100001177983 */ /* 0x000f240000100800 */
        /* <DEDUP_REMOVED lines=9> */
[----:B------:R-:W-:Y:S01]  /*3b350*/  ISETP.GE.U32.AND P0, PT, R91, 0x7f000001, PT ;  /* 0x7f0000015b00780c */ /* 0x000fe20003f06070 */
[----:B------:R-:W-:Y:S01]  /*3b360*/  ISETP.GE.U32.AND P3, PT, R93, 0x7f000001, PT ;  /* 0x7f0000015d00780c */ /* 0x000fe20003f66070 */
[----:B------:R-:W-:Y:S01]  /*3b370*/  IMAD R9, R109, 0x6, RZ ;  /* 0x000000066d097824 */ /* 0x000fe200078e02ff */
[----:B------:R-:W-:Y:S01]  /*3b380*/  @P5 IADD3 R96, PT, PT, R96, -0x7f000001, RZ ;  /* 0x80ffffff60605810 */ /* 0x000fe20007ffe0ff */
[----:B------:R-:W-:Y:S01]  /*3b390*/  ISETP.GE.U32.AND P4, PT, R101, 0x7f000001, PT ;  /* 0x7f0000016500780c */ /* 0x000fe20003f86070 */
[----:B------:R-:W-:Y:S01]  /*3b3a0*/  @P1 IADD3 R17, PT, PT, R17, -0x7f000001, RZ ;  /* 0x80ffffff11111810 */ /* 0x000fe20007ffe0ff */
[----:B------:R-:W-:Y:S01]  /*3b3b0*/  ISETP.GE.U32.AND P1, PT, R19, 0x7f000001, PT ;  /* 0x7f0000011300780c */ /* 0x000fe20003f26070 */
[----:B------:R-:W-:-:S02]  /*3b3c0*/  ISETP.GE.U32.AND P5, PT, R84, 0x7f000001, PT ;  /* 0x7f0000015400780c */ /* 0x000fc40003fa6070 */
[----:B------:R-:W-:Y:S01]  /*3b3d0*/  @P6 IADD3 R78, PT, PT, R78, -0x7f000001, RZ ;  /* 0x80ffffff4e4e6810 */ /* 0x000fe20007ffe0ff */
[----:B------:R-:W-:Y:S01]  /*3b3e0*/  ISETP.GE.U32.AND P6, PT, R97, 0x7f000001, PT ;  /* 0x7f0000016100780c */ /* 0x000fe20003fc6070 */
[----:B------:R-:W-:Y:S01]  /*3b3f0*/  IMAD.WIDE.U32 R10, R111, 0x5fffffa, RZ ;  /* 0x05fffffa6f0a7825 */ /* 0x000fe200078e00ff */
[----:B------:R-:W-:Y:S02]  /*3b400*/  @P2 IADD3 R100, PT, PT, R100, -0x7f000001, RZ ;  /* 0x80ffffff64642810 */ /* 0x000fe40007ffe0ff */
[----:B------:R-:W-:Y:S01]  /*3b410*/  @P0 IADD3 R91, PT, PT, R91, -0x7f000001, RZ ;  /* 0x80ffffff5b5b0810 */ /* 0x000fe20007ffe0ff */
[----:B------:R-:W-:Y:S01]  /*3b420*/  IMAD.HI.U32 R24, R9, 0x7f000001, R24 ;  /* 0x7f00000109187827 */ /* 0x000fe200078e0018 */
[----:B------:R-:W-:-:S03]  /*3b430*/  @P3 IADD3 R93, PT, PT, R93, -0x7f000001, RZ ;  /* 0x80ffffff5d5d3810 */ /* 0x000fc60007ffe0ff */
[----:B------:R-:W-:-:S04]  /*3b440*/  IMAD R9, R111, 0x6, RZ ;  /* 0x000000066f097824 */ /* 0x000fc800078e02ff */
[----:B------:R-:W-:Y:S01]  /*3b450*/  IMAD.HI.U32 R105, R9, 0x7f000001, R10 ;  /* 0x7f00000109697827 */ /* 0x000fe200078e000a */
[----:B------:R-:W-:Y:S02]  /*3b460*/  IADD3 R9, PT, PT, R79, R94, RZ ;  /* 0x0000005e4f097210 */ /* 0x000fe40007ffe0ff */
[----:B------:R-:W-:Y:S02]  /*3b470*/  IADD3 R10, PT, PT, R91, R100, RZ ;  /* 0x000000645b0a7210 */ /* 0x000fe40007ffe0ff */
[----:B------:R-:W-:Y:S02]  /*3b480*/  IADD3 R12, PT, PT, R14, R93, RZ ;  /* 0x0000005d0e0c7210 */ /* 0x000fe40007ffe0ff */
[----:B------:R-:W-:Y:S02]  /*3b490*/  @P4 IADD3 R101, PT, PT, R101, -0x7f000001, RZ ;  /* 0x80ffffff65654810 */ /* 0x000fe40007ffe0ff */
        /* <DEDUP_REMOVED lines=8> */
[----:B------:R-:W-:Y:S01]  /*3b520*/  ISETP.GE.U32.AND P3, PT, R22, 0x7f000001, PT ;  /* 0x7f0000011600780c */ /* 0x000fe20003f66070 */
[----:B------:R-:W-:Y:S01]  /*3b530*/  IADD3 R13, PT, PT, R78, R101, RZ ;  /* 0x000000654e0d7210 */ /* 0x000fe20007ffe0ff */
[----:B------:R-:W-:Y:S01]  /*3b540*/  ISETP.GE.U32.AND P2, PT, R17, 0x7f000001, PT ;  /* 0x7f0000011100780c */ /* 0x000fe20003f46070 */
[----:B------:R-:W4:Y:S05]  /*3b550*/  LDL R11, [R1+0x114] ;  /* 0x00011400010b7983 */ /* 0x000f2a0000100800 */
[----:B------:R-:W-:-:S02]  /*3b560*/  @P4 IADD3 R104, PT, PT, R104, -0x7f000001, RZ ;  /* 0x80ffffff68684810 */ /* 0x000fc40007ffe0ff */
[----:B------:R-:W-:Y:S02]  /*3b570*/  @P1 IADD3 R9, PT, PT, R9, -0x7f000001, RZ ;  /* 0x80ffffff09091810 */ /* 0x000fe40007ffe0ff */
[----:B------:R-:W-:Y:S02]  /*3b580*/  @P5 IADD3 R99, PT, PT, R99, -0x7f000001, RZ ;  /* 0x80ffffff63635810 */ /* 0x000fe40007ffe0ff */
[----:B------:R-:W-:Y:S02]  /*3b590*/  @P6 IADD3 R10, PT, PT, R10, -0x7f000001, RZ ;  /* 0x80ffffff0a0a6810 */ /* 0x000fe40007ffe0ff */
[----:B------:R-:W-:Y:S01]  /*3b5a0*/  @P0 IADD3 R12, PT, PT, R12, -0x7f000001, RZ ;  /* 0x80ffffff0c0c0810 */ /* 0x000fe20007ffe0ff */
[----:B------:R-:W-:Y:S01]  /*3b5b0*/  ISETP.GE.U32.AND P0, PT, R98, 0x7f000001, PT ;  /* 0x7f0000016200780c */ /* 0x000fe20003f06070 */
[----:B------:R-:W-:Y:S02]  /*3b5c0*/  IADD3 R78, PT, PT, R9, R104, RZ ;  /* 0x00000068094e7210 */ /* 0x000fe40007ffe0ff */
[----:B------:R-:W-:Y:S01]  /*3b5d0*/  IADD3 R79, PT, PT, R10, R99, RZ ;  /* 0x000000630a4f7210 */ /* 0x000fe20007ffe0ff */
[----:B------:R-:W4:Y:S01]  /*3b5e0*/  LDL R9, [R1+0x11c] ;  /* 0x00011c0001097983 */ /* 0x000f220000100800 */
[----:B------:R-:W-:-:S03]  /*3b5f0*/  ISETP.GE.U32.AND P1, PT, R13, 0x7f000001, PT ;  /* 0x7f0000010d00780c */ /* 0x000fc60003f26070 */
[----:B------:R-:W4:Y:S01]  /*3b600*/  LDL R10, [R1+0x118] ;  /* 0x00011800010a7983 */ /* 0x000f220000100800 */
[----:B------:R-:W-:Y:S01]  /*3b610*/  @P3 IADD3 R22, PT, PT, R22, -0x7f000001, RZ ;  /* 0x80ffffff16163810 */ /* 0x000fe20007ffe0ff */
[----:B------:R-:W-:Y:S01]  /*3b620*/  ISETP.GE.U32.AND P3, PT, R96, 0x7f000001, PT ;  /* 0x7f0000016000780c */ /* 0x000fe20003f66070 */
[----:B------:R-:W-:Y:S02]  /*3b630*/  @P2 IADD3 R17, PT, PT, R17, -0x7f000001, RZ ;  /* 0x80ffffff11112810 */ /* 0x000fe40007ffe0ff */
[----:B------:R-:W-:Y:S01]  /*3b640*/  @P0 IADD3 R98, PT, PT, R98, -0x7f000001, RZ ;  /* 0x80ffffff62620810 */ /* 0x000fe20007ffe0ff */
[----:B------:R-:W-:Y:S01]  /*3b650*/  ISETP.GE.U32.AND P0, PT, R84, 0x7f000001, PT ;  /* 0x7f0000015400780c */ /* 0x000fe20003f06070 */
[----:B------:R-:W-:Y:S01]  /*3b660*/  ISETP.GE.U32.AND P2, PT, R18, 0x7f000001, PT ;  /* 0x7f0000011200780c */ /* 0x000fe20003f46070 */
[----:B------:R-:W-:Y:S02]  /*3b670*/  ISETP.GE.U32.AND P6, PT, R19, 0x7f000001, PT ;  /* 0x7f0000011300780c */ /* 0x000fe40003fc6070 */
[----:B------:R-:W-:Y:S01]  /*3b680*/  @P1 IADD3 R13, PT, PT, R13, -0x7f000001, RZ ;  /* 0x80ffffff0d0d1810 */ /* 0x000fe20007ffe0ff */
[----:B------:R-:W-:Y:S01]  /*3b690*/  ISETP.GE.U32.AND P4, PT, R21, 0x7f000001, PT ;  /* 0x7f0000011500780c */ /* 0x000fe20003f86070 */
[----:B------:R-:W-:-:S02]  /*3b6a0*/  ISETP.GE.U32.AND P1, PT, R17, 0x7f000001, PT ;  /* 0x7f0000011100780c */ /* 0x000fc40003f26070 */
[----:B------:R-:W-:Y:S02]  /*3b6b0*/  IADD3 R13, PT, PT, R13, R98, RZ ;  /* 0x000000620d0d7210 */ /* 0x000fe40007ffe0ff */
[----:B------:R-:W-:Y:S01]  /*3b6c0*/  @P3 IADD3 R96, PT, PT, R96, -0x7f000001, RZ ;  /* 0x80ffffff60603810 */ /* 0x000fe20007ffe0ff */
[----:B------:R-:W-:Y:S02]  /*3b6d0*/  ISETP.GE.U32.AND P5, PT, R103, 0x7f000001, PT ;  /* 0x7f0000016700780c */ /* 0x000fe40003fa6070 */
[----:B------:R-:W-:Y:S02]  /*3b6e0*/  @P0 IADD3 R84, PT, PT, R84, -0x7f000001, RZ ;  /* 0x80ffffff54540810 */ /* 0x000fe40007ffe0ff */
[----:B------:R-:W-:Y:S01]  /*3b6f0*/  @P2 IADD3 R18, PT, PT, R18, -0x7f000001, RZ ;  /* 0x80ffffff12122810 */ /* 0x000fe20007ffe0ff */
[----:B------:R-:W-:Y:S01]  /*3b700*/  ISETP.GE.U32.AND P0, PT, R13, 0x7f000001, PT ;  /* 0x7f0000010d00780c */ /* 0x000fe20003f06070 */
[----:B------:R-:W-:Y:S01]  /*3b710*/  ISETP.GE.U32.AND P2, PT, R96, 0x7f000001, PT ;  /* 0x7f0000016000780c */ /* 0x000fe20003f46070 */
[----:B------:R-:W-:Y:S01]  /*3b720*/  @P6 IADD3 R19, PT, PT, R19, -0x7f000001, RZ ;  /* 0x80ffffff13136810 */ /* 0x000fe20007ffe0ff */
[----:B------:R-:W-:Y:S01]  /*3b730*/  ISETP.GE.U32.AND P6, PT, R84, 0x7f000001, PT ;  /* 0x7f0000015400780c */ /* 0x000fe20003fc6070 */
[----:B------:R-:W-:-:S02]  /*3b740*/  @P4 IADD3 R21, PT, PT, R21, -0x7f000001, RZ ;  /* 0x80ffffff15154810 */ /* 0x000fc40007ffe0ff */
[----:B------:R-:W-:Y:S02]  /*3b750*/  @P1 IADD3 R17, PT, PT, R17, -0x7f000001, RZ ;  /* 0x80ffffff11111810 */ /* 0x000fe40007ffe0ff */
[----:B------:R-:W-:Y:S01]  /*3b760*/  IADD3 R12, PT, PT, R12, R97, RZ ;  /* 0x000000610c0c7210 */ /* 0x000fe20007ffe0ff */
[----:B------:R-:W-:Y:S01]  /*3b770*/  ISETP.GE.U32.AND P3, PT, R22, 0x7f000001, PT ;  /* 0x7f0000011600780c */ /* 0x000fe20003f66070 */
[----:B------:R-:W-:Y:S01]  /*3b780*/  ISETP.GE.U32.AND P4, PT, R24, 0x7f000001, PT ;  /* 0x7f0000011800780c */ /* 0x000fe20003f86070 */
[----:B------:R-:W-:Y:S01]  /*3b790*/  ISETP.GE.U32.AND P1, PT, R19, 0x7f000001, PT ;  /* 0x7f0000011300780c */ /* 0x000fe20003f26070 */
[----:B------:R-:W-:Y:S01]  /*3b7a0*/  @P5 IADD3 R103, PT, PT, R103, -0x7f000001, RZ ;  /* 0x80ffffff67675810 */ /* 0x000fe20007ffe0ff */
[----:B------:R-:W-:Y:S01]  /*3b7b0*/  ISETP.GE.U32.AND P5, PT, R12, 0x7f000001, PT ;  /* 0x7f0000010c00780c */ /* 0x000fe20003fa6070 */
[----:B------:R-:W-:Y:S02]  /*3b7c0*/  @P0 IADD3 R13, PT, PT, R13, -0x7f000001, RZ ;  /* 0x80ffffff0d0d0810 */ /* 0x000fe40007ffe0ff */
[----:B------:R-:W-:Y:S01]  /*3b7d0*/  @P2 IADD3 R96, PT, PT, R96, -0x7f000001, RZ ;  /* 0x80ffffff60602810 */ /* 0x000fe20007ffe0ff */
[----:B------:R-:W-:Y:S01]  /*3b7e0*/  ISETP.GE.U32.AND P0, PT, R18, 0x7f000001, PT ;  /* 0x7f0000011200780c */ /* 0x000fe20003f06070 */
[----:B------:R-:W-:-:S03]  /*3b7f0*/  @P6 IADD3 R84, PT, PT, R84, -0x7f000001, RZ ;  /* 0x80ffffff54546810 */ /* 0x000fc60007ffe0ff */
        /* <DEDUP_REMOVED lines=11> */
[----:B------:R-:W-:Y:S01]  /*3b8b0*/  ISETP.GE.U32.AND P2, PT, R22, 0x7f000001, PT ;  /* 0x7f0000011600780c */ /* 0x000fe20003f46070 */
[----:B------:R-:W-:-:S05]  /*3b8c0*/  @P6 IADD3 R96, PT, PT, R96, -0x7f000001, RZ ;  /* 0x80ffffff60606810 */ /* 0x000fca0007ffe0ff */
[----:B------:R-:W-:Y:S02]  /*3b8d0*/  @P3 IADD3 R20, PT, PT, R20, -0x7f000001, RZ ;  /* 0x80ffffff14143810 */ /* 0x000fe40007ffe0ff */
[----:B------:R-:W-:Y:S02]  /*3b8e0*/  @P4 IADD3 R17, PT, PT, R17, -0x7f000001, RZ ;  /* 0x80ffffff11114810 */ /* 0x000fe40007ffe0ff */
[----:B------:R-:W-:Y:S01]  /*3b8f0*/  @P1 IADD3 R21, PT, PT, R21, -0x7f000001, RZ ;  /* 0x80ffffff15151810 */ /* 0x000fe20007ffe0ff */
        /* <DEDUP_REMOVED lines=25> */
[----:B------:R-:W-:Y:S01]  /*3ba90*/  ISETP.GE.U32.AND P2, PT, R248, 0x7f000001, PT ;  /* 0x7f000001f800780c */ /* 0x000fe20003f46070 */
[----:B------:R-:W-:-:S02]  /*3baa0*/  @P4 IADD3 R78, PT, PT, R78, -0x7f000001, RZ ;  /* 0x80ffffff4e4e4810 */ /* 0x000fc40007ffe0ff */
[----:B------:R-:W-:Y:S02]  /*3bab0*/  @P3 IADD3 R20, PT, PT, R20, -0x7f000001, RZ ;  /* 0x80ffffff14143810 */ /* 0x000fe40007ffe0ff */
[----:B------:R-:W-:Y:S02]  /*3bac0*/  @P6 IADD3 R22, PT, PT, R22, -0x7f000001, RZ ;  /* 0x80ffffff16166810 */ /* 0x000fe40007ffe0ff */
[----:B------:R-:W-:Y:S01]  /*3bad0*/  @P1 IADD3 R19, PT, PT, R19, -0x7f000001, RZ ;  /* 0x80ffffff13131810 */ /* 0x000fe20007ffe0ff */
[----:B------:R-:W-:Y:S01]  /*3bae0*/  ISETP.GE.U32.AND P4, PT, R18, 0x7f000001, PT ;  /* 0x7f0000011200780c */ /* 0x000fe20003f86070 */
[----:B------:R-:W-:Y:S01]  /*3baf0*/  IADD3 R12, PT, PT, R12, R21, RZ ;  /* 0x000000150c0c7210 */ /* 0x000fe20007ffe0ff */
[----:B------:R-:W-:Y:S01]  /*3bb00*/  ISETP.GE.U32.AND P3, PT, R131, 0x7f000001, PT ;  /* 0x7f0000018300780c */ /* 0x000fe20003f66070 */
[----:B------:R-:W-:Y:S02]  /*3bb10*/  IADD3 R79, PT, PT, R79, R110, RZ ;  /* 0x0000006e4f4f7210 */ /* 0x000fe40007ffe0ff */
[----:B------:R-:W-:-:S02]  /*3bb20*/  IADD3 R78, PT, PT, R78, R105, RZ ;  /* 0x000000694e4e7210 */ /* 0x000fc40007ffe0ff */
[----:B------:R-:W-:Y:S02]  /*3bb30*/  IADD3 R22, PT, PT, R19, R22, RZ ;  /* 0x0000001613167210 */ /* 0x000fe40007ffe0ff */
[----:B------:R-:W-:Y:S01]  /*3bb40*/  @P0 IADD3 R13, PT, PT, R13, -0x7f000001, RZ ;  /* 0x80ffffff0d0d0810 */ /* 0x000fe20007ffe0ff */
[----:B------:R-:W-:Y:S01]  /*3bb50*/  ISETP.GE.U32.AND P0, PT, R12, 0x7f000001, PT ;  /* 0x7f0000010c00780c */ /* 0x000fe20003f06070 */
[----:B------:R-:W-:Y:S02]  /*3bb60*/  @P5 IADD3 R17, PT, PT, R17, -0x7f000001, RZ ;  /* 0x80ffffff11115810 */ /* 0x000fe40007ffe0ff */
[----:B------:R-:W-:Y:S01]  /*3bb70*/  @P2 IADD3 R248, PT, PT, R248, -0x7f000001, RZ ;  /* 0x80fffffff8f82810 */ /* 0x000fe20007ffe0ff */
[----:B------:R-:W-:Y:S01]  /*3bb80*/  ISETP.GE.U32.AND P1, PT, R87, 0x7f000001, PT ;  /* 0x7f0000015700780c */ /* 0x000fe20003f26070 */
        /* <DEDUP_REMOVED lines=8> */
[----:B------:R-:W-:Y:S02]  /*3bc10*/  IADD3 R17, PT, PT, R17, R18, RZ ;  /* 0x0000001211117210 */ /* 0x000fe40007ffe0ff */
[----:B------:R-:W-:Y:S02]  /*3bc20*/  @P0 IADD3 R12, PT, PT, R12, -0x7f000001, RZ ;  /* 0x80ffffff0c0c0810 */ /* 0x000fe40007ffe0ff */
[----:B------:R-:W-:Y:S01]  /*3bc30*/  @P1 IADD3 R87, PT, PT, R87, -0x7f000001, RZ ;  /* 0x80ffffff57571810 */ /* 0x000fe20007ffe0ff */
[----:B------:R-:W-:Y:S01]  /*3bc40*/  ISETP.GE.U32.AND P1, PT, R14, 0x7f000001, PT ;  /* 0x7f0000010e00780c */ /* 0x000fe20003f26070 */
[----:B------:R-:W-:Y:S02]  /*3bc50*/  @P5 IADD3 R78, PT, PT, R78, -0x7f000001, RZ ;  /* 0x80ffffff4e4e5810 */ /* 0x000fe40007ffe0ff */
[----:B------:R-:W-:-:S02]  /*3bc60*/  @P2 IADD3 R79, PT, PT, R79, -0x7f000001, RZ ;  /* 0x80ffffff4f4f2810 */ /* 0x000fc40007ffe0ff */
[----:B------:R-:W-:Y:S01]  /*3bc70*/  @P6 IADD3 R22, PT, PT, R22, -0x7f000001, RZ ;  /* 0x80ffffff16166810 */ /* 0x000fe20007ffe0ff */
[----:B------:R-:W-:Y:S01]  /*3bc80*/  ISETP.GE.U32.AND P5, PT, R17, 0x7f000001, PT ;  /* 0x7f0000011100780c */ /* 0x000fe20003fa6070 */
[----:B------:R-:W-:Y:S01]  /*3bc90*/  ISETP.GE.U32.AND P2, PT, R13, R12, PT ;  /* 0x0000000c0d00720c */ /* 0x000fe20003f46070 */
[----:B------:R-:W-:Y:S02]  /*3bca0*/  @P4 IADD3 R95, PT, PT, R95, -0x7f000001, RZ ;  /* 0x80ffffff5f5f4810 */ /* 0x000fe40007ffe0ff */
[----:B------:R-:W-:Y:S01]  /*3bcb0*/  @P3 IADD3 R25, PT, PT, R25, -0x7f000001, RZ ;  /* 0x80ffffff19193810 */ /* 0x000fe20007ffe0ff */
[----:B------:R-:W-:Y:S01]  /*3bcc0*/  ISETP.GE.U32.AND P6, PT, R79, R22, PT ;  /* 0x000000164f00720c */ /* 0x000fe20003fc6070 */
[----:B------:R-:W-:Y:S01]  /*3bcd0*/  IADD3 R24, PT, PT, -R12, R13, RZ ;  /* 0x0000000d0c187210 */ /* 0x000fe20007ffe1ff */
[----:B------:R-:W-:Y:S02]  /*3bce0*/  IMAD.WIDE.U32 R18, R89, R95, RZ ;  /* 0x0000005f59127225 */ /* 0x000fe400078e00ff */
[----:B------:R-:W-:Y:S01]  /*3bcf0*/  ISETP.GE.U32.AND P3, PT, R78, R25, PT ;  /* 0x000000194e00720c */ /* 0x000fe20003f66070 */
[----:B------:R-:W-:-:S02]  /*3bd00*/  IADD3 R131, PT, PT, R131, R248, RZ ;  /* 0x000000f883837210 */ /* 0x000fc40007ffe0ff */
[----:B------:R-:W-:Y:S01]  /*3bd10*/  IADD3 R79, PT, PT, -R22, R79, RZ ;  /* 0x0000004f164f7210 */ /* 0x000fe20007ffe1ff */
[----:B------:R-:W-:Y:S01]  /*3bd20*/  IMAD.WIDE.U32 R20, R92, R87, RZ ;  /* 0x000000575c147225 */ /* 0x000fe200078e00ff */
[----:B------:R-:W-:Y:S02]  /*3bd30*/  @P1 IADD3 R14, PT, PT, R14, -0x7f000001, RZ ;  /* 0x80ffffff0e0e1810 */ /* 0x000fe40007ffe0ff */
[----:B------:R-:W-:Y:S02]  /*3bd40*/  @P5 IADD3 R17, PT, PT, R17, -0x7f000001, RZ ;  /* 0x80ffffff11115810 */ /* 0x000fe40007ffe0ff */
[----:B------:R-:W-:Y:S01]  /*3bd50*/  @!P2 IADD3 R24, PT, PT, R24, 0x7f000001, RZ ;  /* 0x7f0000011818a810 */ /* 0x000fe20007ffe0ff */
[----:B------:R-:W-:Y:S01]  /*3bd60*/  IMAD R13, R18, 0x7effffff, RZ ;  /* 0x7effffff120d7824 */ /* 0x000fe200078e02ff */
[----:B------:R-:W-:Y:S01]  /*3bd70*/  ISETP.GE.U32.AND P0, PT, R131, 0x7f000001, PT ;  /* 0x7f0000018300780c */ /* 0x000fe20003f06070 */
[----:B------:R-:W-:Y:S01]  /*3bd80*/  IMAD R91, R20, 0x7effffff, RZ ;  /* 0x7effffff145b7824 */ /* 0x000fe200078e02ff */
[----:B------:R-:W-:Y:S01]  /*3bd90*/  IADD3 R25, PT, PT, -R25, R78, RZ ;  /* 0x0000004e19197210 */ /* 0x000fe20007ffe1ff */
[----:B------:R-:W-:Y:S01]  /*3bda0*/  IMAD.HI.U32 R98, R13, 0x7f000001, R18 ;  /* 0x7f0000010d627827 */ /* 0x000fe200078e0012 */
[----:B------:R-:W-:Y:S01]  /*3bdb0*/  @!P6 IADD3 R79, PT, PT, R79, 0x7f000001, RZ ;  /* 0x7f0000014f4fe810 */ /* 0x000fe20007ffe0ff */
[----:B------:R-:W-:-:S02]  /*3bdc0*/  ISETP.GE.U32.AND P1, PT, R14, R17, PT ;  /* 0x000000110e00720c */ /* 0x000fc40003f26070 */
[----:B--2---:R-:W-:Y:S01]  /*3bdd0*/  IMAD.WIDE.U32 R12, R15, R24, RZ ;  /* 0x000000180f0c7225 */ /* 0x004fe200078e00ff */
[----:B------:R-:W-:Y:S02]  /*3bde0*/  IADD3 R22, PT, PT, -R17, R14, RZ ;  /* 0x0000000e11167210 */ /* 0x000fe40007ffe1ff */
[----:B------:R-:W-:Y:S01]  /*3bdf0*/  @!P3 IADD3 R25, PT, PT, R25, 0x7f000001, RZ ;  /* 0x7f0000011919b810 */ /* 0x000fe20007ffe0ff */
[----:B------:R-:W-:-:S04]  /*3be00*/  IMAD.HI.U32 R99, R91, 0x7f000001, R20 ;  /* 0x7f0000015b637827 */ /* 0x000fc800078e0014 */
[----:B---3--:R-:W-:-:S04]  /*3be10*/  IMAD.WIDE.U32 R20, R16, R79, RZ ;  /* 0x0000004f10147225 */ /* 0x008fc800078e00ff */
[----:B------:R-:W-:Y:S02]  /*3be20*/  IMAD R17, R12, 0x7effffff, RZ ;  /* 0x7effffff0c117824 */ /* 0x000fe400078e02ff */
[----:B------:R-:W-:Y:S02]  /*3be30*/  IMAD R93, R20, 0x7effffff, RZ ;  /* 0x7effffff145d7824 */ /* 0x000fe400078e02ff */
[----:B------:R-:W-:Y:S01]  /*3be40*/  IMAD.HI.U32 R84, R17, 0x7f000001, R12 ;  /* 0x7f00000111547827 */ /* 0x000fe200078e000c */
[----:B------:R-:W-:-:S03]  /*3be50*/  @P0 IADD3 R131, PT, PT, R131, -0x7f000001, RZ ;  /* 0x80ffffff83830810 */ /* 0x000fc60007ffe0ff */
[----:B------:R-:W-:Y:S01]  /*3be60*/  IMAD.WIDE.U32 R18, R15, R25, RZ ;  /* 0x000000190f127225 */ /* 0x000fe200078e00ff */
[----:B------:R-:W-:Y:S01]  /*3be70*/  @!P1 IADD3 R22, PT, PT, R22, 0x7f000001, RZ ;  /* 0x7f00000116169810 */ /* 0x000fe20007ffe0ff */
[----:B------:R-:W-:Y:S02]  /*3be80*/  ISETP.GE.U32.AND P0, PT, R84, 0x7f000001, PT ;  /* 0x7f0000015400780c */ /* 0x000fe40003f06070 */
[----:B------:R-:W-:-:S04]  /*3be90*/  IMAD.HI.U32 R96, R93, 0x7f000001, R20 ;  /* 0x7f0000015d607827 */ /* 0x000fc800078e0014 */
[----:B------:R-:W-:Y:S01]  /*3bea0*/  IMAD R91, R18, 0x7effffff, RZ ;  /* 0x7effffff125b7824 */ /* 0x000fe200078e02ff */
[----:B------:R-:W-:Y:S01]  /*3beb0*/  ISETP.GE.U32.AND P4, PT, R164, 0x7f000001, PT ;  /* 0x7f000001a400780c */ /* 0x000fe20003f86070 */
[----:B------:R-:W-:Y:S02]  /*3bec0*/  ISETP.GE.U32.AND P2, PT, R96, 0x7f000001, PT ;  /* 0x7f0000016000780c */ /* 0x000fe40003f46070 */
[----:B------:R-:W-:-:S04]  /*3bed0*/  IMAD.HI.U32 R94, R91, 0x7f000001, R18 ;  /* 0x7f0000015b5e7827 */ /* 0x000fc800078e0012 */
[----:B------:R-:W-:-:S04]  /*3bee0*/  IMAD.WIDE.U32 R18, R16, R22, RZ ;  /* 0x0000001610127225 */ /* 0x000fc800078e00ff */
[----:B------:R-:W-:Y:S01]  /*3bef0*/  IMAD.WIDE.U32 R12, R15, R22, RZ ;  /* 0x000000160f0c7225 */ /* 0x000fe200078e00ff */
[----:B------:R-:W-:-:S03]  /*3bf00*/  ISETP.GE.U32.AND P1, PT, R94, 0x7f000001, PT ;  /* 0x7f0000015e00780c */ /* 0x000fc60003f26070 */
[----:B------:R-:W-:-:S04]  /*3bf10*/  IMAD.WIDE.U32 R14, R15, R79, RZ ;  /* 0x0000004f0f0e7225 */ /* 0x000fc800078e00ff */
[----:B------:R-:W-:Y:S02]  /*3bf20*/  IMAD R93, R18, 0x7effffff, RZ ;  /* 0x7effffff125d7824 */ /* 0x000fe400078e02ff */
[----:B------:R-:W-:Y:S02]  /*3bf30*/  IMAD R17, R12, 0x7effffff, RZ ;  /* 0x7effffff0c117824 */ /* 0x000fe400078e02ff */
[----:B------:R-:W-:Y:S01]  /*3bf40*/  IMAD R91, R14, 0x7effffff, RZ ;  /* 0x7effffff0e5b7824 */ /* 0x000fe200078e02ff */
[----:B------:R-:W-:Y:S01]  /*3bf50*/  @P0 IADD3 R84, PT, PT, R84, -0x7f000001, RZ ;  /* 0x80ffffff54540810 */ /* 0x000fe20007ffe0ff */
[----:B------:R-:W-:-:S04]  /*3bf60*/  IMAD.WIDE.U32 R20, R16, R24, RZ ;  /* 0x0000001810147225 */ /* 0x000fc800078e00ff */
[----:B------:R-:W-:Y:S01]  /*3bf70*/  IMAD.HI.U32 R93, R93, 0x7f000001, R18 ;  /* 0x7f0000015d5d7827 */ /* 0x000fe200078e0012 */
[----:B------:R-:W-:-:S03]  /*3bf80*/  @P4 IADD3 R164, PT, PT, R164, -0x7f000001, RZ ;  /* 0x80ffffffa4a44810 */ /* 0x000fc60007ffe0ff */
[----:B------:R-:W-:Y:S01]  /*3bf90*/  IMAD.HI.U32 R78, R17, 0x7f000001, R12 ;  /* 0x7f000001114e7827 */ /* 0x000fe200078e000c */
[----:B------:R-:W-:-:S03]  /*3bfa0*/  @P2 IADD3 R96, PT, PT, R96, -0x7f000001, RZ ;  /* 0x80ffffff60602810 */ /* 0x000fc60007ffe0ff */
[----:B------:R-:W-:Y:S01]  /*3bfb0*/  IMAD.HI.U32 R91, R91, 0x7f000001, R14 ;  /* 0x7f0000015b5b7827 */ /* 0x000fe200078e000e */
[----:B------:R-:W-:-:S03]  /*3bfc0*/  ISETP.GE.U32.AND P5, PT, R93, 0x7f000001, PT ;  /* 0x7f0000015d00780c */ /* 0x000fc60003fa6070 */
[----:B------:R-:W-:Y:S01]  /*3bfd0*/  IMAD.WIDE.U32 R16, R16, R25, RZ ;  /* 0x0000001910107225 */ /* 0x000fe200078e00ff */
[----:B------:R-:W-:-:S03]  /*3bfe0*/  ISETP.GE.U32.AND P4, PT, R84, 0x7f000001, PT ;  /* 0x7f0000015400780c */ /* 0x000fc60003f86070 */
[----:B------:R-:W-:Y:S01]  /*3bff0*/  IMAD R13, R20, 0x7effffff, RZ ;  /* 0x7effffff140d7824 */ /* 0x000fe200078e02ff */
[----:B------:R-:W-:Y:S01]  /*3c000*/  ISETP.GE.U32.AND P6, PT, R91, 0x7f000001, PT ;  /* 0x7f0000015b00780c */ /* 0x000fe20003fc6070 */
[----:B------:R-:W-:Y:S02]  /*3c010*/  IMAD R15, R16, 0x7effffff, RZ ;  /* 0x7effffff100f7824 */ /* 0x000fe400078e02ff */
[----:B------:R-:W-:Y:S01]  /*3c020*/  IMAD.HI.U32 R21, R13, 0x7f000001, R20 ;  /* 0x7f0000010d157827 */ /* 0x000fe200078e0014 */
[----:B------:R-:W-:Y:S01]  /*3c030*/  @P1 IADD3 R94, PT, PT, R94, -0x7f000001, RZ ;  /* 0x80ffffff5e5e1810 */ /* 0x000fe20007ffe0ff */
[----:B------:R-:W-:Y:S02]  /*3c040*/  ISETP.GE.U32.AND P3, PT, R78, 0x7f000001, PT ;  /* 0x7f0000014e00780c */ /* 0x000fe40003f66070 */
[----:B------:R-:W-:-:S04]  /*3c050*/  IMAD.WIDE.U32 R12, R96, 0x5fffffa, RZ ;  /* 0x05fffffa600c7825 */ /* 0x000fc800078e00ff */
[----:B------:R-:W-:-:S04]  /*3c060*/  IMAD.HI.U32 R16, R15, 0x7f000001, R16 ;  /* 0x7f0000010f107827 */ /* 0x000fc800078e0010 */
[----:B------:R-:W-:Y:S02]  /*3c070*/  IMAD R19, R96, 0x6, RZ ;  /* 0x0000000660137824 */ /* 0x000fe400078e02ff */
[----:B----4-:R-:W-:Y:S01]  /*3c080*/  IMAD.WIDE.U32 R14, R82, R25, RZ ;  /* 0x00000019520e7225 */ /* 0x010fe200078e00ff */
[----:B------:R-:W-:-:S03]  /*3c090*/  ISETP.GE.U32.AND P1, PT, R94, 0x7f000001, PT ;  /* 0x7f0000015e00780c */ /* 0x000fc60003f26070 */
[----:B------:R-:W-:Y:S01]  /*3c0a0*/  IMAD.HI.U32 R97, R19, 0x7f000001, R12 ;  /* 0x7f00000113617827 */ /* 0x000fe200078e000c */
[----:B------:R-:W-:-:S03]  /*3c0b0*/  @P5 IADD3 R93, PT, PT, R93, -0x7f000001, RZ ;  /* 0x80ffffff5d5d5810 */ /* 0x000fc60007ffe0ff */
[----:B------:R-:W-:Y:S02]  /*3c0c0*/  IMAD R17, R14, 0x7effffff, RZ ;  /* 0x7effffff0e117824 */ /* 0x000fe400078e02ff */
[----:B------:R-:W-:Y:S01]  /*3c0d0*/  IMAD.WIDE.U32 R12, R82, R79, RZ ;  /* 0x0000004f520c7225 */ /* 0x000fe200078e00ff */
[----:B------:R-:W-:Y:S02]  /*3c0e0*/  @P4 IADD3 R84, PT, PT, R84, -0x7f000001, RZ ;  /* 0x80ffffff54544810 */ /* 0x000fe40007ffe0ff */
[----:B------:R-:W-:Y:S01]  /*3c0f0*/  @P6 IADD3 R91, PT, PT, R91, -0x7f000001, RZ ;  /* 0x80ffffff5b5b6810 */ /* 0x000fe20007ffe0ff */
[----:B------:R-:W-:-:S04]  /*3c100*/  IMAD.HI.U32 R96, R17, 0x7f000001, R14 ;  /* 0x7f00000111607827 */ /* 0x000fc800078e000e */
[----:B------:R-:W-:Y:S01]  /*3c110*/  IMAD R15, R12, 0x7effffff, RZ ;  /* 0x7effffff0c0f7824 */ /* 0x000fe200078e02ff */
[----:B------:R-:W-:Y:S02]  /*3c120*/  IADD3 R18, PT, PT, R84, R93, RZ ;  /* 0x0000005d54127210 */ /* 0x000fe40007ffe0ff */
[----:B------:R-:W-:Y:S01]  /*3c130*/  @P3 IADD3 R78, PT, PT, R78, -0x7f000001, RZ ;  /* 0x80ffffff4e4e3810 */ /* 0x000fe20007ffe0ff */
[----:B------:R-:W-:Y:S01]  /*3c140*/  ISETP.GE.U32.AND P2, PT, R21, 0x7f000001, PT ;  /* 0x7f0000011500780c */ /* 0x000fe20003f46070 */
[----:B------:R-:W-:Y:S01]  /*3c150*/  IMAD.HI.U32 R84, R15, 0x7f000001, R12 ;  /* 0x7f0000010f547827 */ /* 0x000fe200078e000c */
[----:B------:R-:W-:Y:S01]  /*3c160*/  ISETP.GE.U32.AND P0, PT, R16, 0x7f000001, PT ;  /* 0x7f0000011000780c */ /* 0x000fe20003f06070 */
[----:B------:R-:W-:Y:S01]  /*3c170*/  ISETP.GE.U32.AND P3, PT, R91, 0x7f000001, PT ;  /* 0x7f0000015b00780c */ /* 0x000fe20003f66070 */
[----:B------:R-:W-:Y:S01]  /*3c180*/  ISETP.GE.U32.AND P4, PT, R96, 0x7f000001, PT ;  /* 0x7f0000016000780c */ /* 0x000fe20003f86070 */
[----:B------:R-:W-:Y:S01]  /*3c190*/  @P1 IADD3 R94, PT, PT, R94, -0x7f000001, RZ ;  /* 0x80ffffff5e5e1810 */ /* 0x000fe20007ffe0ff */
[----:B------:R-:W-:Y:S01]  /*3c1a0*/  ISETP.GE.U32.AND P6, PT, R78, 0x7f000001, PT ;  /* 0x7f0000014e00780c */ /* 0x000fe20003fc6070 */
[----:B------:R-:W-:Y:S01]  /*3c1b0*/  ISETP.GE.U32.AND P5, PT, R97, 0x7f000001, PT ;  /* 0x7f0000016100780c */ /* 0x000fe20003fa6070 */
[----:B------:R-:W-:Y:S01]  /*3c1c0*/  ISETP.GE.U32.AND P1, PT, R84, 0x7f000001, PT ;  /* 0x7f0000015400780c */ /* 0x000fe20003f26070 */
[----:B------:R-:W-:-:S04]  /*3c1d0*/  IMAD.WIDE.U32 R12, R82, R22, RZ ;  /* 0x00000016520c7225 */ /* 0x000fc800078e00ff */
[----:B------:R-:W-:Y:S01]  /*3c1e0*/  @P2 IADD3 R21, PT, PT, R21, -0x7f000001, RZ ;  /* 0x80ffffff15152810 */ /* 0x000fe20007ffe0ff */
[----:B------:R-:W-:Y:S01]  /*3c1f0*/  IMAD R17, R12, 0x7effffff, RZ ;  /* 0x7effffff0c117824 */ /* 0x000fe200078e02ff */
[----:B------:R-:W-:Y:S02]  /*3c200*/  @P0 IADD3 R16, PT, PT, R16, -0x7f000001, RZ ;  /* 0x80ffffff10100810 */ /* 0x000fe40007ffe0ff */
[----:B------:R-:W-:Y:S01]  /*3c210*/  @P3 IADD3 R91, PT, PT, R91, -0x7f000001, RZ ;  /* 0x80ffffff5b5b3810 */ /* 0x000fe20007ffe0ff */
[----:B------:R-:W-:Y:S01]  /*3c220*/  IMAD.WIDE.U32 R14, R82, R24, RZ ;  /* 0x00000018520e7225 */ /* 0x000fe200078e00ff */
[----:B------:R-:W-:Y:S02]  /*3c230*/  @P4 IADD3 R96, PT, PT, R96, -0x7f000001, RZ ;  /* 0x80ffffff60604810 */ /* 0x000fe40007ffe0ff */
[----:B------:R-:W-:Y:S02]  /*3c240*/  @P6 IADD3 R78, PT, PT, R78, -0x7f000001, RZ ;  /* 0x80ffffff4e4e6810 */ /* 0x000fe40007ffe0ff */
[----:B------:R-:W-:-:S02]  /*3c250*/  @P5 IADD3 R97, PT, PT, R97, -0x7f000001, RZ ;  /* 0x80ffffff61615810 */ /* 0x000fc40007ffe0ff */
[----:B------:R-:W-:Y:S02]  /*3c260*/  @P1 IADD3 R84, PT, PT, R84, -0x7f000001, RZ ;  /* 0x80ffffff54541810 */ /* 0x000fe40007ffe0ff */
[----:B------:R-:W-:Y:S02]  /*3c270*/  IADD3 R19, PT, PT, R94, R21, RZ ;  /* 0x000000155e137210 */ /* 0x000fe40007ffe0ff */
[----:B------:R-:W-:Y:S01]  /*3c280*/  IADD3 R20, PT, PT, R91, R16, RZ ;  /* 0x000000105b147210 */ /* 0x000fe20007ffe0ff */
[----:B------:R-:W-:Y:S01]  /*3c290*/  IMAD.HI.U32 R82, R17, 0x7f000001, R12 ;  /* 0x7f00000111527827 */ /* 0x000fe200078e000c */
[----:B------:R-:W-:-:S03]  /*3c2a0*/  IADD3 R21, PT, PT, R78, R97, RZ ;  /* 0x000000614e157210 */ /* 0x000fc60007ffe0ff */
[----:B------:R-:W-:Y:S02]  /*3c2b0*/  IMAD R91, R14, 0x7effffff, RZ ;  /* 0x7effffff0e5b7824 */ /* 0x000fe400078e02ff */
[----:B------:R-:W-:Y:S01]  /*3c2c0*/  IMAD.WIDE.U32 R12, R96, 0x5fffffa, RZ ;  /* 0x05fffffa600c7825 */ /* 0x000fe200078e00ff */
[----:B------:R-:W-:Y:S01]  /*3c2d0*/  ISETP.GE.U32.AND P2, PT, R82, 0x7f000001, PT ;  /* 0x7f0000015200780c */ /* 0x000fe20003f46070 */
[----:B------:R-:W-:Y:S02]  /*3c2e0*/  ISETP.GE.U32.AND P1, PT, R19, 0x7f000001, PT ;  /* 0x7f0000011300780c */ /* 0x000fe40003f26070 */
[----:B------:R-:W-:-:S04]  /*3c2f0*/  IMAD.WIDE.U32 R16, R84, 0x5fffffa, RZ ;  /* 0x05fffffa54107825 */ /* 0x000fc800078e00ff */
[----:B------:R-:W-:Y:S02]  /*3c300*/  IMAD R93, R96, 0x6, RZ ;  /* 0x00000006605d7824 */ /* 0x000fe400078e02ff */
[----:B------:R-:W-:-:S04]  /*3c310*/  IMAD.HI.U32 R97, R91, 0x7f000001, R14 ;  /* 0x7f0000015b617827 */ /* 0x000fc800078e000e */
[----:B------:R-:W-:Y:S02]  /*3c320*/  IMAD R91, R84, 0x6, RZ ;  /* 0x00000006545b7824 */ /* 0x000fe400078e02ff */
[----:B------:R-:W-:-:S04]  /*3c330*/  IMAD.HI.U32 R78, R93, 0x7f000001, R12 ;  /* 0x7f0000015d4e7827 */ /* 0x000fc800078e000c */
[----:B------:R-:W-:-:S04]  /*3c340*/  IMAD.HI.U32 R93, R91, 0x7f000001, R16 ;  /* 0x7f0000015b5d7827 */ /* 0x000fc800078e0010 */
[----:B------:R-:W-:Y:S01]  /*3c350*/  IMAD.WIDE.U32 R12, R83, R24, RZ ;  /* 0x00000018530c7225 */ /* 0x000fe200078e00ff */
[----:B------:R-:W-:Y:S01]  /*3c360*/  ISETP.GE.U32.AND P0, PT, R97, 0x7f000001, PT ;  /* 0x7f0000016100780c */ /* 0x000fe20003f06070 */
[----:B------:R-:W-:Y:S02]  /*3c370*/  ISETP.GE.U32.AND P6, PT, R93, 0x7f000001, PT ;  /* 0x7f0000015d00780c */ /* 0x000fe40003fc6070 */
[----:B------:R-:W-:Y:S01]  /*3c380*/  IMAD.WIDE.U32 R14, R83, R25, RZ ;  /* 0x00000019530e7225 */ /* 0x000fe200078e00ff */
[----:B------:R-:W-:-:S03]  /*3c390*/  @P2 IADD3 R82, PT, PT, R82, -0x7f000001, RZ ;  /* 0x80ffffff52522810 */ /* 0x000fc60007ffe0ff */
[----:B------:R-:W-:Y:S02]  /*3c3a0*/  IMAD R25, R12, 0x7effffff, RZ ;  /* 0x7effffff0c197824 */ /* 0x000fe400078e02ff */
[----:B------:R-:W-:Y:S01]  /*3c3b0*/  IMAD.WIDE.U32 R16, R83, R79, RZ ;  /* 0x0000004f53107225 */ /* 0x000fe200078e00ff */
[----:B------:R-:W-:Y:S01]  /*3c3c0*/  @P1 IADD3 R19, PT, PT, R19, -0x7f000001, RZ ;  /* 0x80ffffff13131810 */ /* 0x000fe20007ffe0ff */
[----:B------:R-:W-:Y:S02]  /*3c3d0*/  ISETP.GE.U32.AND P1, PT, R18, 0x7f000001, PT ;  /* 0x7f0000011200780c */ /* 0x000fe40003f26070 */
[----:B------:R-:W-:-:S04]  /*3c3e0*/  IMAD.HI.U32 R24, R25, 0x7f000001, R12 ;  /* 0x7f00000119187827 */ /* 0x000fc800078e000c */
[----:B------:R-:W-:Y:S02]  /*3c3f0*/  IMAD R79, R14, 0x7effffff, RZ ;  /* 0x7effffff0e4f7824 */ /* 0x000fe400078e02ff */
[----:B------:R-:W-:Y:S01]  /*3c400*/  IMAD R91, R16, 0x7effffff, RZ ;  /* 0x7effffff105b7824 */ /* 0x000fe200078e02ff */
[----:B------:R-:W-:Y:S01]  /*3c410*/  IADD3 R19, PT, PT, R19, R82, RZ ;  /* 0x0000005213137210 */ /* 0x000fe20007ffe0ff */
[----:B------:R-:W-:Y:S01]  /*3c420*/  IMAD.HI.U32 R79, R79, 0x7f000001, R14 ;  /* 0x7f0000014f4f7827 */ /* 0x000fe200078e000e */
[----:B------:R-:W-:Y:S01]  /*3c430*/  ISETP.GE.U32.AND P5, PT, R24, 0x7f000001, PT ;  /* 0x7f0000011800780c */ /* 0x000fe20003fa6070 */
[----:B------:R-:W-:Y:S02]  /*3c440*/  ISETP.GE.U32.AND P2, PT, R20, 0x7f000001, PT ;  /* 0x7f0000011400780c */ /* 0x000fe40003f46070 */
[----:B------:R-:W-:Y:S01]  /*3c450*/  IMAD.HI.U32 R82, R91, 0x7f000001, R16 ;  /* 0x7f0000015b527827 */ /* 0x000fe200078e0010 */
[----:B------:R-:W-:Y:S01]  /*3c460*/  ISETP.GE.U32.AND P3, PT, R86, 0x7f000001, PT ;  /* 0x7f0000015600780c */ /* 0x000fe20003f66070 */
[----:B------:R-:W-:-:S02]  /*3c470*/  @P0 IADD3 R97, PT, PT, R97, -0x7f000001, RZ ;  /* 0x80ffffff61610810 */ /* 0x000fc40007ffe0ff */
[----:B------:R-:W-:Y:S01]  /*3c480*/  @P6 IADD3 R93, PT, PT, R93, -0x7f000001, RZ ;  /* 0x80ffffff5d5d6810 */ /* 0x000fe20007ffe0ff */
[----:B------:R-:W-:Y:S01]  /*3c490*/  ISETP.GE.U32.AND P6, PT, R79, 0x7f000001, PT ;  /* 0x7f0000014f00780c */ /* 0x000fe20003fc6070 */
[----:B------:R-:W-:Y:S01]  /*3c4a0*/  ISETP.GE.U32.AND P0, PT, R82, 0x7f000001, PT ;  /* 0x7f0000015200780c */ /* 0x000fe20003f06070 */
[----:B------:R-:W-:Y:S01]  /*3c4b0*/  ISETP.GE.U32.AND P4, PT, R78, 0x7f000001, PT ;  /* 0x7f0000014e00780c */ /* 0x000fe20003f86070 */
[----:B------:R-:W-:Y:S01]  /*3c4c0*/  IMAD.WIDE.U32 R12, R83, R22, RZ ;  /* 0x00000016530c7225 */ /* 0x000fe200078e00ff */
[----:B------:R-:W-:Y:S01]  /*3c4d0*/  @P1 IADD3 R18, PT, PT, R18, -0x7f000001, RZ ;  /* 0x80ffffff12121810 */ /* 0x000fe20007ffe0ff */
[----:B------:R-:W-:Y:S02]  /*3c4e0*/  ISETP.GE.U32.AND P1, PT, R21, 0x7f000001, PT ;  /* 0x7f0000011500780c */ /* 0x000fe40003f26070 */
[----:B------:R-:W-:Y:S01]  /*3c4f0*/  IMAD R15, R12, 0x7effffff, RZ ;  /* 0x7effffff0c0f7824 */ /* 0x000fe200078e02ff */
[----:B------:R-:W-:Y:S02]  /*3c500*/  @P5 IADD3 R24, PT, PT, R24, -0x7f000001, RZ ;  /* 0x80ffffff18185810 */ /* 0x000fe40007ffe0ff */
[----:B------:R-:W-:-:S02]  /*3c510*/  @P2 IADD3 R20, PT, PT, R20, -0x7f000001, RZ ;  /* 0x80ffffff14142810 */ /* 0x000fc40007ffe0ff */
[----:B------:R-:W-:Y:S01]  /*3c520*/  IADD3 R131, PT, PT, R131, R164, RZ ;  /* 0x000000a483837210 */ /* 0x000fe20007ffe0ff */
[----:B------:R-:W-:Y:S01]  /*3c530*/  IMAD.HI.U32 R91, R15, 0x7f000001, R12 ;  /* 0x7f0000010f5b7827 */ /* 0x000fe200078e000c */
[----:B------:R-:W-:Y:S01]  /*3c540*/  ISETP.GE.U32.AND P2, PT, R108, 0x7f000001, PT ;  /* 0x7f0000016c00780c */ /* 0x000fe20003f46070 */
[----:B------:R-:W-:Y:S02]  /*3c550*/  @P3 IADD3 R86, PT, PT, R86, -0x7f000001, RZ ;  /* 0x80ffffff56563810 */ /* 0x000fe40007ffe0ff */
[----:B------:R-:W-:Y:S02]  /*3c560*/  @P6 IADD3 R79, PT, PT, R79, -0x7f000001, RZ ;  /* 0x80ffffff4f4f6810 */ /* 0x000fe40007ffe0ff */
[----:B------:R-:W-:Y:S01]  /*3c570*/  @P0 IADD3 R82, PT, PT, R82, -0x7f000001, RZ ;  /* 0x80ffffff52520810 */ /* 0x000fe20007ffe0ff */
[----:B------:R-:W-:Y:S01]  /*3c580*/  IMAD.WIDE.U32 R12, R24, 0x5fffffa, RZ ;  /* 0x05fffffa180c7825 */ /* 0x000fe200078e00ff */
[----:B------:R-:W-:Y:S01]  /*3c590*/  @P4 IADD3 R78, PT, PT, R78, -0x7f000001, RZ ;  /* 0x80ffffff4e4e4810 */ /* 0x000fe20007ffe0ff */
[----:B------:R-:W-:Y:S01]  /*3c5a0*/  ISETP.GE.U32.AND P3, PT, R131, 0x7f000001, PT ;  /* 0x7f0000018300780c */ /* 0x000fe20003f66070 */
[----:B------:R-:W-:Y:S01]  /*3c5b0*/  ISETP.GE.U32.AND P4, PT, R99, 0x7f000001, PT ;  /* 0x7f0000016300780c */ /* 0x000fe20003f86070 */
[----:B------:R-:W-:Y:S01]  /*3c5c0*/  ISETP.GE.U32.AND P5, PT, R86, 0x7f000001, PT ;  /* 0x7f0000015600780c */ /* 0x000fe20003fa6070 */
[----:B------:R-:W-:Y:S01]  /*3c5d0*/  ISETP.GE.U32.AND P6, PT, R91, 0x7f000001, PT ;  /* 0x7f0000015b00780c */ /* 0x000fe20003fc6070 */
[----:B------:R-:W-:Y:S01]  /*3c5e0*/  IMAD R25, R24, 0x6, RZ ;  /* 0x0000000618197824 */ /* 0x000fe200078e02ff */
[----:B------:R-:W-:Y:S01]  /*3c5f0*/  IADD3 R20, PT, PT, R20, R97, RZ ;  /* 0x0000006114147210 */ /* 0x000fe20007ffe0ff */
[----:B------:R-:W-:Y:S01]  /*3c600*/  IMAD.WIDE.U32 R14, R79, 0x5fffffa, RZ ;  /* 0x05fffffa4f0e7825 */ /* 0x000fe200078e00ff */
[----:B------:R-:W-:-:S03]  /*3c610*/  @P1 IADD3 R21, PT, PT, R21, -0x7f000001, RZ ;  /* 0x80ffffff15151810 */ /* 0x000fc60007ffe0ff */
[----:B------:R-:W-:-:S04]  /*3c620*/  IMAD.WIDE.U32 R16, R82, 0x5fffffa, RZ ;  /* 0x05fffffa52107825 */ /* 0x000fc800078e00ff */
[----:B------:R-:W-:Y:S01]  /*3c630*/  IMAD.HI.U32 R22, R25, 0x7f000001, R12 ;  /* 0x7f00000119167827 */ /* 0x000fe200078e000c */
[----:B------:R-:W-:-:S03]  /*3c640*/  @P2 IADD3 R108, PT, PT, R108, -0x7f000001, RZ ;  /* 0x80ffffff6c6c2810 */ /* 0x000fc60007ffe0ff */
[----:B------:R-:W-:Y:S02]  /*3c650*/  IMAD R79, R79, 0x6, RZ ;  /* 0x000000064f4f7824 */ /* 0x000fe400078e02ff */
[----:B------:R-:W-:Y:S01]  /*3c660*/  IMAD R83, R82, 0x6, RZ ;  /* 0x0000000652537824 */ /* 0x000fe200078e02ff */
[----:B------:R-:W-:Y:S02]  /*3c670*/  IADD3 R18, PT, PT, R18, R93, RZ ;  /* 0x0000005d12127210 */ /* 0x000fe40007ffe0ff */
[----:B------:R-:W-:Y:S01]  /*3c680*/  IADD3 R21, PT, PT, R21, R78, RZ ;  /* 0x0000004e15157210 */ /* 0x000fe20007ffe0ff */
[----:B------:R-:W-:Y:S01]  /*3c690*/  IMAD.HI.U32 R79, R79, 0x7f000001, R14 ;  /* 0x7f0000014f4f7827 */ /* 0x000fe200078e000e */
[----:B------:R-:W-:Y:S01]  /*3c6a0*/  ISETP.GE.U32.AND P0, PT, R20, 0x7f000001, PT ;  /* 0x7f0000011400780c */ /* 0x000fe20003f06070 */
[----:B------:R-:W-:Y:S02]  /*3c6b0*/  ISETP.GE.U32.AND P2, PT, R22, 0x7f000001, PT ;  /* 0x7f0000011600780c */ /* 0x000fe40003f46070 */
[----:B------:R-:W-:Y:S01]  /*3c6c0*/  IMAD.HI.U32 R16, R83, 0x7f000001, R16 ;  /* 0x7f00000153107827 */ /* 0x000fe200078e0010 */
[----:B------:R-:W-:-:S02]  /*3c6d0*/  @P3 IADD3 R131, PT, PT, R131, -0x7f000001, RZ ;  /* 0x80ffffff83833810 */ /* 0x000fc40007ffe0ff */
        /* <DEDUP_REMOVED lines=8> */
[----:B------:R-:W-:-:S02]  /*3c760*/  IADD3 R131, PT, PT, R131, R108, RZ ;  /* 0x0000006c83837210 */ /* 0x000fc40007ffe0ff */
[----:B------:R-:W-:Y:S02]  /*3c770*/  @P0 IADD3 R20, PT, PT, R20, -0x7f000001, RZ ;  /* 0x80ffffff14140810 */ /* 0x000fe40007ffe0ff */
[----:B------:R-:W-:Y:S01]  /*3c780*/  @P2 IADD3 R22, PT, PT, R22, -0x7f000001, RZ ;  /* 0x80ffffff16162810 */ /* 0x000fe20007ffe0ff */
[----:B------:R-:W-:Y:S01]  /*3c790*/  ISETP.GE.U32.AND P0, PT, R98, 0x7f000001, PT ;  /* 0x7f0000016200780c */ /* 0x000fe20003f06070 */
[----:B------:R-:W-:Y:S02]  /*3c7a0*/  ISETP.GE.U32.AND P2, PT, R131, 0x7f000001, PT ;  /* 0x7f0000018300780c */ /* 0x000fe40003f46070 */
[----:B------:R-:W-:Y:S02]  /*3c7b0*/  @P1 IADD3 R79, PT, PT, R79, -0x7f000001, RZ ;  /* 0x80ffffff4f4f1810 */ /* 0x000fe40007ffe0ff */
[----:B------:R-:W-:Y:S02]  /*3c7c0*/  @P5 IADD3 R16, PT, PT, R16, -0x7f000001, RZ ;  /* 0x80ffffff10105810 */ /* 0x000fe40007ffe0ff */
[----:B------:R-:W-:-:S02]  /*3c7d0*/  @P4 IADD3 R18, PT, PT, R18, -0x7f000001, RZ ;  /* 0x80ffffff12124810 */ /* 0x000fc40007ffe0ff */
[----:B------:R-:W-:Y:S02]  /*3c7e0*/  @P3 IADD3 R19, PT, PT, R19, -0x7f000001, RZ ;  /* 0x80ffffff13133810 */ /* 0x000fe40007ffe0ff */
[----:B------:R-:W-:Y:S02]  /*3c7f0*/  @P6 IADD3 R21, PT, PT, R21, -0x7f000001, RZ ;  /* 0x80ffffff15156810 */ /* 0x000fe40007ffe0ff */
[----:B------:R-:W-:Y:S02]  /*3c800*/  IADD3 R78, PT, PT, R20, R91, RZ ;  /* 0x0000005b144e7210 */ /* 0x000fe40007ffe0ff */
[----:B------:R-:W-:Y:S02]  /*3c810*/  IADD3 R18, PT, PT, R18, R79, RZ ;  /* 0x0000004f12127210 */ /* 0x000fe40007ffe0ff */
[----:B------:R-:W-:Y:S02]  /*3c820*/  IADD3 R19, PT, PT, R19, R16, RZ ;  /* 0x0000001013137210 */ /* 0x000fe40007ffe0ff */
[----:B------:R-:W-:-:S02]  /*3c830*/  IADD3 R20, PT, PT, R21, R22, RZ ;  /* 0x0000001615147210 */ /* 0x000fc40007ffe0ff */
[----:B------:R-:W-:Y:S02]  /*3c840*/  @P0 IADD3 R98, PT, PT, R98, -0x7f000001, RZ ;  /* 0x80ffffff62620810 */ /* 0x000fe40007ffe0ff */
[----:B------:R-:W-:Y:S01]  /*3c850*/  @P2 IADD3 R131, PT, PT, R131, -0x7f000001, RZ ;  /* 0x80ffffff83832810 */ /* 0x000fe20007ffe0ff */
[----:B------:R-:W-:Y:S01]  /*3c860*/  ISETP.GE.U32.AND P2, PT, R18, 0x7f000001, PT ;  /* 0x7f0000011200780c */ /* 0x000fe20003f46070 */
[----:B------:R-:W-:Y:S01]  /*3c870*/  ISETP.GE.U32.AND P3, PT, R19, 0x7f000001, PT ;  /* 0x7f0000011300780c */ /* 0x000fe20003f66070 */
[----:B------:R-:W-:Y:S01]  /*3c880*/  ISETP.GE.U32.AND P1, PT, R20, 0x7f000001, PT ;  /* 0x7f0000011400780c */ /* 0x000fe20003f26070 */
[----:B------:R-:W-:Y:S01]  /*3c890*/  ISETP.GE.U32.AND P0, PT, R78, 0x7f000001, PT ;  /* 0x7f0000014e00780c */ /* 0x000fe20003f06070 */
[----:B------:R-:W-:Y:S01]  /*3c8a0*/  IMAD.WIDE.U32 R12, R89, R87, RZ ;  /* 0x00000057590c7225 */ /* 0x000fe200078e00ff */
[----:B------:R-:W-:Y:S01]  /*3c8b0*/  ISETP.GE.U32.AND P5, PT, R85, 0x7f000001, PT ;  /* 0x7f0000015500780c */ /* 0x000fe20003fa6070 */
[----:B------:R-:W-:Y:S02]  /*3c8c0*/  ISETP.GE.U32.AND P4, PT, R98, 0x7f000001, PT ;  /* 0x7f0000016200780c */ /* 0x000fe40003f86070 */
[----:B------:R-:W-:-:S04]  /*3c8d0*/  IMAD.WIDE.U32 R14, R92, R95, RZ ;  /* 0x0000005f5c0e7225 */ /* 0x000fc800078e00ff */
[----:B------:R-:W-:Y:S01]  /*3c8e0*/  IMAD R17, R12, 0x7effffff, RZ ;  /* 0x7effffff0c117824 */ /* 0x000fe200078e02ff */
[----:B------:R-:W-:Y:S01]  /*3c8f0*/  @P2 IADD3 R18, PT, PT, R18, -0x7f000001, RZ ;  /* 0x80ffffff12122810 */ /* 0x000fe20007ffe0ff */
[----:B------:R-:W-:Y:S01]  /*3c900*/  IMAD R25, R14, 0x7effffff, RZ ;  /* 0x7effffff0e197824 */ /* 0x000fe200078e02ff */
[----:B------:R-:W-:Y:S01]  /*3c910*/  @P1 IADD3 R20, PT, PT, R20, -0x7f000001, RZ ;  /* 0x80ffffff14141810 */ /* 0x000fe20007ffe0ff */
[----:B------:R-:W-:Y:S01]  /*3c920*/  IMAD.HI.U32 R83, R17, 0x7f000001, R12 ;  /* 0x7f00000111537827 */ /* 0x000fe200078e000c */
[----:B------:R-:W-:Y:S02]  /*3c930*/  @P3 IADD3 R19, PT, PT, R19, -0x7f000001, RZ ;  /* 0x80ffffff13133810 */ /* 0x000fe40007ffe0ff */
[----:B------:R-:W-:Y:S01]  /*3c940*/  @P0 IADD3 R78, PT, PT, R78, -0x7f000001, RZ ;  /* 0x80ffffff4e4e0810 */ /* 0x000fe20007ffe0ff */
[----:B------:R-:W-:Y:S01]  /*3c950*/  IMAD.WIDE.U32 R12, R88, R87, RZ ;  /* 0x00000057580c7225 */ /* 0x000fe200078e00ff */
[----:B------:R-:W-:Y:S02]  /*3c960*/  IADD3 R20, PT, PT, R20, R23, RZ ;  /* 0x0000001714147210 */ /* 0x000fe40007ffe0ff */
[----:B------:R-:W-:-:S02]  /*3c970*/  IADD3 R22, PT, PT, R18, R11, RZ ;  /* 0x0000000b12167210 */ /* 0x000fc40007ffe0ff */
[----:B------:R-:W-:Y:S01]  /*3c980*/  IADD3 R24, PT, PT, R19, R10, RZ ;  /* 0x0000000a13187210 */ /* 0x000fe20007ffe0ff */
[----:B------:R-:W-:Y:S01]  /*3c990*/  IMAD.HI.U32 R97, R25, 0x7f000001, R14 ;  /* 0x7f00000119617827 */ /* 0x000fe200078e000e */
[----:B------:R-:W-:-:S03]  /*3c9a0*/  IADD3 R78, PT, PT, R78, R9, RZ ;  /* 0x000000094e4e7210 */ /* 0x000fc60007ffe0ff */
[----:B------:R-:W-:-:S04]  /*3c9b0*/  IMAD.WIDE.U32 R14, R88, R197, RZ ;  /* 0x000000c5580e7225 */ /* 0x000fc800078e00ff */
[----:B------:R-:W-:Y:S01]  /*3c9c0*/  IMAD R21, R12, 0x7effffff, RZ ;  /* 0x7effffff0c157824 */ /* 0x000fe200078e02ff */
[----:B------:R-:W-:Y:S01]  /*3c9d0*/  @P5 IADD3 R85, PT, PT, R85, -0x7f000001, RZ ;  /* 0x80ffffff55555810 */ /* 0x000fe20007ffe0ff */
[----:B------:R-:W-:Y:S01]  /*3c9e0*/  IMAD R25, R14, 0x7effffff, RZ ;  /* 0x7effffff0e197824 */ /* 0x000fe200078e02ff */
[----:B------:R-:W-:Y:S01]  /*3c9f0*/  @P4 IADD3 R98, PT, PT, R98, -0x7f000001, RZ ;  /* 0x80ffffff62624810 */ /* 0x000fe20007ffe0ff */
[----:B------:R-:W-:Y:S01]  /*3ca00*/  IMAD.HI.U32 R84, R21, 0x7f000001, R12 ;  /* 0x7f00000115547827 */ /* 0x000fe200078e000c */
[----:B------:R-:W-:Y:S01]  /*3ca10*/  ISETP.GE.U32.AND P0, PT, R20, 0x7f000001, PT ;  /* 0x7f0000011400780c */ /* 0x000fe20003f06070 */
[----:B------:R-:W-:Y:S01]  /*3ca20*/  ISETP.GE.U32.AND P2, PT, R22, 0x7f000001, PT ;  /* 0x7f0000011600780c */ /* 0x000fe20003f46070 */
[----:B------:R-:W-:Y:S01]  /*3ca30*/  ISETP.GE.U32.AND P4, PT, R24, 0x7f000001, PT ;  /* 0x7f0000011800780c */ /* 0x000fe20003f86070 */
[----:B------:R-:W-:Y:S01]  /*3ca40*/  IMAD.WIDE.U32 R12, R89, R131, RZ ;  /* 0x00000083590c7225 */ /* 0x000fe200078e00ff */
[----:B------:R-:W-:-:S03]  /*3ca50*/  ISETP.GE.U32.AND P5, PT, R78, 0x7f000001, PT ;  /* 0x7f0000014e00780c */ /* 0x000fc60003fa6070 */
[----:B------:R-:W-:-:S04]  /*3ca60*/  IMAD.HI.U32 R94, R25, 0x7f000001, R14 ;  /* 0x7f000001195e7827 */ /* 0x000fc800078e000e */
[----:B------:R-:W-:Y:S02]  /*3ca70*/  IMAD R15, R12, 0x7effffff, RZ ;  /* 0x7effffff0c0f7824 */ /* 0x000fe400078e02ff */
[----:B------:R-:W-:-:S04]  /*3ca80*/  IMAD.WIDE.U32 R10, R90, R197, RZ ;  /* 0x000000c55a0a7225 */ /* 0x000fc800078e00ff */
[----:B------:R-:W-:Y:S01]  /*3ca90*/  IMAD.HI.U32 R12, R15, 0x7f000001, R12 ;  /* 0x7f0000010f0c7827 */ /* 0x000fe200078e000c */
[----:B------:R0:W-:Y:S03]  /*3caa0*/  STL [R1+0x110], R20 ;  /* 0x0001101401007387 */ /* 0x0001e60000100800 */
[----:B------:R-:W-:Y:S01]  /*3cab0*/  IMAD.WIDE.U32 R14, R88, R131, RZ ;  /* 0x00000083580e7225 */ /* 0x000fe200078e00ff */
[----:B------:R1:W-:Y:S03]  /*3cac0*/  STL [R1+0x114], R22 ;  /* 0x0001141601007387 */ /* 0x0003e60000100800 */
[----:B------:R-:W-:Y:S01]  /*3cad0*/  IMAD R9, R14, 0x7effffff, RZ ;  /* 0x7effffff0e097824 */ /* 0x000fe200078e02ff */
[----:B------:R2:W-:Y:S01]  /*3cae0*/  STL [R1+0x118], R24 ;  /* 0x0001181801007387 */ /* 0x0005e20000100800 */
[----:B------:R-:W-:Y:S01]  /*3caf0*/  IMAD R19, R10, 0x7effffff, RZ ;  /* 0x7effffff0a137824 */ /* 0x000fe200078e02ff */
[----:B0-----:R-:W-:-:S02]  /*3cb00*/  @P0 IADD3 R20, PT, PT, R20, -0x7f000001, RZ ;  /* 0x80ffffff14140810 */ /* 0x001fc40007ffe0ff */
[----:B------:R0:W-:Y:S01]  /*3cb10*/  STL [R1+0x11c], R78 ;  /* 0x00011c4e01007387 */ /* 0x0001e20000100800 */
[----:B-1----:R-:W-:Y:S02]  /*3cb20*/  @P2 IADD3 R22, PT, PT, R22, -0x7f000001, RZ ;  /* 0x80ffffff16162810 */ /* 0x002fe40007ffe0ff */
[----:B--2---:R-:W-:Y:S02]  /*3cb30*/  @P4 IADD3 R24, PT, PT, R24, -0x7f000001, RZ ;  /* 0x80ffffff18184810 */ /* 0x004fe40007ffe0ff */
[----:B0-----:R-:W-:Y:S01]  /*3cb40*/  @P5 IADD3 R78, PT, PT, R78, -0x7f000001, RZ ;  /* 0x80ffffff4e4e5810 */ /* 0x001fe20007ffe0ff */
[----:B------:R-:W-:Y:S01]  /*3cb50*/  IMAD.HI.U32 R14, R9, 0x7f000001, R14 ;  /* 0x7f000001090e7827 */ /* 0x000fe200078e000e */
[----:B------:R-:W-:Y:S03]  /*3cb60*/  STL [R1+0x110], R20 ;  /* 0x0001101401007387 */ /* 0x000fe60000100800 */
[----:B------:R-:W-:Y:S01]  /*3cb70*/  IMAD.WIDE.U32 R92, R92, R131, RZ ;  /* 0x000000835c5c7225 */ /* 0x000fe200078e00ff */
[----:B------:R0:W-:Y:S03]  /*3cb80*/  STL [R1+0x114], R22 ;  /* 0x0001141601007387 */ /* 0x0001e60000100800 */
[----:B------:R-:W-:Y:S01]  /*3cb90*/  IMAD.HI.U32 R15, R19, 0x7f000001, R10 ;  /* 0x7f000001130f7827 */ /* 0x000fe200078e000a */
[----:B------:R1:W-:Y:S04]  /*3cba0*/  STL [R1+0x118], R24 ;  /* 0x0001181801007387 */ /* 0x0003e80000100800 */
[----:B------:R2:W-:Y:S01]  /*3cbb0*/  STL [R1+0x11c], R78 ;  /* 0x00011c4e01007387 */ /* 0x0005e20000100800 */
[----:B------:R-:W-:-:S03]  /*3cbc0*/  IMAD R13, R92, 0x7effffff, RZ ;  /* 0x7effffff5c0d7824 */ /* 0x000fc600078e02ff */
[----:B------:R-:W3:Y:S01]  /*3cbd0*/  LD.E R10, desc[UR10][R80.64+0x600] ;  /* 0x0006000a500a7980 */ /* 0x000ee2000c101900 */
[----:B------:R-:W-:-:S03]  /*3cbe0*/  IMAD.WIDE.U32 R16, R88, R95, RZ ;  /* 0x0000005f58107225 */ /* 0x000fc600078e00ff */
[----:B------:R-:W4:Y:S01]  /*3cbf0*/  LD.E R9, desc[UR10][R80.64+0x604] ;  /* 0x0006040a50097980 */ /* 0x000f22000c101900 */
[----:B------:R-:W-:Y:S01]  /*3cc00*/  IMAD.HI.U32 R13, R13, 0x7f000001, R92 ;  /* 0x7f0000010d0d7827 */ /* 0x000fe200078e005c */
[----:B------:R-:W-:Y:S01]  /*3cc10*/  ISETP.GE.U32.AND P1, PT, R14, 0x7f000001, PT ;  /* 0x7f0000010e00780c */ /* 0x000fe20003f26070 */
[----:B------:R-:W-:Y:S01]  /*3cc20*/  ISETP.GE.U32.AND P4, PT, R83, 0x7f000001, PT ;  /* 0x7f0000015300780c */ /* 0x000fe20003f86070 */
[----:B------:R-:W-:Y:S01]  /*3cc30*/  ISETP.GE.U32.AND P5, PT, R12, 0x7f000001, PT ;  /* 0x7f0000010c00780c */ /* 0x000fe20003fa6070 */
[----:B------:R-:W-:Y:S01]  /*3cc40*/  IMAD R79, R16, 0x7effffff, RZ ;  /* 0x7effffff104f7824 */ /* 0x000fe200078e02ff */
[----:B------:R-:W-:Y:S01]  /*3cc50*/  ISETP.GE.U32.AND P3, PT, R13, 0x7f000001, PT ;  /* 0x7f0000010d00780c */ /* 0x000fe20003f66070 */
[----:B------:R-:W-:Y:S01]  /*3cc60*/  IMAD.WIDE.U32 R18, R90, R131, RZ ;  /* 0x000000835a127225 */ /* 0x000fe200078e00ff */
[----:B------:R-:W-:Y:S01]  /*3cc70*/  ISETP.GE.U32.AND P0, PT, R97, 0x7f000001, PT ;  /* 0x7f0000016100780c */ /* 0x000fe20003f06070 */
[----:B------:R-:W3:Y:S02]  /*3cc80*/  LD.E R82, desc[UR10][R80.64+0x608] ;  /* 0x0006080a50527980 */ /* 0x000ee4000c101900 */
[----:B------:R-:W-:-:S04]  /*3cc90*/  IMAD.HI.U32 R79, R79, 0x7f000001, R16 ;  /* 0x7f0000014f4f7827 */ /* 0x000fc800078e0010 */
[----:B------:R-:W-:-:S04]  /*3cca0*/  IMAD.WIDE.U32 R16, R90, R95, RZ ;  /* 0x0000005f5a107225 */ /* 0x000fc800078e00ff */
[----:B------:R-:W-:Y:S01]  /*3ccb0*/  IMAD R21, R16, 0x7effffff, RZ ;  /* 0x7effffff10157824 */ /* 0x000fe200078e02ff */
[----:B------:R-:W-:Y:S02]  /*3ccc0*/  @P1 IADD3 R14, PT, PT, R14, -0x7f000001, RZ ;  /* 0x80ffffff0e0e1810 */ /* 0x000fe40007ffe0ff */
[----:B------:R-:W-:Y:S02]  /*3ccd0*/  @P3 IADD3 R13, PT, PT, R13, -0x7f000001, RZ ;  /* 0x80ffffff0d0d3810 */ /* 0x000fe40007ffe0ff */
[----:B------:R-:W-:Y:S01]  /*3cce0*/  @P4 IADD3 R83, PT, PT, R83, -0x7f000001, RZ ;  /* 0x80ffffff53534810 */ /* 0x000fe20007ffe0ff */
[----:B------:R-:W-:Y:S01]  /*3ccf0*/  IMAD.HI.U32 R16, R21, 0x7f000001, R16 ;  /* 0x7f00000115107827 */ /* 0x000fe200078e0010 */
[----:B------:R-:W-:Y:S01]  /*3cd00*/  ISETP.GE.U32.AND P2, PT, R79, 0x7f000001, PT ;  /* 0x7f0000014f00780c */ /* 0x000fe20003f46070 */
[----:B------:R-:W-:Y:S02]  /*3cd10*/  @P5 IADD3 R12, PT, PT, R12, -0x7f000001, RZ ;  /* 0x80ffffff0c0c5810 */ /* 0x000fe40007ffe0ff */
[----:B------:R-:W-:Y:S01]  /*3cd20*/  IADD3 R86, PT, PT, R86, R99, RZ ;  /* 0x0000006356567210 */ /* 0x000fe20007ffe0ff */
[----:B------:R-:W-:Y:S01]  /*3cd30*/  IMAD R11, R18, 0x7effffff, RZ ;  /* 0x7effffff120b7824 */ /* 0x000fe200078e02ff */
[----:B------:R-:W-:Y:S01]  /*3cd40*/  ISETP.GE.U32.AND P3, PT, R16, 0x7f000001, PT ;  /* 0x7f0000011000780c */ /* 0x000fe20003f66070 */
[----:B0-----:R-:W-:Y:S01]  /*3cd50*/  IMAD.WIDE.U32 R22, R14, 0x5fffffa, RZ ;  /* 0x05fffffa0e167825 */ /* 0x001fe200078e00ff */
[----:B------:R-:W-:Y:S01]  /*3cd60*/  ISETP.GE.U32.AND P4, PT, R83, 0x7f000001, PT ;  /* 0x7f0000015300780c */ /* 0x000fe20003f86070 */
[----:B------:R-:W-:-:S02]  /*3cd70*/  IADD3 R85, PT, PT, R98, R85, RZ ;  /* 0x0000005562557210 */ /* 0x000fc40007ffe0ff */
[----:B------:R-:W-:Y:S01]  /*3cd80*/  @P0 IADD3 R97, PT, PT, R97, -0x7f000001, RZ ;  /* 0x80ffffff61610810 */ /* 0x000fe20007ffe0ff */
[----:B------:R-:W-:Y:S01]  /*3cd90*/  IMAD R17, R14, 0x6, RZ ;  /* 0x000000060e117824 */ /* 0x000fe200078e02ff */
[----:B------:R-:W-:Y:S01]  /*3cda0*/  ISETP.GE.U32.AND P5, PT, R12, 0x7f000001, PT ;  /* 0x7f0000010c00780c */ /* 0x000fe20003fa6070 */
[----:B------:R-:W-:Y:S01]  /*3cdb0*/  IMAD.WIDE.U32 R20, R13, 0x5fffffa, RZ ;  /* 0x05fffffa0d147825 */ /* 0x000fe200078e00ff */
[----:B------:R0:W3:Y:S03]  /*3cdc0*/  LD.E R80, desc[UR10][R80.64+0x60c] ;  /* 0x00060c0a50507980 */ /* 0x0000e6000c101900 */
[----:B------:R-:W-:Y:S01]  /*3cdd0*/  IMAD.HI.U32 R23, R17, 0x7f000001, R22 ;  /* 0x7f00000111177827 */ /* 0x000fe200078e0016 */
[----:B------:R-:W-:-:S03]  /*3cde0*/  @P2 IADD3 R79, PT, PT, R79, -0x7f000001, RZ ;  /* 0x80ffffff4f4f2810 */ /* 0x000fc60007ffe0ff */
[----:B------:R-:W-:Y:S01]  /*3cdf0*/  IMAD R13, R13, 0x6, RZ ;  /* 0x000000060d0d7824 */ /* 0x000fe200078e02ff */
[----:B------:R-:W-:Y:S01]  /*3ce00*/  @P3 IADD3 R16, PT, PT, R16, -0x7f000001, RZ ;  /* 0x80ffffff10103810 */ /* 0x000fe20007ffe0ff */
[----:B-1----:R-:W-:Y:S01]  /*3ce10*/  IMAD.HI.U32 R24, R11, 0x7f000001, R18 ;  /* 0x7f0000010b187827 */ /* 0x002fe200078e0012 */
[----:B------:R-:W-:Y:S01]  /*3ce20*/  ISETP.GE.U32.AND P3, PT, R23, 0x7f000001, PT ;  /* 0x7f0000011700780c */ /* 0x000fe20003f66070 */
[----:B------:R-:W-:Y:S02]  /*3ce30*/  ISETP.GE.U32.AND P2, PT, R86, 0x7f000001, PT ;  /* 0x7f0000015600780c */ /* 0x000fe40003f46070 */
[----:B------:R-:W-:Y:S01]  /*3ce40*/  IMAD.HI.U32 R14, R13, 0x7f000001, R20 ;  /* 0x7f0000010d0e7827 */ /* 0x000fe200078e0014 */
[----:B------:R-:W-:Y:S01]  /*3ce50*/  ISETP.GE.U32.AND P6, PT, R24, 0x7f000001, PT ;  /* 0x7f0000011800780c */ /* 0x000fe20003fc6070 */
[----:B------:R-:W-:Y:S01]  /*3ce60*/  @P4 IADD3 R83, PT, PT, R83, -0x7f000001, RZ ;  /* 0x80ffffff53534810 */ /* 0x000fe20007ffe0ff */
[----:B------:R-:W-:Y:S02]  /*3ce70*/  ISETP.GE.U32.AND P4, PT, R85, 0x7f000001, PT ;  /* 0x7f0000015500780c */ /* 0x000fe40003f86070 */
[----:B------:R-:W-:Y:S01]  /*3ce80*/  ISETP.GE.U32.AND P0, PT, R14, 0x7f000001, PT ;  /* 0x7f0000010e00780c */ /* 0x000fe20003f06070 */
[----:B------:R-:W-:Y:S01]  /*3ce90*/  @P5 IADD3 R12, PT, PT, R12, -0x7f000001, RZ ;  /* 0x80ffffff0c0c5810 */ /* 0x000fe20007ffe0ff */
[----:B------:R-:W-:Y:S01]  /*3cea0*/  IMAD.WIDE.U32 R18, R79, 0x5fffffa, RZ ;  /* 0x05fffffa4f127825 */ /* 0x000fe200078e00ff */
[----:B------:R-:W-:Y:S01]  /*3ceb0*/  ISETP.GE.U32.AND P1, PT, R84, 0x7f000001, PT ;  /* 0x7f0000015400780c */ /* 0x000fe20003f26070 */
[----:B------:R-:W-:-:S02]  /*3cec0*/  ISETP.GE.U32.AND P5, PT, R15, 0x7f000001, PT ;  /* 0x7f0000010f00780c */ /* 0x000fc40003fa6070 */
[----:B------:R-:W-:Y:S02]  /*3ced0*/  IMAD R11, R79, 0x6, RZ ;  /* 0x000000064f0b7824 */ /* 0x000fe400078e02ff */
[C---:B------:R-:W-:Y:S01]  /*3cee0*/  IMAD R13, R16.reuse, 0x6, RZ ;  /* 0x00000006100d7824 */ /* 0x040fe200078e02ff */
[----:B------:R-:W-:Y:S01]  /*3cef0*/  @P3 IADD3 R23, PT, PT, R23, -0x7f000001, RZ ;  /* 0x80ffffff17173810 */ /* 0x000fe20007ffe0ff */
[----:B------:R-:W-:Y:S01]  /*3cf00*/  IMAD.WIDE.U32 R16, R16, 0x5fffffa, RZ ;  /* 0x05fffffa10107825 */ /* 0x000fe200078e00ff */
[----:B------:R-:W-:-:S03]  /*3cf10*/  @P2 IADD3 R86, PT, PT, R86, -0x7f000001, RZ ;  /* 0x80ffffff56562810 */ /* 0x000fc60007ffe0ff */
[----:B------:R-:W-:Y:S01]  /*3cf20*/  IMAD.HI.U32 R21, R11, 0x7f000001, R18 ;  /* 0x7f0000010b157827 */ /* 0x000fe200078e0012 */
[----:B------:R-:W-:Y:S02]  /*3cf30*/  IADD3 R11, PT, PT, R12, R97, RZ ;  /* 0x000000610c0b7210 */ /* 0x000fe40007ffe0ff */
[----:B------:R-:W-:Y:S02]  /*3cf40*/  @P6 IADD3 R24, PT, PT, R24, -0x7f000001, RZ ;  /* 0x80ffffff18186810 */ /* 0x000fe40007ffe0ff */
[----:B------:R-:W-:Y:S01]  /*3cf50*/  @P0 IADD3 R14, PT, PT, R14, -0x7f000001, RZ ;  /* 0x80ffffff0e0e0810 */ /* 0x000fe20007ffe0ff */
[----:B------:R-:W-:Y:S01]  /*3cf60*/  IMAD.HI.U32 R25, R13, 0x7f000001, R16 ;  /* 0x7f0000010d197827 */ /* 0x000fe200078e0010 */
[----:B------:R-:W-:Y:S02]  /*3cf70*/  IADD3 R86, PT, PT, R86, R23, RZ ;  /* 0x0000001756567210 */ /* 0x000fe40007ffe0ff */
[----:B------:R-:W-:Y:S01]  /*3cf80*/  @P4 IADD3 R85, PT, PT, R85, -0x7f000001, RZ ;  /* 0x80ffffff55554810 */ /* 0x000fe20007ffe0ff */
[----:B------:R-:W-:Y:S01]  /*3cf90*/  ISETP.GE.U32.AND P0, PT, R94, 0x7f000001, PT ;  /* 0x7f0000015e00780c */ /* 0x000fe20003f06070 */
[----:B------:R-:W-:Y:S01]  /*3cfa0*/  ISETP.GE.U32.AND P4, PT, R21, 0x7f000001, PT ;  /* 0x7f0000011500780c */ /* 0x000fe20003f86070 */
[----:B------:R-:W-:Y:S01]  /*3cfb0*/  ISETP.GE.U32.AND P2, PT, R11, 0x7f000001, PT ;  /* 0x7f0000010b00780c */ /* 0x000fe20003f46070 */
[----:B------:R-:W-:-:S02]  /*3cfc0*/  @P1 IADD3 R84, PT, PT, R84, -0x7f000001, RZ ;  /* 0x80ffffff54541810 */ /* 0x000fc40007ffe0ff */
[----:B------:R-:W-:Y:S01]  /*3cfd0*/  @P5 IADD3 R15, PT, PT, R15, -0x7f000001, RZ ;  /* 0x80ffffff0f0f5810 */ /* 0x000fe20007ffe0ff */
[----:B------:R-:W-:Y:S01]  /*3cfe0*/  IMAD.WIDE.U32 R12, R24, 0x5fffffa, RZ ;  /* 0x05fffffa180c7825 */ /* 0x000fe200078e00ff */
[----:B------:R-:W-:Y:S01]  /*3cff0*/  ISETP.GE.U32.AND P1, PT, R25, 0x7f000001, PT ;  /* 0x7f0000011900780c */ /* 0x000fe20003f26070 */
[----:B------:R-:W-:Y:S01]  /*3d000*/  ISETP.GE.U32.AND P5, PT, R86, 0x7f000001, PT ;  /* 0x7f0000015600780c */ /* 0x000fe20003fa6070 */
[----:B------:R-:W-:Y:S01]  /*3d010*/  IADD3 R14, PT, PT, R83, R14, RZ ;  /* 0x0000000e530e7210 */ /* 0x000fe20007ffe0ff */
[----:B------:R-:W-:Y:S01]  /*3d020*/  IMAD R17, R24, 0x6, RZ ;  /* 0x0000000618117824 */ /* 0x000fe200078e02ff */
[----:B------:R-:W-:Y:S01]  /*3d030*/  IADD3 R85, PT, PT, R85, R84, RZ ;  /* 0x0000005455557210 */ /* 0x000fe20007ffe0ff */
[----:B------:R-:W-:Y:S02]  /*3d040*/  IMAD.WIDE.U32 R90, R90, R87, RZ ;  /* 0x000000575a5a7225 */ /* 0x000fe400078e00ff */
[----:B------:R-:W-:Y:S02]  /*3d050*/  ISETP.GE.U32.AND P3, PT, R14, 0x7f000001, PT ;  /* 0x7f0000010e00780c */ /* 0x000fe40003f66070 */
[----:B------:R-:W-:Y:S01]  /*3d060*/  IMAD.HI.U32 R16, R17, 0x7f000001, R12 ;  /* 0x7f00000111107827 */ /* 0x000fe200078e000c */
[----:B------:R-:W-:-:S02]  /*3d070*/  @P0 IADD3 R94, PT, PT, R94, -0x7f000001, RZ ;  /* 0x80ffffff5e5e0810 */ /* 0x000fc40007ffe0ff */
[----:B------:R-:W-:Y:S01]  /*3d080*/  @P4 IADD3 R21, PT, PT, R21, -0x7f000001, RZ ;  /* 0x80ffffff15154810 */ /* 0x000fe20007ffe0ff */
[----:B------:R-:W-:Y:S01]  /*3d090*/  ISETP.GE.U32.AND P4, PT, R85, 0x7f000001, PT ;  /* 0x7f0000015500780c */ /* 0x000fe20003f86070 */
[----:B------:R-:W-:Y:S01]  /*3d0a0*/  IMAD R17, R90, 0x7effffff, RZ ;  /* 0x7effffff5a117824 */ /* 0x000fe200078e02ff */
[----:B------:R-:W-:Y:S01]  /*3d0b0*/  ISETP.GE.U32.AND P0, PT, R16, 0x7f000001, PT ;  /* 0x7f0000011000780c */ /* 0x000fe20003f06070 */
[----:B------:R-:W-:Y:S02]  /*3d0c0*/  @P2 IADD3 R11, PT, PT, R11, -0x7f000001, RZ ;  /* 0x80ffffff0b0b2810 */ /* 0x000fe40007ffe0ff */
[----:B------:R-:W-:Y:S02]  /*3d0d0*/  @P1 IADD3 R25, PT, PT, R25, -0x7f000001, RZ ;  /* 0x80ffffff19191810 */ /* 0x000fe40007ffe0ff */
[----:B------:R-:W-:Y:S01]  /*3d0e0*/  @P5 IADD3 R86, PT, PT, R86, -0x7f000001, RZ ;  /* 0x80ffffff56565810 */ /* 0x000fe20007ffe0ff */
[----:B------:R-:W-:Y:S01]  /*3d0f0*/  IMAD.HI.U32 R90, R17, 0x7f000001, R90 ;  /* 0x7f000001115a7827 */ /* 0x000fe200078e005a */
[----:B------:R-:W-:-:S02]  /*3d100*/  IADD3 R11, PT, PT, R11, R94, RZ ;  /* 0x0000005e0b0b7210 */ /* 0x000fc40007ffe0ff */
[----:B------:R-:W-:Y:S01]  /*3d110*/  @P3 IADD3 R14, PT, PT, R14, -0x7f000001, RZ ;  /* 0x80ffffff0e0e3810 */ /* 0x000fe20007ffe0ff */
[----:B------:R-:W-:Y:S01]  /*3d120*/  IMAD.WIDE.U32 R12, R15, 0x5fffffa, RZ ;  /* 0x05fffffa0f0c7825 */ /* 0x000fe200078e00ff */
[----:B------:R-:W-:Y:S01]  /*3d130*/  IADD3 R18, PT, PT, R86, R25, RZ ;  /* 0x0000001956127210 */ /* 0x000fe20007ffe0ff */
[----:B------:R-:W-:Y:S01]  /*3d140*/  ISETP.GE.U32.AND P2, PT, R90, 0x7f000001, PT ;  /* 0x7f0000015a00780c */ /* 0x000fe20003f46070 */
[----:B------:R-:W-:Y:S01]  /*3d150*/  ISETP.GE.U32.AND P1, PT, R11, 0x7f000001, PT ;  /* 0x7f0000010b00780c */ /* 0x000fe20003f26070 */
[----:B------:R-:W-:Y:S01]  /*3d160*/  IMAD R19, R15, 0x6, RZ ;  /* 0x000000060f137824 */ /* 0x000fe200078e02ff */
[----:B------:R-:W-:Y:S01]  /*3d170*/  @P0 IADD3 R16, PT, PT, R16, -0x7f000001, RZ ;  /* 0x80ffffff10100810 */ /* 0x000fe20007ffe0ff */
[----:B------:R-:W-:Y:S01]  /*3d180*/  ISETP.GE.U32.AND P5, PT, R18, 0x7f000001, PT ;  /* 0x7f0000011200780c */ /* 0x000fe20003fa6070 */
[----:B------:R-:W-:Y:S01]  /*3d190*/  @P4 IADD3 R85, PT, PT, R85, -0x7f000001, RZ ;  /* 0x80ffffff55554810 */ /* 0x000fe20007ffe0ff */
[----:B------:R-:W-:Y:S01]  /*3d1a0*/  IMAD.HI.U32 R19, R19, 0x7f000001, R12 ;  /* 0x7f00000113137827 */ /* 0x000fe200078e000c */
[----:B------:R-:W-:-:S02]  /*3d1b0*/  IADD3 R14, PT, PT, R14, R21, RZ ;  /* 0x000000150e0e7210 */ /* 0x000fc40007ffe0ff */
[----:B------:R-:W-:Y:S02]  /*3d1c0*/  IADD3 R85, PT, PT, R85, R16, RZ ;  /* 0x0000001055557210 */ /* 0x000fe40007ffe0ff */
[----:B------:R-:W-:Y:S01]  /*3d1d0*/  ISETP.GE.U32.AND P3, PT, R19, 0x7f000001, PT ;  /* 0x7f0000011300780c */ /* 0x000fe20003f66070 */
[----:B------:R-:W-:Y:S01]  /*3d1e0*/  ISETP.GE.U32.AND P0, PT, R14, 0x7f000001, PT ;  /* 0x7f0000010e00780c */ /* 0x000fe20003f06070 */
[----:B------:R-:W-:Y:S02]  /*3d1f0*/  @P2 IADD3 R90, PT, PT, R90, -0x7f000001, RZ ;  /* 0x80ffffff5a5a2810 */ /* 0x000fe40007ffe0ff */
[----:B------:R-:W-:Y:S01]  /*3d200*/  @P1 IADD3 R11, PT, PT, R11, -0x7f000001, RZ ;  /* 0x80ffffff0b0b1810 */ /* 0x000fe20007ffe0ff */
[----:B------:R-:W-:Y:S01]  /*3d210*/  ISETP.GE.U32.AND P2, PT, R85, 0x7f000001, PT ;  /* 0x7f0000015500780c */ /* 0x000fe20003f46070 */
[----:B------:R-:W-:Y:S02]  /*3d220*/  @P5 IADD3 R18, PT, PT, R18, -0x7f000001, RZ ;  /* 0x80ffffff12125810 */ /* 0x000fe40007ffe0ff */
[----:B0-----:R-:W-:-:S03]  /*3d230*/  IADD3 R81, PT, PT, R11, R90, RZ ;  /* 0x0000005a0b517210 */ /* 0x001fc60007ffe0ff */
[----:B------:R-:W-:Y:S02]  /*3d240*/  IMAD.WIDE.U32 R12, R18, R71, RZ ;  /* 0x00000047120c7225 */ /* 0x000fe400078e00ff */
[----:B------:R-:W-:Y:S02]  /*3d250*/  @P3 IADD3 R19, PT, PT, R19, -0x7f000001, RZ ;  /* 0x80ffffff13133810 */ /* 0x000fe40007ffe0ff */
[----:B------:R-:W-:Y:S01]  /*3d260*/  @P0 IADD3 R14, PT, PT, R14, -0x7f000001, RZ ;  /* 0x80ffffff0e0e0810 */ /* 0x000fe20007ffe0ff */
[----:B------:R-:W-:Y:S01]  /*3d270*/  ISETP.GE.U32.AND P0, PT, R81, 0x7f000001, PT ;  /* 0x7f0000015100780c */ /* 0x000fe20003f06070 */
[----:B------:R-:W-:Y:S01]  /*3d280*/  IMAD R11, R12, 0x7effffff, RZ ;  /* 0x7effffff0c0b7824 */ /* 0x000fe200078e02ff */
[----:B------:R-:W-:Y:S01]  /*3d290*/  @P2 IADD3 R85, PT, PT, R85, -0x7f000001, RZ ;  /* 0x80ffffff55552810 */ /* 0x000fe20007ffe0ff */
[----:B------:R-:W-:Y:S01]  /*3d2a0*/  IMAD.WIDE.U32 R16, R18, R72, RZ ;  /* 0x0000004812107225 */ /* 0x000fe200078e00ff */
[----:B--2---:R-:W-:-:S03]  /*3d2b0*/  IADD3 R78, PT, PT, R14, R19, RZ ;  /* 0x000000130e4e7210 */ /* 0x004fc60007ffe0ff */
[----:B------:R-:W-:Y:S02]  /*3d2c0*/  IMAD.HI.U32 R13, R11, 0x7f000001, R12 ;  /* 0x7f0000010b0d7827 */ /* 0x000fe400078e000c */
[----:B------:R-:W-:Y:S02]  /*3d2d0*/  ISETP.GE.U32.AND P1, PT, R78, 0x7f000001, PT ;  /* 0x7f0000014e00780c */ /* 0x000fe40003f26070 */
[----:B------:R-:W-:-:S04]  /*3d2e0*/  IMAD.WIDE.U32 R14, R18, R70, RZ ;  /* 0x00000046120e7225 */ /* 0x000fc800078e00ff */
[----:B------:R-:W-:Y:S02]  /*3d2f0*/  IMAD R11, R16, 0x7effffff, RZ ;  /* 0x7effffff100b7824 */ /* 0x000fe400078e02ff */
[----:B------:R-:W-:-:S04]  /*3d300*/  IMAD.WIDE.U32 R18, R18, R69, RZ ;  /* 0x0000004512127225 */ /* 0x000fc800078e00ff */
[----:B------:R-:W-:Y:S01]  /*3d310*/  IMAD.WIDE.U32 R20, R85, R70, RZ ;  /* 0x0000004655147225 */ /* 0x000fe200078e00ff */
[----:B------:R-:W-:-:S03]  /*3d320*/  @P0 IADD3 R81, PT, PT, R81, -0x7f000001, RZ ;  /* 0x80ffffff51510810 */ /* 0x000fc60007ffe0ff */
[----:B------:R-:W-:Y:S02]  /*3d330*/  IMAD R23, R14, 0x7effffff, RZ ;  /* 0x7effffff0e177824 */ /* 0x000fe400078e02ff */
[----:B------:R-:W-:-:S04]  /*3d340*/  IMAD.HI.U32 R16, R11, 0x7f000001, R16 ;  /* 0x7f0000010b107827 */ /* 0x000fc800078e0010 */
[----:B------:R-:W-:Y:S02]  /*3d350*/  IMAD R25, R18, 0x7effffff, RZ ;  /* 0x7effffff12197824 */ /* 0x000fe400078e02ff */
[----:B------:R-:W-:Y:S02]  /*3d360*/  IMAD R11, R20, 0x7effffff, RZ ;  /* 0x7effffff140b7824 */ /* 0x000fe400078e02ff */
[----:B------:R-:W-:-:S04]  /*3d370*/  IMAD.HI.U32 R91, R23, 0x7f000001, R14 ;  /* 0x7f000001175b7827 */ /* 0x000fc800078e000e */
[----:B------:R-:W-:-:S04]  /*3d380*/  IMAD.HI.U32 R90, R25, 0x7f000001, R18 ;  /* 0x7f000001195a7827 */ /* 0x000fc800078e0012 */
[----:B------:R-:W-:-:S04]  /*3d390*/  IMAD.HI.U32 R92, R11, 0x7f000001, R20 ;  /* 0x7f0000010b5c7827 */ /* 0x000fc800078e0014 */
[----:B------:R-:W-:-:S04]  /*3d3a0*/  IMAD.WIDE.U32 R14, R85, R71, RZ ;  /* 0x00000047550e7225 */ /* 0x000fc800078e00ff */
[----:B------:R-:W-:-:S04]  /*3d3b0*/  IMAD.WIDE.U32 R18, R85, R72, RZ ;  /* 0x0000004855127225 */ /* 0x000fc800078e00ff */
[----:B------:R-:W-:-:S04]  /*3d3c0*/  IMAD.WIDE.U32 R20, R85, R69, RZ ;  /* 0x0000004555147225 */ /* 0x000fc800078e00ff */
[----:B------:R-:W-:Y:S01]  /*3d3d0*/  IMAD.WIDE.U32 R22, R81, R72, RZ ;  /* 0x0000004851167225 */ /* 0x000fe200078e00ff */
[----:B------:R-:W-:-:S03]  /*3d3e0*/  @P1 IADD3 R78, PT, PT, R78, -0x7f000001, RZ ;  /* 0x80ffffff4e4e1810 */ /* 0x000fc60007ffe0ff */
[----:B------:R-:W-:Y:S02]  /*3d3f0*/  IMAD R11, R14, 0x7effffff, RZ ;  /* 0x7effffff0e0b7824 */ /* 0x000fe400078e02ff */
[----:B------:R-:W-:Y:S02]  /*3d400*/  IMAD R17, R18, 0x7effffff, RZ ;  /* 0x7effffff12117824 */ /* 0x000fe400078e02ff */
[----:B------:R-:W-:Y:S01]  /*3d410*/  IMAD R25, R20, 0x7effffff, RZ ;  /* 0x7effffff14197824 */ /* 0x000fe200078e02ff */
[----:B------:R-:W-:Y:S01]  /*3d420*/  ISETP.GE.U32.AND P0, PT, R90, 0x7f000001, PT ;  /* 0x7f0000015a00780c */ /* 0x000fe20003f06070 */
[----:B------:R-:W-:Y:S01]  /*3d430*/  IMAD R79, R22, 0x7effffff, RZ ;  /* 0x7effffff164f7824 */ /* 0x000fe200078e02ff */
[----:B------:R-:W-:Y:S01]  /*3d440*/  ISETP.GE.U32.AND P3, PT, R92, 0x7f000001, PT ;  /* 0x7f0000015c00780c */ /* 0x000fe20003f66070 */
[----:B------:R-:W-:-:S04]  /*3d450*/  IMAD.HI.U32 R15, R11, 0x7f000001, R14 ;  /* 0x7f0000010b0f7827 */ /* 0x000fc800078e000e */
[----:B------:R-:W-:-:S04]  /*3d460*/  IMAD.HI.U32 R17, R17, 0x7f000001, R18 ;  /* 0x7f00000111117827 */ /* 0x000fc800078e0012 */
[----:B------:R-:W-:-:S04]  /*3d470*/  IMAD.HI.U32 R14, R25, 0x7f000001, R20 ;  /* 0x7f000001190e7827 */ /* 0x000fc800078e0014 */
[----:B------:R-:W-:Y:S01]  /*3d480*/  IMAD.HI.U32 R19, R79, 0x7f000001, R22 ;  /* 0x7f0000014f137827 */ /* 0x000fe200078e0016 */
[----:B------:R-:W-:-:S03]  /*3d490*/  ISETP.GE.U32.AND P2, PT, R14, 0x7f000001, PT ;  /* 0x7f0000010e00780c */ /* 0x000fc60003f46070 */
[----:B------:R-:W-:-:S04]  /*3d4a0*/  IMAD.WIDE.U32 R22, R78, R72, RZ ;  /* 0x000000484e167225 */ /* 0x000fc800078e00ff */
[----:B------:R-:W-:-:S04]  /*3d4b0*/  IMAD.WIDE.U32 R24, R78, R70, RZ ;  /* 0x000000464e187225 */ /* 0x000fc800078e00ff */
[----:B------:R-:W-:Y:S02]  /*3d4c0*/  IMAD R11, R22, 0x7effffff, RZ ;  /* 0x7effffff160b7824 */ /* 0x000fe400078e02ff */
[----:B------:R-:W-:-:S04]  /*3d4d0*/  IMAD.WIDE.U32 R20, R78, R71, RZ ;  /* 0x000000474e147225 */ /* 0x000fc800078e00ff */
[----:B------:R-:W-:Y:S02]  /*3d4e0*/  IMAD R85, R24, 0x7effffff, RZ ;  /* 0x7effffff18557824 */ /* 0x000fe400078e02ff */
[----:B------:R-:W-:Y:S01]  /*3d4f0*/  IMAD.WIDE.U32 R78, R78, R69, RZ ;  /* 0x000000454e4e7225 */ /* 0x000fe200078e00ff */
[----:B------:R-:W-:Y:S02]  /*3d500*/  @P0 IADD3 R90, PT, PT, R90, -0x7f000001, RZ ;  /* 0x80ffffff5a5a0810 */ /* 0x000fe40007ffe0ff */
[----:B------:R-:W-:Y:S01]  /*3d510*/  @P3 IADD3 R92, PT, PT, R92, -0x7f000001, RZ ;  /* 0x80ffffff5c5c3810 */ /* 0x000fe20007ffe0ff */
[----:B------:R-:W-:-:S04]  /*3d520*/  IMAD.HI.U32 R88, R11, 0x7f000001, R22 ;  /* 0x7f0000010b587827 */ /* 0x000fc800078e0016 */
[----:B------:R-:W-:Y:S02]  /*3d530*/  IMAD R83, R20, 0x7effffff, RZ ;  /* 0x7effffff14537824 */ /* 0x000fe400078e02ff */
[----:B------:R-:W-:-:S04]  /*3d540*/  IMAD.HI.U32 R11, R85, 0x7f000001, R24 ;  /* 0x7f000001550b7827 */ /* 0x000fc800078e0018 */
[----:B------:R-:W-:Y:S02]  /*3d550*/  IMAD R25, R78, 0x7effffff, RZ ;  /* 0x7effffff4e197824 */ /* 0x000fe400078e02ff */
[----:B------:R-:W-:Y:S01]  /*3d560*/  IMAD.WIDE.U32 R22, R81, R70, RZ ;  /* 0x0000004651167225 */ /* 0x000fe200078e00ff */
[----:B------:R-:W-:-:S03]  /*3d570*/  @P2 IADD3 R14, PT, PT, R14, -0x7f000001, RZ ;  /* 0x80ffffff0e0e2810 */ /* 0x000fc60007ffe0ff */
[----:B------:R-:W-:-:S04]  /*3d580*/  IMAD.HI.U32 R86, R83, 0x7f000001, R20 ;  /* 0x7f00000153567827 */ /* 0x000fc800078e0014 */
[----:B------:R-:W-:-:S04]  /*3d590*/  IMAD.HI.U32 R12, R25, 0x7f000001, R78 ;  /* 0x7f000001190c7827 */ /* 0x000fc800078e004e */
[----:B------:R-:W-:-:S04]  /*3d5a0*/  IMAD.WIDE.U32 R20, R90, 0x5fffffa, RZ ;  /* 0x05fffffa5a147825 */ /* 0x000fc800078e00ff */
[----:B------:R-:W-:Y:S02]  /*3d5b0*/  IMAD R87, R22, 0x7effffff, RZ ;  /* 0x7effffff16577824 */ /* 0x000fe400078e02ff */
[----:B------:R-:W-:-:S04]  /*3d5c0*/  IMAD.WIDE.U32 R24, R92, 0x5fffffa, RZ ;  /* 0x05fffffa5c187825 */ /* 0x000fc800078e00ff */
[----:B------:R-:W-:Y:S02]  /*3d5d0*/  IMAD R79, R90, 0x6, RZ ;  /* 0x000000065a4f7824 */ /* 0x000fe400078e02ff */
[----:B------:R-:W-:Y:S01]  /*3d5e0*/  IMAD R83, R92, 0x6, RZ ;  /* 0x000000065c537824 */ /* 0x000fe200078e02ff */
[----:B------:R-:W2:Y:S01]  /*3d5f0*/  LDL R90, [R1+0x110] ;  /* 0x00011000015a7983 */ /* 0x000ea20000100800 */
[----:B------:R-:W-:-:S04]  /*3d600*/  IMAD.HI.U32 R22, R87, 0x7f000001, R22 ;  /* 0x7f00000157167827 */ /* 0x000fc800078e0016 */
[----:B------:R-:W-:-:S04]  /*3d610*/  IMAD.HI.U32 R87, R79, 0x7f000001, R20 ;  /* 0x7f0000014f577827 */ /* 0x000fc800078e0014 */
[----:B------:R-:W-:Y:S02]  /*3d620*/  IMAD.HI.U32 R92, R83, 0x7f000001, R24 ;  /* 0x7f000001535c7827 */ /* 0x000fe400078e0018 */
[----:B------:R-:W2:Y:S02]  /*3d630*/  LDL R24, [R1+0x114] ;  /* 0x0001140001187983 */ /* 0x000ea40000100800 */
[C---:B------:R-:W-:Y:S02]  /*3d640*/  IMAD R79, R14.reuse, 0x6, RZ ;  /* 0x000000060e4f7824 */ /* 0x040fe400078e02ff */
[----:B------:R-:W-:Y:S01]  /*3d650*/  IMAD.WIDE.U32 R20, R14, 0x5fffffa, RZ ;  /* 0x05fffffa0e147825 */ /* 0x000fe200078e00ff */
[----:B------:R-:W2:Y:S04]  /*3d660*/  LDL R25, [R1+0x11c] ;  /* 0x00011c0001197983 */ /* 0x000ea80000100800 */
[----:B------:R-:W2:Y:S01]  /*3d670*/  LDL R14, [R1+0x118] ;  /* 0x00011800010e7983 */ /* 0x000ea20000100800 */
[----:B------:R-:W-:Y:S01]  /*3d680*/  ISETP.GE.U32.AND P1, PT, R88, 0x7f000001, PT ;  /* 0x7f0000015800780c */ /* 0x000fe20003f26070 */
[----:B------:R-:W-:Y:S01]  /*3d690*/  ISETP.GE.U32.AND P5, PT, R11, 0x7f000001, PT ;  /* 0x7f0000010b00780c */ /* 0x000fe20003fa6070 */
[----:B------:R-:W-:Y:S01]  /*3d6a0*/  ISETP.GE.U32.AND P0, PT, R12, 0x7f000001, PT ;  /* 0x7f0000010c00780c */ /* 0x000fe20003f06070 */
[----:B------:R-:W-:Y:S01]  /*3d6b0*/  IMAD.HI.U32 R18, R79, 0x7f000001, R20 ;  /* 0x7f0000014f127827 */ /* 0x000fe200078e0014 */
[----:B------:R-:W-:Y:S01]  /*3d6c0*/  ISETP.GE.U32.AND P3, PT, R86, 0x7f000001, PT ;  /* 0x7f0000015600780c */ /* 0x000fe20003f66070 */
[----:B------:R-:W2:Y:S08]  /*3d6d0*/  LDL.64 R78, [R1+0x100] ;  /* 0x00010000014e7983 */ /* 0x000eb00000100a00 */
[----:B------:R-:W-:-:S02]  /*3d6e0*/  @P1 IADD3 R88, PT, PT, R88, -0x7f000001, RZ ;  /* 0x80ffffff58581810 */ /* 0x000fc40007ffe0ff */
[----:B------:R-:W-:Y:S01]  /*3d6f0*/  @P5 IADD3 R11, PT, PT, R11, -0x7f000001, RZ ;  /* 0x80ffffff0b0b5810 */ /* 0x000fe20007ffe0ff */
[----:B------:R-:W-:Y:S01]  /*3d700*/  ISETP.GE.U32.AND P1, PT, R16, 0x7f000001, PT ;  /* 0x7f0000011000780c */ /* 0x000fe20003f26070 */
[----:B------:R-:W-:Y:S01]  /*3d710*/  @P0 IADD3 R12, PT, PT, R12, -0x7f000001, RZ ;  /* 0x80ffffff0c0c0810 */ /* 0x000fe20007ffe0ff */
[----:B------:R-:W-:Y:S02]  /*3d720*/  ISETP.GE.U32.AND P4, PT, R88, 0x7f000001, PT ;  /* 0x7f0000015800780c */ /* 0x000fe40003f86070 */
[----:B------:R-:W-:Y:S01]  /*3d730*/  ISETP.GE.U32.AND P5, PT, R11, 0x7f000001, PT ;  /* 0x7f0000010b00780c */ /* 0x000fe20003fa6070 */
[----:B------:R-:W-:Y:S01]  /*3d740*/  @P3 IADD3 R86, PT, PT, R86, -0x7f000001, RZ ;  /* 0x80ffffff56563810 */ /* 0x000fe20007ffe0ff */
[----:B------:R-:W-:Y:S01]  /*3d750*/  ISETP.GE.U32.AND P3, PT, R12, 0x7f000001, PT ;  /* 0x7f0000010c00780c */ /* 0x000fe20003f66070 */
[----:B------:R-:W-:Y:S01]  /*3d760*/  ISETP.GE.U32.AND P2, PT, R91, 0x7f000001, PT ;  /* 0x7f0000015b00780c */ /* 0x000fe20003f46070 */
[----:B------:R-:W-:Y:S01]  /*3d770*/  IMAD.WIDE.U32 R84, R81, R69, RZ ;  /* 0x0000004551547225 */ /* 0x000fe200078e00ff */
[----:B------:R-:W-:-:S03]  /*3d780*/  ISETP.GE.U32.AND P6, PT, R13, 0x7f000001, PT ;  /* 0x7f0000010d00780c */ /* 0x000fc60003fc6070 */
[----:B------:R-:W-:Y:S01]  /*3d790*/  IMAD R89, R84, 0x7effffff, RZ ;  /* 0x7effffff54597824 */ /* 0x000fe200078e02ff */
[----:B------:R-:W-:Y:S01]  /*3d7a0*/  @P1 IADD3 R16, PT, PT, R16, -0x7f000001, RZ ;  /* 0x80ffffff10101810 */ /* 0x000fe20007ffe0ff */
[----:B------:R-:W-:Y:S01]  /*3d7b0*/  ISETP.GE.U32.AND P1, PT, R19, 0x7f000001, PT ;  /* 0x7f0000011300780c */ /* 0x000fe20003f26070 */
[----:B------:R-:W-:Y:S01]  /*3d7c0*/  ISETP.GE.U32.AND P0, PT, R86, 0x7f000001, PT ;  /* 0x7f0000015600780c */ /* 0x000fe20003f06070 */
[----:B------:R-:W-:Y:S01]  /*3d7d0*/  IMAD.HI.U32 R23, R89, 0x7f000001, R84 ;  /* 0x7f00000159177827 */ /* 0x000fe200078e0054 */
        /* <DEDUP_REMOVED lines=9> */
[----:B------:R-:W-:Y:S02]  /*3d870*/  @P1 IADD3 R19, PT, PT, R19, -0x7f000001, RZ ;  /* 0x80ffffff13131810 */ /* 0x000fe40007ffe0ff */
[----:B------:R-:W-:Y:S02]  /*3d880*/  IADD3 R83, PT, PT, R88, R13, RZ ;  /* 0x0000000d58537210 */ /* 0x000fe40007ffe0ff */
[----:B------:R-:W-:Y:S02]  /*3d890*/  @P0 IADD3 R86, PT, PT, R86, -0x7f000001, RZ ;  /* 0x80ffffff56560810 */ /* 0x000fe40007ffe0ff */
[----:B------:R-:W-:Y:S02]  /*3d8a0*/  IADD3 R88, PT, PT, R12, R91, RZ ;  /* 0x0000005b0c587210 */ /* 0x000fe40007ffe0ff */
[----:B------:R-:W-:-:S02]  /*3d8b0*/  @P4 IADD3 R87, PT, PT, R87, -0x7f000001, RZ ;  /* 0x80ffffff57574810 */ /* 0x000fc40007ffe0ff */
[----:B------:R-:W-:Y:S02]  /*3d8c0*/  IADD3 R16, PT, PT, R11, R16, RZ ;  /* 0x000000100b107210 */ /* 0x000fe40007ffe0ff */
[----:B------:R-:W-:Y:S01]  /*3d8d0*/  @P5 IADD3 R17, PT, PT, R17, -0x7f000001, RZ ;  /* 0x80ffffff11115810 */ /* 0x000fe20007ffe0ff */
[----:B------:R-:W-:Y:S01]  /*3d8e0*/  ISETP.GE.U32.AND P0, PT, R92, 0x7f000001, PT ;  /* 0x7f0000015c00780c */ /* 0x000fe20003f06070 */
[----:B------:R-:W-:Y:S01]  /*3d8f0*/  ISETP.GE.U32.AND P5, PT, R18, 0x7f000001, PT ;  /* 0x7f0000011200780c */ /* 0x000fe20003fa6070 */
[----:B------:R-:W-:Y:S01]  /*3d900*/  ISETP.GE.U32.AND P1, PT, R83, 0x7f000001, PT ;  /* 0x7f0000015300780c */ /* 0x000fe20003f26070 */
[----:B------:R-:W-:Y:S01]  /*3d910*/  @P3 IADD3 R22, PT, PT, R22, -0x7f000001, RZ ;  /* 0x80ffffff16163810 */ /* 0x000fe20007ffe0ff */
[----:B------:R-:W-:Y:S01]  /*3d920*/  IMAD.WIDE.U32 R20, R19, 0x5fffffa, RZ ;  /* 0x05fffffa13147825 */ /* 0x000fe200078e00ff */
[----:B------:R-:W-:Y:S01]  /*3d930*/  @P2 IADD3 R23, PT, PT, R23, -0x7f000001, RZ ;  /* 0x80ffffff17172810 */ /* 0x000fe20007ffe0ff */
[----:B------:R-:W-:Y:S01]  /*3d940*/  ISETP.GE.U32.AND P3, PT, R88, 0x7f000001, PT ;  /* 0x7f0000015800780c */ /* 0x000fe20003f66070 */
[----:B------:R-:W-:Y:S01]  /*3d950*/  ISETP.GE.U32.AND P6, PT, R15, 0x7f000001, PT ;  /* 0x7f0000010f00780c */ /* 0x000fe20003fc6070 */
[----:B------:R-:W-:Y:S01]  /*3d960*/  IMAD.WIDE.U32 R84, R81, R71, RZ ;  /* 0x0000004751547225 */ /* 0x000fe200078e00ff */
[----:B------:R-:W-:Y:S01]  /*3d970*/  IADD3 R81, PT, PT, R86, R87, RZ ;  /* 0x0000005756517210 */ /* 0x000fe20007ffe0ff */
[----:B------:R-:W-:-:S02]  /*3d980*/  ISETP.GE.U32.AND P2, PT, R16, 0x7f000001, PT ;  /* 0x7f0000011000780c */ /* 0x000fc40003f46070 */
[----:B------:R-:W-:Y:S02]  /*3d990*/  IMAD R12, R19, 0x6, RZ ;  /* 0x00000006130c7824 */ /* 0x000fe400078e02ff */
[----:B------:R-:W-:Y:S01]  /*3d9a0*/  IMAD.WIDE.U32 R86, R22, 0x5fffffa, RZ ;  /* 0x05fffffa16567825 */ /* 0x000fe200078e00ff */
[----:B------:R-:W-:-:S03]  /*3d9b0*/  ISETP.GE.U32.AND P4, PT, R81, 0x7f000001, PT ;  /* 0x7f0000015100780c */ /* 0x000fc60003f86070 */
[----:B------:R-:W-:Y:S01]  /*3d9c0*/  IMAD.HI.U32 R20, R12, 0x7f000001, R20 ;  /* 0x7f0000010c147827 */ /* 0x000fe200078e0014 */
[----:B------:R-:W-:Y:S02]  /*3d9d0*/  @P0 IADD3 R92, PT, PT, R92, -0x7f000001, RZ ;  /* 0x80ffffff5c5c0810 */ /* 0x000fe40007ffe0ff */
[----:B------:R-:W-:Y:S01]  /*3d9e0*/  @P5 IADD3 R18, PT, PT, R18, -0x7f000001, RZ ;  /* 0x80ffffff12125810 */ /* 0x000fe20007ffe0ff */
[----:B------:R-:W-:Y:S01]  /*3d9f0*/  IMAD R13, R22, 0x6, RZ ;  /* 0x00000006160d7824 */ /* 0x000fe200078e02ff */
[----:B------:R-:W-:Y:S01]  /*3da00*/  ISETP.GE.U32.AND P0, PT, R20, 0x7f000001, PT ;  /* 0x7f0000011400780c */ /* 0x000fe20003f06070 */
[----:B------:R-:W-:Y:S01]  /*3da10*/  IMAD R11, R84, 0x7effffff, RZ ;  /* 0x7effffff540b7824 */ /* 0x000fe200078e02ff */
[----:B------:R-:W-:Y:S01]  /*3da20*/  @P1 IADD3 R83, PT, PT, R83, -0x7f000001, RZ ;  /* 0x80ffffff53531810 */ /* 0x000fe20007ffe0ff */
[----:B------:R-:W-:Y:S01]  /*3da30*/  IMAD.HI.U32 R87, R13, 0x7f000001, R86 ;  /* 0x7f0000010d577827 */ /* 0x000fe200078e0056 */
[----:B------:R-:W-:Y:S02]  /*3da40*/  @P3 IADD3 R88, PT, PT, R88, -0x7f000001, RZ ;  /* 0x80ffffff58583810 */ /* 0x000fe40007ffe0ff */
[----:B------:R-:W-:-:S02]  /*3da50*/  @P6 IADD3 R15, PT, PT, R15, -0x7f000001, RZ ;  /* 0x80ffffff0f0f6810 */ /* 0x000fc40007ffe0ff */
[----:B------:R-:W-:Y:S01]  /*3da60*/  @P2 IADD3 R16, PT, PT, R16, -0x7f000001, RZ ;  /* 0x80ffffff10102810 */ /* 0x000fe20007ffe0ff */
[----:B------:R-:W-:Y:S01]  /*3da70*/  IMAD.WIDE.U32 R12, R23, 0x5fffffa, RZ ;  /* 0x05fffffa170c7825 */ /* 0x000fe200078e00ff */
[----:B------:R-:W-:-:S03]  /*3da80*/  IADD3 R18, PT, PT, R83, R18, RZ ;  /* 0x0000001253127210 */ /* 0x000fc60007ffe0ff */
[----:B------:R-:W-:Y:S01]  /*3da90*/  IMAD.HI.U32 R84, R11, 0x7f000001, R84 ;  /* 0x7f0000010b547827 */ /* 0x000fe200078e0054 */
[----:B------:R-:W-:-:S03]  /*3daa0*/  IADD3 R17, PT, PT, R88, R17, RZ ;  /* 0x0000001158117210 */ /* 0x000fc60007ffe0ff */
[----:B------:R-:W-:Y:S01]  /*3dab0*/  IMAD R11, R23, 0x6, RZ ;  /* 0x00000006170b7824 */ /* 0x000fe200078e02ff */
[----:B------:R-:W-:Y:S02]  /*3dac0*/  @P4 IADD3 R81, PT, PT, R81, -0x7f000001, RZ ;  /* 0x80ffffff51514810 */ /* 0x000fe40007ffe0ff */
[----:B------:R-:W-:Y:S01]  /*3dad0*/  IADD3 R15, PT, PT, R16, R15, RZ ;  /* 0x0000000f100f7210 */ /* 0x000fe20007ffe0ff */
[----:B------:R-:W-:Y:S01]  /*3dae0*/  ISETP.GE.U32.AND P2, PT, R87, 0x7f000001, PT ;  /* 0x7f0000015700780c */ /* 0x000fe20003f46070 */
[----:B------:R-:W-:Y:S01]  /*3daf0*/  IMAD.HI.U32 R12, R11, 0x7f000001, R12 ;  /* 0x7f0000010b0c7827 */ /* 0x000fe200078e000c */
[----:B------:R-:W-:Y:S01]  /*3db00*/  ISETP.GE.U32.AND P6, PT, R18, 0x7f000001, PT ;  /* 0x7f0000011200780c */ /* 0x000fe20003fc6070 */
[----:B------:R-:W-:Y:S01]  /*3db10*/  ISETP.GE.U32.AND P1, PT, R84, 0x7f000001, PT ;  /* 0x7f0000015400780c */ /* 0x000fe20003f26070 */
[----:B------:R-:W-:Y:S01]  /*3db20*/  @P0 IADD3 R20, PT, PT, R20, -0x7f000001, RZ ;  /* 0x80ffffff14140810 */ /* 0x000fe20007ffe0ff */
[----:B------:R-:W-:Y:S01]  /*3db30*/  ISETP.GE.U32.AND P4, PT, R17, 0x7f000001, PT ;  /* 0x7f0000011100780c */ /* 0x000fe20003f86070 */
[----:B------:R-:W-:Y:S01]  /*3db40*/  IADD3 R81, PT, PT, R81, R92, RZ ;  /* 0x0000005c51517210 */ /* 0x000fe20007ffe0ff */
[----:B------:R-:W-:Y:S01]  /*3db50*/  ISETP.GE.U32.AND P3, PT, R12, 0x7f000001, PT ;  /* 0x7f0000010c00780c */ /* 0x000fe20003f66070 */
[----:B------:R-:W-:-:S03]  /*3db60*/  ISETP.GE.U32.AND P0, PT, R15, 0x7f000001, PT ;  /* 0x7f0000010f00780c */ /* 0x000fc60003f06070 */
[----:B------:R-:W-:Y:S02]  /*3db70*/  ISETP.GE.U32.AND P5, PT, R81, 0x7f000001, PT ;  /* 0x7f0000015100780c */ /* 0x000fe40003fa6070 */
[----:B------:R-:W-:Y:S02]  /*3db80*/  @P2 IADD3 R87, PT, PT, R87, -0x7f000001, RZ ;  /* 0x80ffffff57572810 */ /* 0x000fe40007ffe0ff */
[----:B------:R-:W-:Y:S02]  /*3db90*/  @P6 IADD3 R18, PT, PT, R18, -0x7f000001, RZ ;  /* 0x80ffffff12126810 */ /* 0x000fe40007ffe0ff */
[----:B------:R-:W-:Y:S02]  /*3dba0*/  @P1 IADD3 R84, PT, PT, R84, -0x7f000001, RZ ;  /* 0x80ffffff54541810 */ /* 0x000fe40007ffe0ff */
[----:B------:R-:W-:Y:S02]  /*3dbb0*/  @P4 IADD3 R17, PT, PT, R17, -0x7f000001, RZ ;  /* 0x80ffffff11114810 */ /* 0x000fe40007ffe0ff */
[----:B------:R-:W-:-:S02]  /*3dbc0*/  @P3 IADD3 R12, PT, PT, R12, -0x7f000001, RZ ;  /* 0x80ffffff0c0c3810 */ /* 0x000fc40007ffe0ff */
[----:B------:R-:W-:Y:S02]  /*3dbd0*/  @P0 IADD3 R15, PT, PT, R15, -0x7f000001, RZ ;  /* 0x80ffffff0f0f0810 */ /* 0x000fe40007ffe0ff */
[----:B------:R-:W-:Y:S02]  /*3dbe0*/  IADD3 R18, PT, PT, R18, R87, RZ ;  /* 0x0000005712127210 */ /* 0x000fe40007ffe0ff */
[----:B------:R-:W-:Y:S02]  /*3dbf0*/  IADD3 R16, PT, PT, R17, R84, RZ ;  /* 0x0000005411107210 */ /* 0x000fe40007ffe0ff */
[----:B------:R-:W-:Y:S02]  /*3dc00*/  @P5 IADD3 R81, PT, PT, R81, -0x7f000001, RZ ;  /* 0x80ffffff51515810 */ /* 0x000fe40007ffe0ff */
[----:B------:R-:W-:Y:S01]  /*3dc10*/  IADD3 R15, PT, PT, R15, R12, RZ ;  /* 0x0000000c0f0f7210 */ /* 0x000fe20007ffe0ff */
[----:B------:R-:W-:Y:S01]  /*3dc20*/  ISETP.GE.U32.AND P5, PT, R18, 0x7f000001, PT ;  /* 0x7f0000011200780c */ /* 0x000fe20003fa6070 */
[----:B------:R-:W-:Y:S01]  /*3dc30*/  IADD3 R8, PT, PT, R29, R8, RZ ;  /* 0x000000081d087210 */ /* 0x000fe20007ffe0ff */
[----:B------:R-:W-:Y:S01]  /*3dc40*/  ISETP.GE.U32.AND P1, PT, R16, 0x7f000001, PT ;  /* 0x7f0000011000780c */ /* 0x000fe20003f26070 */
[----:B------:R-:W-:Y:S01]  /*3dc50*/  IADD3 R81, PT, PT, R81, R20, RZ ;  /* 0x0000001451517210 */ /* 0x000fe20007ffe0ff */
[----:B------:R-:W-:Y:S01]  /*3dc60*/  ISETP.GE.U32.AND P2, PT, R15, 0x7f000001, PT ;  /* 0x7f0000010f00780c */ /* 0x000fe20003f46070 */
[C---:B------:R-:W-:Y:S01]  /*3dc70*/  ISETP.GE.U32.AND P6, PT, R40.reuse, 0x7f000001, PT ;  /* 0x7f0000012800780c */ /* 0x040fe20003fc6070 */
[----:B------:R-:W-:Y:S01]  /*3dc80*/  IADD3 R11, PT, PT, R40, -0x7f000001, RZ ;  /* 0x80ffffff280b7810 */ /* 0x000fe20007ffe0ff */
[----:B------:R-:W-:Y:S01]  /*3dc90*/  ISETP.GE.U32.AND P3, PT, R8, 0x7f000001, PT ;  /* 0x7f0000010800780c */ /* 0x000fe20003f66070 */
[----:B------:R-:W-:Y:S01]  /*3dca0*/  ISETP.GE.U32.AND P0, PT, R81, 0x7f000001, PT ;  /* 0x7f0000015100780c */ /* 0x000fe20003f06070 */
[----:B------:R-:W-:-:S02]  /*3dcb0*/  IADD3 R13, PT, PT, R32, -0x7f000001, RZ ;  /* 0x80ffffff200d7810 */ /* 0x000fc40007ffe0ff */
[----:B------:R-:W-:Y:S01]  /*3dcc0*/  SEL R11, R11, R40, P6 ;  /* 0x000000280b0b7207 */ /* 0x000fe20003000000 */
[----:B------:R-:W-:Y:S01]  /*3dcd0*/  ISETP.GE.U32.AND P6, PT, R32, 0x7f000001, PT ;  /* 0x7f0000012000780c */ /* 0x000fe20003fc6070 */
[----:B------:R-:W-:Y:S01]  /*3dce0*/  @P5 IADD3 R18, PT, PT, R18, -0x7f000001, RZ ;  /* 0x80ffffff12125810 */ /* 0x000fe20007ffe0ff */
[C---:B------:R-:W-:Y:S01]  /*3dcf0*/  ISETP.GE.U32.AND P4, PT, R45.reuse, 0x7f000001, PT ;  /* 0x7f0000012d00780c */ /* 0x040fe20003f86070 */
[----:B------:R-:W-:Y:S02]  /*3dd00*/  IADD3 R12, PT, PT, R45, -0x7f000001, RZ ;  /* 0x80ffffff2d0c7810 */ /* 0x000fe40007ffe0ff */
[----:B------:R-:W-:Y:S01]  /*3dd10*/  @P1 IADD3 R16, PT, PT, R16, -0x7f000001, RZ ;  /* 0x80ffffff10101810 */ /* 0x000fe20007ffe0ff */
[----:B------:R-:W-:Y:S01]  /*3dd20*/  SEL R13, R13, R32, P6 ;  /* 0x000000200d0d7207 */ /* 0x000fe20003000000 */
[----:B------:R-:W-:Y:S01]  /*3dd30*/  @P2 IADD3 R15, PT, PT, R15, -0x7f000001, RZ ;  /* 0x80ffffff0f0f2810 */ /* 0x000fe20007ffe0ff */
[----:B------:R-:W-:Y:S01]  /*3dd40*/  ISETP.GE.U32.AND P2, PT, R18, R11, PT ;  /* 0x0000000b1200720c */ /* 0x000fe20003f46070 */
[----:B------:R-:W-:Y:S01]  /*3dd50*/  @P3 IADD3 R8, PT, PT, R8, -0x7f000001, RZ ;  /* 0x80ffffff08083810 */ /* 0x000fe20007ffe0ff */
[----:B------:R-:W-:Y:S01]  /*3dd60*/  SEL R12, R12, R45, P4 ;  /* 0x0000002d0c0c7207 */ /* 0x000fe20002000000 */
[----:B------:R-:W-:Y:S01]  /*3dd70*/  ISETP.GE.U32.AND P3, PT, R16, R13, PT ;  /* 0x0000000d1000720c */ /* 0x000fe20003f66070 */
[----:B------:R-:W-:-:S02]  /*3dd80*/  @P0 IADD3 R81, PT, PT, R81, -0x7f000001, RZ ;  /* 0x80ffffff51510810 */ /* 0x000fc40007ffe0ff */
[----:B------:R-:W-:Y:S01]  /*3dd90*/  IADD3 R23, PT, PT, -R11, R18, RZ ;  /* 0x000000120b177210 */ /* 0x000fe20007ffe1ff */
[----:B------:R-:W-:Y:S01]  /*3dda0*/  ISETP.GE.U32.AND P1, PT, R15, R12, PT ;  /* 0x0000000c0f00720c */ /* 0x000fe20003f26070 */
[----:B------:R-:W-:Y:S01]  /*3ddb0*/  IADD3 R85, PT, PT, -R13, R16, RZ ;  /* 0x000000100d557210 */ /* 0x000fe20007ffe1ff */
[----:B------:R-:W-:Y:S01]  /*3ddc0*/  ISETP.GE.U32.AND P0, PT, R81, R8, PT ;  /* 0x000000085100720c */ /* 0x000fe20003f06070 */
[----:B------:R-:W-:-:S03]  /*3ddd0*/  IADD3 R15, PT, PT, -R12, R15, RZ ;  /* 0x0000000f0c0f7210 */ /* 0x000fc60007ffe1ff */
[----:B------:R-:W-:Y:S02]  /*3dde0*/  @!P2 IADD3 R23, PT, PT, R23, 0x7f000001, RZ ;  /* 0x7f0000011717a810 */ /* 0x000fe40007ffe0ff */
[----:B------:R-:W-:Y:S02]  /*3ddf0*/  IADD3 R81, PT, PT, -R8, R81, RZ ;  /* 0x0000005108517210 */ /* 0x000fe40007ffe1ff */
[----:B------:R-:W-:Y:S01]  /*3de00*/  @!P3 IADD3 R85, PT, PT, R85, 0x7f000001, RZ ;  /* 0x7f0000015555b810 */ /* 0x000fe20007ffe0ff */
[----:B---3--:R-:W-:Y:S02]  /*3de10*/  IMAD.WIDE.U32 R16, R10, R23, RZ ;  /* 0x000000170a107225 */ /* 0x008fe400078e00ff */
[----:B------:R-:W-:Y:S02]  /*3de20*/  @!P1 IADD3 R15, PT, PT, R15, 0x7f000001, RZ ;  /* 0x7f0000010f0f9810 */ /* 0x000fe40007ffe0ff */
[----:B----4-:R-:W-:Y:S01]  /*3de30*/  IMAD.WIDE.U32 R20, R9, R85, RZ ;  /* 0x0000005509147225 */ /* 0x010fe200078e00ff */
[----:B------:R-:W-:-:S03]  /*3de40*/  @!P0 IADD3 R81, PT, PT, R81, 0x7f000001, RZ ;  /* 0x7f00000151518810 */ /* 0x000fc60007ffe0ff */
[----:B------:R-:W-:Y:S02]  /*3de50*/  IMAD R11, R16, 0x7effffff, RZ ;  /* 0x7effffff100b7824 */ /* 0x000fe400078e02ff */
[----:B------:R-:W-:Y:S02]  /*3de60*/  IMAD R87, R20, 0x7effffff, RZ ;  /* 0x7effffff14577824 */ /* 0x000fe400078e02ff */
[----:B------:R-:W-:-:S04]  /*3de70*/  IMAD.WIDE.U32 R18, R10, R15, RZ ;  /* 0x0000000f0a127225 */ /* 0x000fc800078e00ff */
[----:B------:R-:W-:-:S04]  /*3de80*/  IMAD.HI.U32 R84, R11, 0x7f000001, R16 ;  /* 0x7f0000010b547827 */ /* 0x000fc800078e0010 */
[----:B------:R-:W-:Y:S01]  /*3de90*/  IMAD.WIDE.U32 R12, R10, R81, RZ ;  /* 0x000000510a0c7225 */ /* 0x000fe200078e00ff */
[----:B------:R-:W-:-:S03]  /*3dea0*/  ISETP.GE.U32.AND P0, PT, R84, 0x7f000001, PT ;  /* 0x7f0000015400780c */ /* 0x000fc60003f06070 */
[----:B------:R-:W-:-:S04]  /*3deb0*/  IMAD.HI.U32 R87, R87, 0x7f000001, R20 ;  /* 0x7f00000157577827 */ /* 0x000fc800078e0014 */
[----:B------:R-:W-:Y:S02]  /*3dec0*/  IMAD R83, R18, 0x7effffff, RZ ;  /* 0x7effffff12537824 */ /* 0x000fe400078e02ff */
[----:B------:R-:W-:Y:S01]  /*3ded0*/  IMAD.WIDE.U32 R10, R10, R85, RZ ;  /* 0x000000550a0a7225 */ /* 0x000fe200078e00ff */
[----:B------:R-:W-:-:S03]  /*3dee0*/  ISETP.GE.U32.AND P1, PT, R87, 0x7f000001, PT ;  /* 0x7f0000015700780c */ /* 0x000fc60003f26070 */
[----:B------:R-:W-:Y:S02]  /*3def0*/  IMAD R17, R12, 0x7effffff, RZ ;  /* 0x7effffff0c117824 */ /* 0x000fe400078e02ff */
[----:B------:R-:W-:-:S04]  /*3df00*/  IMAD.HI.U32 R18, R83, 0x7f000001, R18 ;  /* 0x7f00000153127827 */ /* 0x000fc800078e0012 */
[----:B------:R-:W-:Y:S02]  /*3df10*/  IMAD R19, R10, 0x7effffff, RZ ;  /* 0x7effffff0a137824 */ /* 0x000fe400078e02ff */
[----:B------:R-:W-:-:S04]  /*3df20*/  IMAD.HI.U32 R22, R17, 0x7f000001, R12 ;  /* 0x7f00000111167827 */ /* 0x000fc800078e000c */
[----:B------:R-:W-:-:S04]  /*3df30*/  IMAD.WIDE.U32 R12, R9, R81, RZ ;  /* 0x00000051090c7225 */ /* 0x000fc800078e00ff */
[----:B------:R-:W-:Y:S01]  /*3df40*/  IMAD.HI.U32 R20, R19, 0x7f000001, R10 ;  /* 0x7f00000113147827 */ /* 0x000fe200078e000a */
[----:B------:R-:W-:-:S03]  /*3df50*/  ISETP.GE.U32.AND P2, PT, R18, 0x7f000001, PT ;  /* 0x7f0000011200780c */ /* 0x000fc60003f46070 */
[----:B------:R-:W-:Y:S02]  /*3df60*/  IMAD R11, R12, 0x7effffff, RZ ;  /* 0x7effffff0c0b7824 */ /* 0x000fe400078e02ff */
[C---:B------:R-:W-:Y:S01]  /*3df70*/  IMAD.WIDE.U32 R16, R9.reuse, R23, RZ ;  /* 0x0000001709107225 */ /* 0x040fe200078e00ff */
[----:B------:R-:W-:Y:S01]  /*3df80*/  ISETP.GE.U32.AND P3, PT, R20, 0x7f000001, PT ;  /* 0x7f0000011400780c */ /* 0x000fe20003f66070 */
[----:B------:R-:W-:Y:S02]  /*3df90*/  @P0 IADD3 R84, PT, PT, R84, -0x7f000001, RZ ;  /* 0x80ffffff54540810 */ /* 0x000fe40007ffe0ff */
[----:B------:R-:W-:Y:S01]  /*3dfa0*/  IMAD.WIDE.U32 R8, R9, R15, RZ ;  /* 0x0000000f09087225 */ /* 0x000fe200078e00ff */
[----:B------:R-:W-:Y:S01]  /*3dfb0*/  ISETP.GE.U32.AND P4, PT, R22, 0x7f000001, PT ;  /* 0x7f0000011600780c */ /* 0x000fe20003f86070 */
[----:B------:R-:W-:Y:S02]  /*3dfc0*/  @P1 IADD3 R87, PT, PT, R87, -0x7f000001, RZ ;  /* 0x80ffffff57571810 */ /* 0x000fe40007ffe0ff */
[----:B------:R-:W-:Y:S01]  /*3dfd0*/  IMAD.HI.U32 R21, R11, 0x7f000001, R12 ;  /* 0x7f0000010b157827 */ /* 0x000fe200078e000c */
[----:B------:R-:W-:-:S03]  /*3dfe0*/  ISETP.GE.U32.AND P1, PT, R84, 0x7f000001, PT ;  /* 0x7f0000015400780c */ /* 0x000fc60003f26070 */
[----:B------:R-:W-:Y:S01]  /*3dff0*/  IMAD R13, R8, 0x7effffff, RZ ;  /* 0x7effffff080d7824 */ /* 0x000fe200078e02ff */
[----:B------:R-:W-:Y:S01]  /*3e000*/  ISETP.GE.U32.AND P0, PT, R21, 0x7f000001, PT ;  /* 0x7f0000011500780c */ /* 0x000fe20003f06070 */
[----:B------:R-:W-:Y:S02]  /*3e010*/  IMAD R19, R16, 0x7effffff, RZ ;  /* 0x7effffff10137824 */ /* 0x000fe400078e02ff */
[----:B------:R-:W-:-:S04]  /*3e020*/  IMAD.WIDE.U32 R10, R82, R85, RZ ;  /* 0x00000055520a7225 */ /* 0x000fc800078e00ff */
[----:B------:R-:W-:-:S04]  /*3e030*/  IMAD.HI.U32 R83, R13, 0x7f000001, R8 ;  /* 0x7f0000010d537827 */ /* 0x000fc800078e0008 */
[----:B------:R-:W-:Y:S01]  /*3e040*/  IMAD.WIDE.U32 R8, R87, 0x5fffffa, RZ ;  /* 0x05fffffa57087825 */ /* 0x000fe200078e00ff */
[----:B------:R-:W-:-:S03]  /*3e050*/  @P2 IADD3 R18, PT, PT, R18, -0x7f000001, RZ ;  /* 0x80ffffff12122810 */ /* 0x000fc60007ffe0ff */
        /* <DEDUP_REMOVED lines=9> */
[----:B------:R-:W-:Y:S01]  /*3e0f0*/  ISETP.GE.U32.AND P5, PT, R83, 0x7f000001, PT ;  /* 0x7f0000015300780c */ /* 0x000fe20003fa6070 */
[----:B------:R-:W-:Y:S01]  /*3e100*/  ISETP.GE.U32.AND P4, PT, R20, 0x7f000001, PT ;  /* 0x7f0000011400780c */ /* 0x000fe20003f86070 */
[----:B------:R-:W-:Y:S01]  /*3e110*/  @P1 IADD3 R84, PT, PT, R84, -0x7f000001, RZ ;  /* 0x80ffffff54541810 */ /* 0x000fe20007ffe0ff */
[----:B------:R-:W-:Y:S01]  /*3e120*/  ISETP.GE.U32.AND P3, PT, R22, 0x7f000001, PT ;  /* 0x7f0000011600780c */ /* 0x000fe20003f66070 */
[----:B------:R-:W-:Y:S01]  /*3e130*/  ISETP.GE.U32.AND P1, PT, R13, 0x7f000001, PT ;  /* 0x7f0000010d00780c */ /* 0x000fe20003f26070 */
[----:B------:R-:W-:Y:S01]  /*3e140*/  @P0 IADD3 R21, PT, PT, R21, -0x7f000001, RZ ;  /* 0x80ffffff15150810 */ /* 0x000fe20007ffe0ff */
[----:B------:R-:W-:Y:S01]  /*3e150*/  ISETP.GE.U32.AND P0, PT, R91, 0x7f000001, PT ;  /* 0x7f0000015b00780c */ /* 0x000fe20003f06070 */
[----:B------:R-:W-:-:S04]  /*3e160*/  IMAD.WIDE.U32 R10, R82, R15, RZ ;  /* 0x0000000f520a7225 */ /* 0x000fc800078e00ff */
[----:B------:R-:W-:Y:S01]  /*3e170*/  IMAD R89, R10, 0x7effffff, RZ ;  /* 0x7effffff0a597824 */ /* 0x000fe200078e02ff */
[----:B------:R-:W-:Y:S01]  /*3e180*/  @P2 IADD3 R19, PT, PT, R19, -0x7f000001, RZ ;  /* 0x80ffffff13132810 */ /* 0x000fe20007ffe0ff */
[----:B------:R-:W-:Y:S01]  /*3e190*/  IMAD.WIDE.U32 R8, R82, R81, RZ ;  /* 0x0000005152087225 */ /* 0x000fe200078e00ff */
[----:B------:R-:W-:Y:S02]  /*3e1a0*/  @P6 IADD3 R18, PT, PT, R18, -0x7f000001, RZ ;  /* 0x80ffffff12126810 */ /* 0x000fe40007ffe0ff */
[----:B------:R-:W-:Y:S02]  /*3e1b0*/  @P5 IADD3 R83, PT, PT, R83, -0x7f000001, RZ ;  /* 0x80ffffff53535810 */ /* 0x000fe40007ffe0ff */
[----:B------:R-:W-:Y:S01]  /*3e1c0*/  @P4 IADD3 R20, PT, PT, R20, -0x7f000001, RZ ;  /* 0x80ffffff14144810 */ /* 0x000fe20007ffe0ff */
[----:B------:R-:W-:Y:S01]  /*3e1d0*/  IMAD.HI.U32 R89, R89, 0x7f000001, R10 ;  /* 0x7f00000159597827 */ /* 0x000fe200078e000a */
[----:B------:R-:W-:Y:S02]  /*3e1e0*/  IADD3 R16, PT, PT, R84, R21, RZ ;  /* 0x0000001554107210 */ /* 0x000fe40007ffe0ff */
[----:B------:R-:W-:-:S02]  /*3e1f0*/  @P3 IADD3 R22, PT, PT, R22, -0x7f000001, RZ ;  /* 0x80ffffff16163810 */ /* 0x000fc40007ffe0ff */
[----:B------:R-:W-:Y:S02]  /*3e200*/  @P1 IADD3 R13, PT, PT, R13, -0x7f000001, RZ ;  /* 0x80ffffff0d0d1810 */ /* 0x000fe40007ffe0ff */
[----:B------:R-:W-:Y:S01]  /*3e210*/  @P0 IADD3 R91, PT, PT, R91, -0x7f000001, RZ ;  /* 0x80ffffff5b5b0810 */ /* 0x000fe20007ffe0ff */
[----:B------:R-:W-:Y:S01]  /*3e220*/  IMAD R21, R8, 0x7effffff, RZ ;  /* 0x7effffff08157824 */ /* 0x000fe200078e02ff */
[----:B------:R-:W-:Y:S02]  /*3e230*/  IADD3 R17, PT, PT, R18, R19, RZ ;  /* 0x0000001312117210 */ /* 0x000fe40007ffe0ff */
[----:B------:R-:W-:Y:S01]  /*3e240*/  IADD3 R18, PT, PT, R20, R83, RZ ;  /* 0x0000005314127210 */ /* 0x000fe20007ffe0ff */
[----:B------:R-:W-:Y:S01]  /*3e250*/  ISETP.GE.U32.AND P0, PT, R89, 0x7f000001, PT ;  /* 0x7f0000015900780c */ /* 0x000fe20003f06070 */
[----:B------:R-:W-:Y:S01]  /*3e260*/  IADD3 R19, PT, PT, R22, R13, RZ ;  /* 0x0000000d16137210 */ /* 0x000fe20007ffe0ff */
[----:B------:R-:W-:-:S04]  /*3e270*/  IMAD.WIDE.U32 R82, R82, R23, RZ ;  /* 0x0000001752527225 */ /* 0x000fc800078e00ff */
[----:B------:R-:W-:-:S04]  /*3e280*/  IMAD.HI.U32 R20, R21, 0x7f000001, R8 ;  /* 0x7f00000115147827 */ /* 0x000fc800078e0008 */
[----:B------:R-:W-:-:S04]  /*3e290*/  IMAD.WIDE.U32 R12, R91, 0x5fffffa, RZ ;  /* 0x05fffffa5b0c7825 */ /* 0x000fc800078e00ff */
[----:B------:R-:W-:-:S04]  /*3e2a0*/  IMAD.WIDE.U32 R8, R80, R23, RZ ;  /* 0x0000001750087225 */ /* 0x000fc800078e00ff */
[----:B------:R-:W-:Y:S02]  /*3e2b0*/  IMAD R91, R91, 0x6, RZ ;  /* 0x000000065b5b7824 */ /* 0x000fe400078e02ff */
[----:B------:R-:W-:Y:S02]  /*3e2c0*/  IMAD R87, R82, 0x7effffff, RZ ;  /* 0x7effffff52577824 */ /* 0x000fe400078e02ff */
[----:B------:R-:W-:Y:S01]  /*3e2d0*/  IMAD.WIDE.U32 R10, R80, R15, RZ ;  /* 0x0000000f500a7225 */ /* 0x000fe200078e00ff */
[----:B------:R-:W-:-:S03]  /*3e2e0*/  ISETP.GE.U32.AND P4, PT, R20, 0x7f000001, PT ;  /* 0x7f0000011400780c */ /* 0x000fc60003f86070 */
[----:B------:R-:W-:Y:S02]  /*3e2f0*/  IMAD R15, R8, 0x7effffff, RZ ;  /* 0x7effffff080f7824 */ /* 0x000fe400078e02ff */
[----:B------:R-:W-:-:S04]  /*3e300*/  IMAD.HI.U32 R91, R91, 0x7f000001, R12 ;  /* 0x7f0000015b5b7827 */ /* 0x000fc800078e000c */
[----:B------:R-:W-:-:S04]  /*3e310*/  IMAD.HI.U32 R83, R87, 0x7f000001, R82 ;  /* 0x7f00000157537827 */ /* 0x000fc800078e0052 */
[----:B------:R-:W-:Y:S01]  /*3e320*/  IMAD.WIDE.U32 R12, R80, R85, RZ ;  /* 0x00000055500c7225 */ /* 0x000fe200078e00ff */
[----:B------:R-:W-:-:S03]  /*3e330*/  @P0 IADD3 R89, PT, PT, R89, -0x7f000001, RZ ;  /* 0x80ffffff59590810 */ /* 0x000fc60007ffe0ff */
[----:B------:R-:W-:Y:S01]  /*3e340*/  IMAD.HI.U32 R82, R15, 0x7f000001, R8 ;  /* 0x7f0000010f527827 */ /* 0x000fe200078e0008 */
[----:B------:R-:W-:Y:S01]  /*3e350*/  ISETP.GE.U32.AND P2, PT, R17, 0x7f000001, PT ;  /* 0x7f0000011100780c */ /* 0x000fe20003f46070 */
[----:B------:R-:W-:Y:S02]  /*3e360*/  ISETP.GE.U32.AND P5, PT, R83, 0x7f000001, PT ;  /* 0x7f0000015300780c */ /* 0x000fe40003fa6070 */
[----:B------:R-:W-:Y:S02]  /*3e370*/  IMAD R21, R10, 0x7effffff, RZ ;  /* 0x7effffff0a157824 */ /* 0x000fe400078e02ff */
[----:B------:R-:W-:Y:S01]  /*3e380*/  IMAD R23, R12, 0x7effffff, RZ ;  /* 0x7effffff0c177824 */ /* 0x000fe200078e02ff */
[----:B------:R-:W-:Y:S01]  /*3e390*/  ISETP.GE.U32.AND P3, PT, R18, 0x7f000001, PT ;  /* 0x7f0000011200780c */ /* 0x000fe20003f66070 */
[----:B------:R-:W-:Y:S01]  /*3e3a0*/  ISETP.GE.U32.AND P1, PT, R82, 0x7f000001, PT ;  /* 0x7f0000015200780c */ /* 0x000fe20003f26070 */
[----:B------:R-:W-:-:S04]  /*3e3b0*/  IMAD.HI.U32 R10, R21, 0x7f000001, R10 ;  /* 0x7f000001150a7827 */ /* 0x000fc800078e000a */
[----:B------:R-:W-:Y:S01]  /*3e3c0*/  IMAD.HI.U32 R12, R23, 0x7f000001, R12 ;  /* 0x7f000001170c7827 */ /* 0x000fe200078e000c */
[----:B------:R-:W-:-:S03]  /*3e3d0*/  @P4 IADD3 R20, PT, PT, R20, -0x7f000001, RZ ;  /* 0x80ffffff14144810 */ /* 0x000fc60007ffe0ff */
[C---:B------:R-:W-:Y:S01]  /*3e3e0*/  IMAD.WIDE.U32 R8, R89.reuse, 0x5fffffa, RZ ;  /* 0x05fffffa59087825 */ /* 0x040fe200078e00ff */
[----:B------:R-:W-:Y:S01]  /*3e3f0*/  ISETP.GE.U32.AND P0, PT, R10, 0x7f000001, PT ;  /* 0x7f0000010a00780c */ /* 0x000fe20003f06070 */
[----:B------:R-:W-:Y:S02]  /*3e400*/  ISETP.GE.U32.AND P4, PT, R12, 0x7f000001, PT ;  /* 0x7f0000010c00780c */ /* 0x000fe40003f86070 */
[----:B------:R-:W-:Y:S02]  /*3e410*/  IMAD R11, R89, 0x6, RZ ;  /* 0x00000006590b7824 */ /* 0x000fe400078e02ff */
[----:B------:R-:W-:-:S04]  /*3e420*/  IMAD.WIDE.U32 R80, R80, R81, RZ ;  /* 0x0000005150507225 */ /* 0x000fc800078e00ff */
[----:B------:R-:W-:Y:S01]  /*3e430*/  IMAD.HI.U32 R22, R11, 0x7f000001, R8 ;  /* 0x7f0000010b167827 */ /* 0x000fe200078e0008 */
        /* <DEDUP_REMOVED lines=8> */
[----:B------:R-:W-:Y:S01]  /*3e4c0*/  ISETP.GE.U32.AND P1, PT, R19, 0x7f000001, PT ;  /* 0x7f0000011300780c */ /* 0x000fe20003f26070 */
[----:B------:R-:W-:Y:S01]  /*3e4d0*/  IMAD.HI.U32 R81, R9, 0x7f000001, R80 ;  /* 0x7f00000109517827 */ /* 0x000fe200078e0050 */
[----:B------:R-:W-:-:S02]  /*3e4e0*/  @P0 IADD3 R10, PT, PT, R10, -0x7f000001, RZ ;  /* 0x80ffffff0a0a0810 */ /* 0x000fc40007ffe0ff */
[----:B------:R-:W-:Y:S02]  /*3e4f0*/  @P4 IADD3 R12, PT, PT, R12, -0x7f000001, RZ ;  /* 0x80ffffff0c0c4810 */ /* 0x000fe40007ffe0ff */
[----:B------:R-:W-:Y:S01]  /*3e500*/  ISETP.GE.U32.AND P0, PT, R81, 0x7f000001, PT ;  /* 0x7f0000015100780c */ /* 0x000fe20003f06070 */
        /* <DEDUP_REMOVED lines=8> */
[----:B------:R-:W-:-:S04]  /*3e590*/  IMAD.WIDE.U32 R12, R12, 0x5fffffa, RZ ;  /* 0x05fffffa0c0c7825 */ /* 0x000fc800078e00ff */
[----:B------:R-:W-:Y:S01]  /*3e5a0*/  IMAD R15, R82, 0x6, RZ ;  /* 0x00000006520f7824 */ /* 0x000fe200078e02ff */
[----:B------:R-:W-:Y:S02]  /*3e5b0*/  IADD3 R17, PT, PT, R17, R20, RZ ;  /* 0x0000001411117210 */ /* 0x000fe40007ffe0ff */
[----:B------:R-:W-:Y:S02]  /*3e5c0*/  IADD3 R18, PT, PT, R18, R83, RZ ;  /* 0x0000005312127210 */ /* 0x000fe40007ffe0ff */
[----:B------:R-:W-:Y:S01]  /*3e5d0*/  IADD3 R16, PT, PT, R16, R91, RZ ;  /* 0x0000005b10107210 */ /* 0x000fe20007ffe0ff */
[----:B------:R-:W-:Y:S01]  /*3e5e0*/  IMAD.HI.U32 R8, R15, 0x7f000001, R8 ;  /* 0x7f0000010f087827 */ /* 0x000fe200078e0008 */
[----:B------:R-:W-:-:S03]  /*3e5f0*/  IADD3 R19, PT, PT, R19, R22, RZ ;  /* 0x0000001613137210 */ /* 0x000fc60007ffe0ff */
[----:B------:R-:W-:-:S04]  /*3e600*/  IMAD.HI.U32 R9, R21, 0x7f000001, R10 ;  /* 0x7f00000115097827 */ /* 0x000fc800078e000a */
[----:B------:R-:W-:Y:S01]  /*3e610*/  IMAD.HI.U32 R12, R23, 0x7f000001, R12 ;  /* 0x7f000001170c7827 */ /* 0x000fe200078e000c */
[----:B------:R-:W-:Y:S01]  /*3e620*/  @P0 IADD3 R81, PT, PT, R81, -0x7f000001, RZ ;  /* 0x80ffffff51510810 */ /* 0x000fe20007ffe0ff */
[----:B------:R-:W-:Y:S01]  /*3e630*/  ISETP.GE.U32.AND P4, PT, R8, 0x7f000001, PT ;  /* 0x7f0000010800780c */ /* 0x000fe20003f86070 */
[----:B------:R-:W-:Y:S01]  /*3e640*/  ISETP.GE.U32.AND P5, PT, R9, 0x7f000001, PT ;  /* 0x7f0000010900780c */ /* 0x000fe20003fa6070 */
[----:B------:R-:W-:Y:S01]  /*3e650*/  ISETP.GE.U32.AND P2, PT, R19, 0x7f000001, PT ;  /* 0x7f0000011300780c */ /* 0x000fe20003f46070 */
[----:B------:R-:W-:Y:S01]  /*3e660*/  ISETP.GE.U32.AND P6, PT, R12, 0x7f000001, PT ;  /* 0x7f0000010c00780c */ /* 0x000fe20003fc6070 */
[----:B------:R-:W-:Y:S01]  /*3e670*/  ISETP.GE.U32.AND P3, PT, R16, 0x7f000001, PT ;  /* 0x7f0000011000780c */ /* 0x000fe20003f66070 */
[----:B------:R-:W-:Y:S01]  /*3e680*/  ISETP.GE.U32.AND P0, PT, R17, 0x7f000001, PT ;  /* 0x7f0000011100780c */ /* 0x000fe20003f06070 */
[----:B------:R-:W-:Y:S01]  /*3e690*/  ISETP.GE.U32.AND P1, PT, R18, 0x7f000001, PT ;  /* 0x7f0000011200780c */ /* 0x000fe20003f26070 */
[----:B------:R-:W3:Y:S06]  /*3e6a0*/  LDL.64 R20, [R1+0x100] ;  /* 0x0001000001147983 */ /* 0x000eec0000100a00 */
[----:B------:R-:W-:-:S02]  /*3e6b0*/  @P4 IADD3 R8, PT, PT, R8, -0x7f000001, RZ ;  /* 0x80ffffff08084810 */ /* 0x000fc40007ffe0ff */
[----:B------:R-:W-:Y:S02]  /*3e6c0*/  @P5 IADD3 R9, PT, PT, R9, -0x7f000001, RZ ;  /* 0x80ffffff09095810 */ /* 0x000fe40007ffe0ff */
[----:B------:R-:W-:Y:S02]  /*3e6d0*/  @P2 IADD3 R19, PT, PT, R19, -0x7f000001, RZ ;  /* 0x80ffffff13132810 */ /* 0x000fe40007ffe0ff */
[----:B------:R-:W-:Y:S02]  /*3e6e0*/  @P6 IADD3 R12, PT, PT, R12, -0x7f000001, RZ ;  /* 0x80ffffff0c0c6810 */ /* 0x000fe40007ffe0ff */
[----:B------:R-:W-:Y:S02]  /*3e6f0*/  @P3 IADD3 R16, PT, PT, R16, -0x7f000001, RZ ;  /* 0x80ffffff10103810 */ /* 0x000fe40007ffe0ff */
[----:B------:R-:W-:Y:S02]  /*3e700*/  @P0 IADD3 R17, PT, PT, R17, -0x7f000001, RZ ;  /* 0x80ffffff11110810 */ /* 0x000fe40007ffe0ff */
[----:B------:R-:W-:-:S02]  /*3e710*/  @P1 IADD3 R18, PT, PT, R18, -0x7f000001, RZ ;  /* 0x80ffffff12121810 */ /* 0x000fc40007ffe0ff */
[----:B------:R-:W-:Y:S02]  /*3e720*/  IADD3 R19, PT, PT, R19, R8, RZ ;  /* 0x0000000813137210 */ /* 0x000fe40007ffe0ff */
[----:B------:R-:W-:Y:S02]  /*3e730*/  IADD3 R9, PT, PT, R16, R9, RZ ;  /* 0x0000000910097210 */ /* 0x000fe40007ffe0ff */
[----:B------:R-:W-:Y:S02]  /*3e740*/  IADD3 R17, PT, PT, R17, R12, RZ ;  /* 0x0000000c11117210 */ /* 0x000fe40007ffe0ff */
[----:B------:R-:W-:Y:S01]  /*3e750*/  IADD3 R18, PT, PT, R18, R81, RZ ;  /* 0x0000005112127210 */ /* 0x000fe20007ffe0ff */
        /* <DEDUP_REMOVED lines=8> */
[----:B--2---:R-:W-:Y:S02]  /*3e7e0*/  IADD3 R16, PT, PT, R19, R90, RZ ;  /* 0x0000005a13107210 */ /* 0x004fe40007ffe0ff */
        /* <DEDUP_REMOVED lines=17> */
[----:B------:R0:W-:Y:S04]  /*3e900*/  STL [R1+0x118], R14 ;  /* 0x0001180e01007387 */ /* 0x0001e80000100800 */
[----:B------:R1:W-:Y:S04]  /*3e910*/  STL [R1+0x11c], R18 ;  /* 0x00011c1201007387 */ /* 0x0003e80000100800 */
[----:B------:R-:W2:Y:S04]  /*3e920*/  LD.E R10, desc[UR10][R78.64+0x610] ;  /* 0x0006100a4e0a7980 */ /* 0x000ea8000c101900 */
[----:B------:R-:W4:Y:S04]  /*3e930*/  LD.E R11, desc[UR10][R78.64+0x614] ;  /* 0x0006140a4e0b7980 */ /* 0x000f28000c101900 */
[----:B------:R-:W3:Y:S04]  /*3e940*/  LD.E R12, desc[UR10][R78.64+0x618] ;  /* 0x0006180a4e0c7980 */ /* 0x000ee8000c101900 */
[----:B------:R-:W3:Y:S01]  /*3e950*/  LD.E R13, desc[UR10][R78.64+0x61c] ;  /* 0x00061c0a4e0d7980 */ /* 0x000ee2000c101900 */
[----:B------:R-:W-:-:S02]  /*3e960*/  IADD3 R8, PT, PT, R67, R40, RZ ;  /* 0x0000002843087210 */ /* 0x000fc40007ffe0ff */
[----:B------:R-:W-:Y:S01]  /*3e970*/  IADD3 R9, PT, PT, R42, R29, RZ ;  /* 0x0000001d2a097210 */ /* 0x000fe20007ffe0ff */
[----:B------:R-:W-:Y:S01]  /*3e980*/  ISETP.GE.U32.AND P3, PT, R61, 0x7f000001, PT ;  /* 0x7f0000013d00780c */ /* 0x000fe20003f66070 */
[----:B------:R-:W-:Y:S01]  /*3e990*/  ISETP.GE.U32.AND P2, PT, R64, 0x7f000001, PT ;  /* 0x7f0000014000780c */ /* 0x000fe20003f46070 */
[----:B------:R-:W3:Y:S01]  /*3e9a0*/  LDL R42, [R1+0x110] ;  /* 0x00011000012a7983 */ /* 0x000ee20000100800 */
[C---:B------:R-:W-:Y:S01]  /*3e9b0*/  ISETP.GE.U32.AND P1, PT, R8.reuse, 0x7f000001, PT ;  /* 0x7f0000010800780c */ /* 0x040fe20003f26070 */
[----:B------:R-:W-:Y:S02]  /*3e9c0*/  ISETP.GE.U32.AND P0, PT, R9, 0x7f000001, PT ;  /* 0x7f0000010900780c */ /* 0x000fe40003f06070 */
[----:B------:R-:W3:Y:S04]  /*3e9d0*/  LDL R15, [R1+0x114] ;  /* 0x00011400010f7983 */ /* 0x000ee80000100800 */
[----:B0-----:R-:W3:Y:S04]  /*3e9e0*/  LDL R14, [R1+0x118] ;  /* 0x00011800010e7983 */ /* 0x001ee80000100800 */
[----:B------:R-:W3:Y:S02]  /*3e9f0*/  LDL R17, [R1+0x11c] ;  /* 0x00011c0001117983 */ /* 0x000ee40000100800 */
[----:B------:R-:W-:-:S02]  /*3ea00*/  @P1 IADD3 R8, PT, PT, R8, -0x7f000001, RZ ;  /* 0x80ffffff08081810 */ /* 0x000fc40007ffe0ff */
[----:B------:R-:W-:Y:S02]  /*3ea10*/  @P0 IADD3 R9, PT, PT, R9, -0x7f000001, RZ ;  /* 0x80ffffff09090810 */ /* 0x000fe40007ffe0ff */
[----:B------:R-:W-:Y:S02]  /*3ea20*/  IADD3 R8, PT, PT, R65, R8, RZ ;  /* 0x0000000841087210 */ /* 0x000fe40007ffe0ff */
[----:B------:R-:W-:-:S03]  /*3ea30*/  @P3 IADD3 R61, PT, PT, R61, -0x7f000001, RZ ;  /* 0x80ffffff3d3d3810 */ /* 0x000fc60007ffe0ff */
[----:B------:R-:W-:Y:S01]  /*3ea40*/  ISETP.GE.U32.AND P1, PT, R8, 0x7f000001, PT ;  /* 0x7f0000010800780c */ /* 0x000fe20003f26070 */
[----:B------:R-:W-:Y:S02]  /*3ea50*/  IADD3 R9, PT, PT, R66, R9, RZ ;  /* 0x0000000942097210 */ /* 0x000fe40007ffe0ff */
[----:B------:R-:W-:Y:S02]  /*3ea60*/  IADD3 R61, PT, PT, R76, R61, RZ ;  /* 0x0000003d4c3d7210 */ /* 0x000fe40007ffe0ff */
[----:B------:R-:W-:Y:S01]  /*3ea70*/  @P2 IADD3 R64, PT, PT, R64, -0x7f000001, RZ ;  /* 0x80ffffff40402810 */ /* 0x000fe20007ffe0ff */
[----:B------:R-:W-:Y:S02]  /*3ea80*/  ISETP.GE.U32.AND P0, PT, R9, 0x7f000001, PT ;  /* 0x7f0000010900780c */ /* 0x000fe40003f06070 */
[----:B------:R-:W-:Y:S01]  /*3ea90*/  ISETP.GE.U32.AND P3, PT, R61, 0x7f000001, PT ;  /* 0x7f0000013d00780c */ /* 0x000fe20003f66070 */
[----:B------:R-:W-:-:S04]  /*3eaa0*/  IADD3 R64, PT, PT, R77, R64, RZ ;  /* 0x000000404d407210 */ /* 0x000fc80007ffe0ff */
[----:B------:R-:W-:Y:S01]  /*3eab0*/  @P1 IADD3 R8, PT, PT, R8, -0x7f000001, RZ ;  /* 0x80ffffff08081810 */ /* 0x000fe20007ffe0ff */
[----:B------:R-:W-:-:S03]  /*3eac0*/  ISETP.GE.U32.AND P2, PT, R64, 0x7f000001, PT ;  /* 0x7f0000014000780c */ /* 0x000fc60003f46070 */
[----:B------:R-:W-:Y:S02]  /*3ead0*/  IADD3 R8, PT, PT, R75, R8, RZ ;  /* 0x000000084b087210 */ /* 0x000fe40007ffe0ff */
[----:B------:R-:W-:Y:S02]  /*3eae0*/  @P0 IADD3 R9, PT, PT, R9, -0x7f000001, RZ ;  /* 0x80ffffff09090810 */ /* 0x000fe40007ffe0ff */
[----:B------:R-:W-:Y:S01]  /*3eaf0*/  @P3 IADD3 R61, PT, PT, R61, -0x7f000001, RZ ;  /* 0x80ffffff3d3d3810 */ /* 0x000fe20007ffe0ff */
[----:B------:R-:W-:Y:S01]  /*3eb00*/  ISETP.GE.U32.AND P1, PT, R8, 0x7f000001, PT ;  /* 0x7f0000010800780c */ /* 0x000fe20003f26070 */
[----:B------:R-:W-:Y:S02]  /*3eb10*/  IADD3 R9, PT, PT, R60, R9, RZ ;  /* 0x000000093c097210 */ /* 0x000fe40007ffe0ff */
[----:B------:R-:W-:Y:S02]  /*3eb20*/  IADD3 R62, PT, PT, R62, R61, RZ ;  /* 0x0000003d3e3e7210 */ /* 0x000fe40007ffe0ff */
[----:B------:R-:W-:Y:S01]  /*3eb30*/  @P2 IADD3 R64, PT, PT, R64, -0x7f000001, RZ ;  /* 0x80ffffff40402810 */ /* 0x000fe20007ffe0ff */
[----:B------:R-:W-:-:S02]  /*3eb40*/  ISETP.GE.U32.AND P0, PT, R9, 0x7f000001, PT ;  /* 0x7f0000010900780c */ /* 0x000fc40003f06070 */
        /* <DEDUP_REMOVED lines=27> */
[----:B------:R-:W-:-:S04]  /*3ed00*/  ISETP.GE.U32.AND P2, PT, R70, 0x7f000001, PT ;  /* 0x7f0000014600780c */ /* 0x000fc80003f46070 */
[-C--:B------:R-:W-:Y:S01]  /*3ed10*/  ISETP.GE.U32.AND P1, PT, R28, R63.reuse, PT ;  /* 0x0000003f1c00720c */ /* 0x080fe20003f26070 */
[----:B------:R-:W-:Y:S02]  /*3ed20*/  @P0 IADD3 R68, PT, PT, R68, -0x7f000001, RZ ;  /* 0x80ffffff44440810 */ /* 0x000fe40007ffe0ff */
[----:B------:R-:W-:Y:S02]  /*3ed30*/  @P3 IADD3 R69, PT, PT, R69, -0x7f000001, RZ ;  /* 0x80ffffff45453810 */ /* 0x000fe40007ffe0ff */
[----:B------:R-:W-:Y:S01]  /*3ed40*/  IADD3 R9, PT, PT, R28, -R63, RZ ;  /* 0x8000003f1c097210 */ /* 0x000fe20007ffe0ff */
[----:B------:R-:W-:Y:S02]  /*3ed50*/  ISETP.GE.U32.AND P0, PT, R31, R68, PT ;  /* 0x000000441f00720c */ /* 0x000fe40003f06070 */
[----:B------:R-:W-:Y:S01]  /*3ed60*/  ISETP.GE.U32.AND P3, PT, R26, R69, PT ;  /* 0x000000451a00720c */ /* 0x000fe20003f66070 */
[----:B------:R-:W-:-:S04]  /*3ed70*/  @P2 IADD3 R70, PT, PT, R70, -0x7f000001, RZ ;  /* 0x80ffffff46462810 */ /* 0x000fc80007ffe0ff */
[----:B------:R-:W-:Y:S02]  /*3ed80*/  @!P1 IADD3 R9, PT, PT, R9, 0x7f000001, RZ ;  /* 0x7f00000109099810 */ /* 0x000fe40007ffe0ff */
[----:B------:R-:W-:Y:S02]  /*3ed90*/  IADD3 R23, PT, PT, R31, -R68, RZ ;  /* 0x800000441f177210 */ /* 0x000fe40007ffe0ff */
[----:B------:R-:W-:Y:S01]  /*3eda0*/  IADD3 R69, PT, PT, R26, -R69, RZ ;  /* 0x800000451a457210 */ /* 0x000fe20007ffe0ff */
[----:B------:R-:W-:Y:S01]  /*3edb0*/  ISETP.GE.U32.AND P2, PT, R27, R70, PT ;  /* 0x000000461b00720c */ /* 0x000fe20003f46070 */
[----:B------:R-:W-:Y:S01]  /*3edc0*/  IMAD.WIDE.U32 R8, R9, R6, RZ ;  /* 0x0000000609087225 */ /* 0x000fe200078e00ff */
[----:B------:R-:W-:Y:S02]  /*3edd0*/  @!P0 IADD3 R23, PT, PT, R23, 0x7f000001, RZ ;  /* 0x7f00000117178810 */ /* 0x000fe40007ffe0ff */
[----:B------:R-:W-:Y:S01]  /*3ede0*/  @!P3 IADD3 R69, PT, PT, R69, 0x7f000001, RZ ;  /* 0x7f0000014545b810 */ /* 0x000fe20007ffe0ff */
[----:B------:R-:W-:Y:S01]  /*3edf0*/  IMAD R25, R8, 0x7effffff, RZ ;  /* 0x7effffff08197824 */ /* 0x000fe200078e02ff */
[----:B------:R-:W-:-:S03]  /*3ee00*/  IADD3 R19, PT, PT, R27, -R70, RZ ;  /* 0x800000461b137210 */ /* 0x000fc60007ffe0ff */
[----:B------:R-:W-:-:S04]  /*3ee10*/  IMAD.HI.U32 R62, R25, 0x7f000001, R8 ;  /* 0x7f000001193e7827 */ /* 0x000fc800078e0008 */
[----:B------:R-:W-:-:S04]  /*3ee20*/  IMAD.WIDE.U32 R8, R23, R6, RZ ;  /* 0x0000000617087225 */ /* 0x000fc800078e00ff */
[----:B------:R-:W-:Y:S01]  /*3ee30*/  IMAD.WIDE.U32 R22, R69, R6, RZ ;  /* 0x0000000645167225 */ /* 0x000fe200078e00ff */
[----:B------:R-:W-:-:S03]  /*3ee40*/  @!P2 IADD3 R19, PT, PT, R19, 0x7f000001, RZ ;  /* 0x7f0000011313a810 */ /* 0x000fc60007ffe0ff */
[----:B------:R-:W-:Y:S01]  /*3ee50*/  IMAD R61, R22, 0x7effffff, RZ ;  /* 0x7effffff163d7824 */ /* 0x000fe200078e02ff */
[----:B------:R-:W-:Y:S01]  /*3ee60*/  ISETP.GE.U32.AND P1, PT, R62, 0x7f000001, PT ;  /* 0x7f0000013e00780c */ /* 0x000fe20003f26070 */
[----:B-1----:R-:W-:-:S04]  /*3ee70*/  IMAD.WIDE.U32 R18, R19, R6, RZ ;  /* 0x0000000613127225 */ /* 0x002fc800078e00ff */
[----:B------:R-:W-:-:S04]  /*3ee80*/  IMAD.HI.U32 R66, R61, 0x7f000001, R22 ;  /* 0x7f0000013d427827 */ /* 0x000fc800078e0016 */
[----:B------:R-:W-:Y:S01]  /*3ee90*/  IMAD R25, R8, 0x7effffff, RZ ;  /* 0x7effffff08197824 */ /* 0x000fe200078e02ff */
[----:B------:R-:W-:Y:S01]  /*3eea0*/  ISETP.GE.U32.AND P3, PT, R66, 0x7f000001, PT ;  /* 0x7f0000014200780c */ /* 0x000fe20003f66070 */
[----:B------:R-:W-:Y:S02]  /*3eeb0*/  IMAD R59, R18, 0x7effffff, RZ ;  /* 0x7effffff123b7824 */ /* 0x000fe400078e02ff */
[----:B------:R-:W-:-:S04]  /*3eec0*/  IMAD.HI.U32 R60, R25, 0x7f000001, R8 ;  /* 0x7f000001193c7827 */ /* 0x000fc800078e0008 */
[----:B------:R-:W-:Y:S01]  /*3eed0*/  IMAD.HI.U32 R64, R59, 0x7f000001, R18 ;  /* 0x7f0000013b407827 */ /* 0x000fe200078e0012 */
[----:B------:R-:W-:Y:S01]  /*3eee0*/  ISETP.GE.U32.AND P0, PT, R60, 0x7f000001, PT ;  /* 0x7f0000013c00780c */ /* 0x000fe20003f06070 */
[----:B------:R-:W-:-:S03]  /*3eef0*/  @P1 IADD3 R62, PT, PT, R62, -0x7f000001, RZ ;  /* 0x80ffffff3e3e1810 */ /* 0x000fc60007ffe0ff */
[----:B------:R-:W-:Y:S01]  /*3ef00*/  ISETP.GE.U32.AND P2, PT, R64, 0x7f000001, PT ;  /* 0x7f0000014000780c */ /* 0x000fe20003f46070 */
[----:B------:R-:W-:-:S08]  /*3ef10*/  @P3 IADD3 R66, PT, PT, R66, -0x7f000001, RZ ;  /* 0x80ffffff42423810 */ /* 0x000fd00007ffe0ff */
[----:B------:R-:W-:-:S04]  /*3ef20*/  @P0 IADD3 R60, PT, PT, R60, -0x7f000001, RZ ;  /* 0x80ffffff3c3c0810 */ /* 0x000fc80007ffe0ff */
[----:B------:R-:W-:Y:S01]  /*3ef30*/  @P2 IADD3 R64, PT, PT, R64, -0x7f000001, RZ ;  /* 0x80ffffff40402810 */ /* 0x000fe20007ffe0ff */
[----:B--2---:R-:W-:-:S04]  /*3ef40*/  IMAD.WIDE.U32 R18, R10, R62, RZ ;  /* 0x0000003e0a127225 */ /* 0x004fc800078e00ff */
[----:B----4-:R-:W-:-:S04]  /*3ef50*/  IMAD.WIDE.U32 R24, R11, R66, RZ ;  /* 0x000000420b187225 */ /* 0x010fc800078e00ff */
[----:B------:R-:W-:Y:S02]  /*3ef60*/  IMAD R59, R18, 0x7effffff, RZ ;  /* 0x7effffff123b7824 */ /* 0x000fe400078e02ff */
[----:B------:R-:W-:Y:S02]  /*3ef70*/  IMAD R63, R24, 0x7effffff, RZ ;  /* 0x7effffff183f7824 */ /* 0x000fe400078e02ff */
[----:B------:R-:W-:-:S04]  /*3ef80*/  IMAD.HI.U32 R6, R59, 0x7f000001, R18 ;  /* 0x7f0000013b067827 */ /* 0x000fc800078e0012 */
[----:B------:R-:W-:Y:S01]  /*3ef90*/  IMAD.WIDE.U32 R8, R10, R60, RZ ;  /* 0x0000003c0a087225 */ /* 0x000fe200078e00ff */
[----:B------:R-:W-:-:S03]  /*3efa0*/  ISETP.GE.U32.AND P0, PT, R6, 0x7f000001, PT ;  /* 0x7f0000010600780c */ /* 0x000fc60003f06070 */
[----:B------:R-:W-:-:S04]  /*3efb0*/  IMAD.WIDE.U32 R18, R10, R66, RZ ;  /* 0x000000420a127225 */ /* 0x000fc800078e00ff */
[----:B------:R-:W-:-:S04]  /*3efc0*/  IMAD.HI.U32 R65, R63, 0x7f000001, R24 ;  /* 0x7f0000013f417827 */ /* 0x000fc800078e0018 */
[----:B------:R-:W-:Y:S01]  /*3efd0*/  IMAD.WIDE.U32 R22, R10, R64, RZ ;  /* 0x000000400a167225 */ /* 0x000fe200078e00ff */
[----:B------:R-:W-:-:S03]  /*3efe0*/  ISETP.GE.U32.AND P1, PT, R65, 0x7f000001, PT ;  /* 0x7f0000014100780c */ /* 0x000fc60003f26070 */
[----:B------:R-:W-:Y:S02]  /*3eff0*/  IMAD R59, R8, 0x7effffff, RZ ;  /* 0x7effffff083b7824 */ /* 0x000fe400078e02ff */
[----:B------:R-:W-:Y:S02]  /*3f000*/  IMAD R25, R18, 0x7effffff, RZ ;  /* 0x7effffff12197824 */ /* 0x000fe400078e02ff */
[----:B------:R-:W-:Y:S02]  /*3f010*/  IMAD R61, R22, 0x7effffff, RZ ;  /* 0x7effffff163d7824 */ /* 0x000fe400078e02ff */
[----:B------:R-:W-:-:S04]  /*3f020*/  IMAD.HI.U32 R59, R59, 0x7f000001, R8 ;  /* 0x7f0000013b3b7827 */ /* 0x000fc800078e0008 */
[----:B------:R-:W-:-:S04]  /*3f030*/  IMAD.HI.U32 R24, R25, 0x7f000001, R18 ;  /* 0x7f00000119187827 */ /* 0x000fc800078e0012 */
[----:B------:R-:W-:Y:S01]  /*3f040*/  IMAD.WIDE.U32 R8, R11, R60, RZ ;  /* 0x0000003c0b087225 */ /* 0x000fe200078e00ff */
[----:B------:R-:W-:-:S03]  /*3f050*/  ISETP.GE.U32.AND P3, PT, R24, 0x7f000001, PT ;  /* 0x7f0000011800780c */ /* 0x000fc60003f66070 */
[----:B------:R-:W-:Y:S01]  /*3f060*/  IMAD.HI.U32 R16, R61, 0x7f000001, R22 ;  /* 0x7f0000013d107827 */ /* 0x000fe200078e0016 */
[----:B------:R-:W-:-:S03]  /*3f070*/  @P0 IADD3 R6, PT, PT, R6, -0x7f000001, RZ ;  /* 0x80ffffff06060810 */ /* 0x000fc60007ffe0ff */
[----:B------:R-:W-:Y:S01]  /*3f080*/  IMAD.WIDE.U32 R22, R11, R62, RZ ;  /* 0x0000003e0b167225 */ /* 0x000fe200078e00ff */
[----:B------:R-:W-:-:S03]  /*3f090*/  ISETP.GE.U32.AND P2, PT, R16, 0x7f000001, PT ;  /* 0x7f0000011000780c */ /* 0x000fc60003f46070 */
[----:B------:R-:W-:Y:S02]  /*3f0a0*/  IMAD R19, R8, 0x7effffff, RZ ;  /* 0x7effffff08137824 */ /* 0x000fe400078e02ff */
[----:B------:R-:W-:Y:S01]  /*3f0b0*/  IMAD.WIDE.U32 R10, R11, R64, RZ ;  /* 0x000000400b0a7225 */ /* 0x000fe200078e00ff */
[----:B------:R-:W-:Y:S01]  /*3f0c0*/  ISETP.GE.U32.AND P4, PT, R59, 0x7f000001, PT ;  /* 0x7f0000013b00780c */ /* 0x000fe20003f86070 */
[----:B------:R-:W-:Y:S02]  /*3f0d0*/  @P1 IADD3 R65, PT, PT, R65, -0x7f000001, RZ ;  /* 0x80ffffff41411810 */ /* 0x000fe40007ffe0ff */
[----:B------:R-:W-:Y:S01]  /*3f0e0*/  IMAD.HI.U32 R61, R19, 0x7f000001, R8 ;  /* 0x7f000001133d7827 */ /* 0x000fe200078e0008 */
[----:B------:R-:W-:-:S03]  /*3f0f0*/  ISETP.GE.U32.AND P1, PT, R6, 0x7f000001, PT ;  /* 0x7f0000010600780c */ /* 0x000fc60003f26070 */
[----:B------:R-:W-:Y:S02]  /*3f100*/  IMAD R9, R10, 0x7effffff, RZ ;  /* 0x7effffff0a097824 */ /* 0x000fe400078e02ff */
[----:B------:R-:W-:Y:S02]  /*3f110*/  IMAD R25, R22, 0x7effffff, RZ ;  /* 0x7effffff16197824 */ /* 0x000fe400078e02ff */
[----:B------:R-:W-:Y:S01]  /*3f120*/  IMAD.HI.U32 R63, R9, 0x7f000001, R10 ;  /* 0x7f000001093f7827 */ /* 0x000fe200078e000a */
[----:B------:R-:W-:-:S03]  /*3f130*/  ISETP.GE.U32.AND P0, PT, R61, 0x7f000001, PT ;  /* 0x7f0000013d00780c */ /* 0x000fc60003f06070 */
[----:B------:R-:W-:Y:S01]  /*3f140*/  IMAD.WIDE.U32 R8, R65, 0x5fffffa, RZ ;  /* 0x05fffffa41087825 */ /* 0x000fe200078e00ff */
[----:B------:R-:W-:-:S03]  /*3f150*/  @P3 IADD3 R24, PT, PT, R24, -0x7f000001, RZ ;  /* 0x80ffffff18183810 */ /* 0x000fc60007ffe0ff */
[----:B------:R-:W-:Y:S01]  /*3f160*/  IMAD R11, R65, 0x6, RZ ;  /* 0x00000006410b7824 */ /* 0x000fe200078e02ff */
[----:B------:R-:W-:Y:S01]  /*3f170*/  @P2 IADD3 R16, PT, PT, R16, -0x7f000001, RZ ;  /* 0x80ffffff10102810 */ /* 0x000fe20007ffe0ff */
[----:B---3--:R-:W-:Y:S01]  /*3f180*/  IMAD.WIDE.U32 R18, R12, R66, RZ ;  /* 0x000000420c127225 */ /* 0x008fe200078e00ff */
[----:B------:R-:W-:-:S03]  /*3f190*/  @P4 IADD3 R59, PT, PT, R59, -0x7f000001, RZ ;  /* 0x80ffffff3b3b4810 */ /* 0x000fc60007ffe0ff */
[----:B------:R-:W-:Y:S01]  /*3f1a0*/  IMAD.HI.U32 R25, R25, 0x7f000001, R22 ;  /* 0x7f00000119197827 */ /* 0x000fe200078e0016 */
[----:B------:R-:W-:Y:S01]  /*3f1b0*/  ISETP.GE.U32.AND P5, PT, R63, 0x7f000001, PT ;  /* 0x7f0000013f00780c */ /* 0x000fe20003fa6070 */
[----:B------:R-:W-:Y:S02]  /*3f1c0*/  ISETP.GE.U32.AND P4, PT, R24, 0x7f000001, PT ;  /* 0x7f0000011800780c */ /* 0x000fe40003f86070 */
[----:B------:R-:W-:Y:S01]  /*3f1d0*/  IMAD.HI.U32 R10, R11, 0x7f000001, R8 ;  /* 0x7f0000010b0a7827 */ /* 0x000fe200078e0008 */
[----:B------:R-:W-:Y:S01]  /*3f1e0*/  ISETP.GE.U32.AND P2, PT, R25, 0x7f000001, PT ;  /* 0x7f0000011900780c */ /* 0x000fe20003f46070 */
[----:B------:R-:W-:Y:S02]  /*3f1f0*/  ISETP.GE.U32.AND P6, PT, R16, 0x7f000001, PT ;  /* 0x7f0000011000780c */ /* 0x000fe40003fc6070 */
[----:B------:R-:W-:Y:S01]  /*3f200*/  IMAD R23, R18, 0x7effffff, RZ ;  /* 0x7effffff12177824 */ /* 0x000fe200078e02ff */
[----:B------:R-:W-:Y:S01]  /*3f210*/  @P1 IADD3 R6, PT, PT, R6, -0x7f000001, RZ ;  /* 0x80ffffff06061810 */ /* 0x000fe20007ffe0ff */
[----:B------:R-:W-:Y:S01]  /*3f220*/  ISETP.GE.U32.AND P3, PT, R59, 0x7f000001, PT ;  /* 0x7f0000013b00780c */ /* 0x000fe20003f66070 */
[----:B------:R-:W-:Y:S01]  /*3f230*/  ISETP.GE.U32.AND P1, PT, R10, 0x7f000001, PT ;  /* 0x7f0000010a00780c */ /* 0x000fe20003f26070 */
[----:B------:R-:W-:Y:S01]  /*3f240*/  IMAD.HI.U32 R65, R23, 0x7f000001, R18 ;  /* 0x7f00000117417827 */ /* 0x000fe200078e0012 */
[----:B------:R-:W-:-:S04]  /*3f250*/  @P0 IADD3 R61, PT, PT, R61, -0x7f000001, RZ ;  /* 0x80ffffff3d3d0810 */ /* 0x000fc80007ffe0ff */
[----:B------:R-:W-:Y:S01]  /*3f260*/  ISETP.GE.U32.AND P0, PT, R65, 0x7f000001, PT ;  /* 0x7f0000014100780c */ /* 0x000fe20003f06070 */
[----:B------:R-:W-:Y:S02]  /*3f270*/  @P5 IADD3 R63, PT, PT, R63, -0x7f000001, RZ ;  /* 0x80ffffff3f3f5810 */ /* 0x000fe40007ffe0ff */
[----:B------:R-:W-:Y:S02]  /*3f280*/  @P4 IADD3 R24, PT, PT, R24, -0x7f000001, RZ ;  /* 0x80ffffff18184810 */ /* 0x000fe40007ffe0ff */
[----:B------:R-:W-:Y:S02]  /*3f290*/  @P2 IADD3 R25, PT, PT, R25, -0x7f000001, RZ ;  /* 0x80ffffff19192810 */ /* 0x000fe40007ffe0ff */
[----:B------:R-:W-:Y:S01]  /*3f2a0*/  @P6 IADD3 R16, PT, PT, R16, -0x7f000001, RZ ;  /* 0x80ffffff10106810 */ /* 0x000fe20007ffe0ff */
[----:B------:R-:W-:Y:S01]  /*3f2b0*/  IMAD.WIDE.U32 R18, R12, R64, RZ ;  /* 0x000000400c127225 */ /* 0x000fe200078e00ff */
[----:B------:R-:W-:Y:S02]  /*3f2c0*/  @P3 IADD3 R59, PT, PT, R59, -0x7f000001, RZ ;  /* 0x80ffffff3b3b3810 */ /* 0x000fe40007ffe0ff */
[----:B------:R-:W-:-:S02]  /*3f2d0*/  @P1 IADD3 R10, PT, PT, R10, -0x7f000001, RZ ;  /* 0x80ffffff0a0a1810 */ /* 0x000fc40007ffe0ff */
[----:B------:R-:W-:Y:S01]  /*3f2e0*/  IADD3 R24, PT, PT, R24, R63, RZ ;  /* 0x0000003f18187210 */ /* 0x000fe20007ffe0ff */
[----:B------:R-:W-:Y:S01]  /*3f2f0*/  IMAD R63, R18, 0x7effffff, RZ ;  /* 0x7effffff123f7824 */ /* 0x000fe200078e02ff */
[----:B------:R-:W-:Y:S01]  /*3f300*/  IADD3 R16, PT, PT, R16, R25, RZ ;  /* 0x0000001910107210 */ /* 0x000fe20007ffe0ff */
[C---:B------:R-:W-:Y:S01]  /*3f310*/  IMAD.WIDE.U32 R8, R12.reuse, R60, RZ ;  /* 0x0000003c0c087225 */ /* 0x040fe200078e00ff */
[----:B------:R-:W-:Y:S02]  /*3f320*/  IADD3 R25, PT, PT, R59, R10, RZ ;  /* 0x0000000a3b197210 */ /* 0x000fe40007ffe0ff */
[----:B------:R-:W-:Y:S01]  /*3f330*/  @P0 IADD3 R65, PT, PT, R65, -0x7f000001, RZ ;  /* 0x80ffffff41410810 */ /* 0x000fe20007ffe0ff */
[----:B------:R-:W-:-:S04]  /*3f340*/  IMAD.WIDE.U32 R10, R12, R62, RZ ;  /* 0x0000003e0c0a7225 */ /* 0x000fc800078e00ff */
[----:B------:R-:W-:-:S04]  /*3f350*/  IMAD.HI.U32 R12, R63, 0x7f000001, R18 ;  /* 0x7f0000013f0c7827 */ /* 0x000fc800078e0012 */
[----:B------:R-:W-:Y:S01]  /*3f360*/  IMAD R59, R8, 0x7effffff, RZ ;  /* 0x7effffff083b7824 */ /* 0x000fe200078e02ff */
[----:B------:R-:W-:Y:S01]  /*3f370*/  ISETP.GE.U32.AND P0, PT, R12, 0x7f000001, PT ;  /* 0x7f0000010c00780c */ /* 0x000fe20003f06070 */
[----:B------:R-:W-:Y:S01]  /*3f380*/  IMAD.WIDE.U32 R22, R65, 0x5fffffa, RZ ;  /* 0x05fffffa41167825 */ /* 0x000fe200078e00ff */
[----:B------:R-:W-:-:S03]  /*3f390*/  IADD3 R6, PT, PT, R6, R61, RZ ;  /* 0x0000003d06067210 */ /* 0x000fc60007ffe0ff */
[----:B------:R-:W-:Y:S02]  /*3f3a0*/  IMAD R65, R65, 0x6, RZ ;  /* 0x0000000641417824 */ /* 0x000fe400078e02ff */
[----:B------:R-:W-:-:S04]  /*3f3b0*/  IMAD.HI.U32 R63, R59, 0x7f000001, R8 ;  /* 0x7f0000013b3f7827 */ /* 0x000fc800078e0008 */
[----:B------:R-:W-:-:S04]  /*3f3c0*/  IMAD.WIDE.U32 R8, R13, R62, RZ ;  /* 0x0000003e0d087225 */ /* 0x000fc800078e00ff */
[----:B------:R-:W-:Y:S02]  /*3f3d0*/  IMAD R61, R10, 0x7effffff, RZ ;  /* 0x7effffff0a3d7824 */ /* 0x000fe400078e02ff */
[----:B------:R-:W-:-:S04]  /*3f3e0*/  IMAD.HI.U32 R65, R65, 0x7f000001, R22 ;  /* 0x7f00000141417827 */ /* 0x000fc800078e0016 */
[----:B------:R-:W-:Y:S01]  /*3f3f0*/  IMAD R23, R8, 0x7effffff, RZ ;  /* 0x7effffff08177824 */ /* 0x000fe200078e02ff */
[----:B------:R-:W-:Y:S01]  /*3f400*/  ISETP.GE.U32.AND P4, PT, R63, 0x7f000001, PT ;  /* 0x7f0000013f00780c */ /* 0x000fe20003f86070 */
[----:B------:R-:W-:Y:S01]  /*3f410*/  IMAD.HI.U32 R67, R61, 0x7f000001, R10 ;  /* 0x7f0000013d437827 */ /* 0x000fe200078e000a */
[----:B------:R-:W-:-:S03]  /*3f420*/  @P0 IADD3 R12, PT, PT, R12, -0x7f000001, RZ ;  /* 0x80ffffff0c0c0810 */ /* 0x000fc60007ffe0ff */
[----:B------:R-:W-:-:S04]  /*3f430*/  IMAD.WIDE.U32 R10, R13, R64, RZ ;  /* 0x000000400d0a7225 */ /* 0x000fc800078e00ff */
[----:B------:R-:W-:-:S04]  /*3f440*/  IMAD.HI.U32 R23, R23, 0x7f000001, R8 ;  /* 0x7f00000117177827 */ /* 0x000fc800078e0008 */
[----:B------:R-:W-:Y:S01]  /*3f450*/  IMAD.WIDE.U32 R18, R13, R66, RZ ;  /* 0x000000420d127225 */ /* 0x000fe200078e00ff */
[----:B------:R-:W-:Y:S01]  /*3f460*/  ISETP.GE.U32.AND P5, PT, R67, 0x7f000001, PT ;  /* 0x7f0000014300780c */ /* 0x000fe20003fa6070 */
[----:B------:R-:W-:Y:S02]  /*3f470*/  ISETP.GE.U32.AND P1, PT, R23, 0x7f000001, PT ;  /* 0x7f0000011700780c */ /* 0x000fe40003f26070 */
[----:B------:R-:W-:Y:S01]  /*3f480*/  IMAD R59, R10, 0x7effffff, RZ ;  /* 0x7effffff0a3b7824 */ /* 0x000fe200078e02ff */
[----:B------:R-:W-:Y:S01]  /*3f490*/  ISETP.GE.U32.AND P2, PT, R16, 0x7f000001, PT ;  /* 0x7f0000011000780c */ /* 0x000fe20003f46070 */
[----:B------:R-:W-:Y:S01]  /*3f4a0*/  IMAD R61, R18, 0x7effffff, RZ ;  /* 0x7effffff123d7824 */ /* 0x000fe200078e02ff */
[----:B------:R-:W-:Y:S01]  /*3f4b0*/  ISETP.GE.U32.AND P3, PT, R24, 0x7f000001, PT ;  /* 0x7f0000011800780c */ /* 0x000fe20003f66070 */
[----:B------:R-:W-:-:S04]  /*3f4c0*/  IMAD.HI.U32 R59, R59, 0x7f000001, R10 ;  /* 0x7f0000013b3b7827 */ /* 0x000fc800078e000a */
[----:B------:R-:W-:-:S04]  /*3f4d0*/  IMAD.WIDE.U32 R8, R12, 0x5fffffa, RZ ;  /* 0x05fffffa0c087825 */ /* 0x000fc800078e00ff */
[----:B------:R-:W-:-:S04]  /*3f4e0*/  IMAD.HI.U32 R22, R61, 0x7f000001, R18 ;  /* 0x7f0000013d167827 */ /* 0x000fc800078e0012 */
[----:B------:R-:W-:Y:S01]  /*3f4f0*/  IMAD.WIDE.U32 R10, R13, R60, RZ ;  /* 0x0000003c0d0a7225 */ /* 0x000fe200078e00ff */
[----:B------:R-:W-:-:S03]  /*3f500*/  @P4 IADD3 R63, PT, PT, R63, -0x7f000001, RZ ;  /* 0x80ffffff3f3f4810 */ /* 0x000fc60007ffe0ff */
[----:B------:R-:W-:Y:S01]  /*3f510*/  IMAD R13, R12, 0x6, RZ ;  /* 0x000000060c0d7824 */ /* 0x000fe200078e02ff */
[----:B------:R-:W-:Y:S01]  /*3f520*/  ISETP.GE.U32.AND P0, PT, R59, 0x7f000001, PT ;  /* 0x7f0000013b00780c */ /* 0x000fe20003f06070 */
[----:B------:R-:W-:Y:S02]  /*3f530*/  ISETP.GE.U32.AND P4, PT, R22, 0x7f000001, PT ;  /* 0x7f0000011600780c */ /* 0x000fe40003f86070 */
[----:B------:R-:W-:Y:S01]  /*3f540*/  IMAD.HI.U32 R18, R13, 0x7f000001, R8 ;  /* 0x7f0000010d127827 */ /* 0x000fe200078e0008 */
[----:B------:R-:W-:Y:S02]  /*3f550*/  @P5 IADD3 R67, PT, PT, R67, -0x7f000001, RZ ;  /* 0x80ffffff43435810 */ /* 0x000fe40007ffe0ff */
[----:B------:R-:W-:Y:S02]  /*3f560*/  @P1 IADD3 R23, PT, PT, R23, -0x7f000001, RZ ;  /* 0x80ffffff17171810 */ /* 0x000fe40007ffe0ff */
[----:B------:R-:W-:Y:S02]  /*3f570*/  @P2 IADD3 R16, PT, PT, R16, -0x7f000001, RZ ;  /* 0x80ffffff10102810 */ /* 0x000fe40007ffe0ff */
[----:B------:R-:W-:Y:S01]  /*3f580*/  @P3 IADD3 R24, PT, PT, R24, -0x7f000001, RZ ;  /* 0x80ffffff18183810 */ /* 0x000fe20007ffe0ff */
[----:B------:R-:W-:Y:S01]  /*3f590*/  ISETP.GE.U32.AND P5, PT, R18, 0x7f000001, PT ;  /* 0x7f0000011200780c */ /* 0x000fe20003fa6070 */
[----:B------:R-:W-:Y:S01]  /*3f5a0*/  ISETP.GE.U32.AND P1, PT, R25, 0x7f000001, PT ;  /* 0x7f0000011900780c */ /* 0x000fe20003f26070 */
[----:B------:R-:W-:Y:S01]  /*3f5b0*/  IMAD R9, R10, 0x7effffff, RZ ;  /* 0x7effffff0a097824 */ /* 0x000fe200078e02ff */
[----:B------:R-:W-:Y:S01]  /*3f5c0*/  ISETP.GE.U32.AND P3, PT, R65, 0x7f000001, PT ;  /* 0x7f0000014100780c */ /* 0x000fe20003f66070 */
[----:B------:R-:W-:-:S02]  /*3f5d0*/  ISETP.GE.U32.AND P2, PT, R6, 0x7f000001, PT ;  /* 0x7f0000010600780c */ /* 0x000fc40003f46070 */
[----:B------:R-:W-:Y:S01]  /*3f5e0*/  IMAD.HI.U32 R61, R9, 0x7f000001, R10 ;  /* 0x7f000001093d7827 */ /* 0x000fe200078e000a */
[----:B------:R-:W-:Y:S02]  /*3f5f0*/  @P0 IADD3 R59, PT, PT, R59, -0x7f000001, RZ ;  /* 0x80ffffff3b3b0810 */ /* 0x000fe40007ffe0ff */
[----:B------:R-:W-:Y:S02]  /*3f600*/  @P4 IADD3 R22, PT, PT, R22, -0x7f000001, RZ ;  /* 0x80ffffff16164810 */ /* 0x000fe40007ffe0ff */
[----:B------:R-:W-:Y:S01]  /*3f610*/  ISETP.GE.U32.AND P0, PT, R61, 0x7f000001, PT ;  /* 0x7f0000013d00780c */ /* 0x000fe20003f06070 */
[----:B------:R-:W-:Y:S01]  /*3f620*/  IMAD.WIDE.U32 R8, R23, 0x5fffffa, RZ ;  /* 0x05fffffa17087825 */ /* 0x000fe200078e00ff */
[----:B------:R-:W-:Y:S02]  /*3f630*/  @P5 IADD3 R18, PT, PT, R18, -0x7f000001, RZ ;  /* 0x80ffffff12125810 */ /* 0x000fe40007ffe0ff */
[----:B------:R-:W-:Y:S01]  /*3f640*/  @P1 IADD3 R25, PT, PT, R25, -0x7f000001, RZ ;  /* 0x80ffffff19191810 */ /* 0x000fe20007ffe0ff */
[----:B------:R-:W-:Y:S01]  /*3f650*/  IMAD R19, R23, 0x6, RZ ;  /* 0x0000000617137824 */ /* 0x000fe200078e02ff */
[----:B------:R-:W-:Y:S01]  /*3f660*/  @P3 IADD3 R65, PT, PT, R65, -0x7f000001, RZ ;  /* 0x80ffffff41413810 */ /* 0x000fe20007ffe0ff */
[----:B------:R-:W-:Y:S01]  /*3f670*/  IMAD.WIDE.U32 R10, R59, 0x5fffffa, RZ ;  /* 0x05fffffa3b0a7825 */ /* 0x000fe200078e00ff */
[----:B------:R-:W-:-:S03]  /*3f680*/  @P2 IADD3 R6, PT, PT, R6, -0x7f000001, RZ ;  /* 0x80ffffff06062810 */ /* 0x000fc60007ffe0ff */
[----:B------:R-:W-:-:S04]  /*3f690*/  IMAD.WIDE.U32 R12, R22, 0x5fffffa, RZ ;  /* 0x05fffffa160c7825 */ /* 0x000fc800078e00ff */
[----:B------:R-:W-:Y:S02]  /*3f6a0*/  IMAD R23, R59, 0x6, RZ ;  /* 0x000000063b177824 */ /* 0x000fe400078e02ff */
[----:B------:R-:W-:Y:S01]  /*3f6b0*/  IMAD R59, R22, 0x6, RZ ;  /* 0x00000006163b7824 */ /* 0x000fe200078e02ff */
[----:B------:R-:W-:Y:S01]  /*3f6c0*/  IADD3 R25, PT, PT, R25, R18, RZ ;  /* 0x0000001219197210 */ /* 0x000fe20007ffe0ff */
[----:B------:R-:W-:Y:S01]  /*3f6d0*/  IMAD.HI.U32 R8, R19, 0x7f000001, R8 ;  /* 0x7f00000113087827 */ /* 0x000fe200078e0008 */
[----:B------:R-:W-:Y:S02]  /*3f6e0*/  IADD3 R16, PT, PT, R16, R63, RZ ;  /* 0x0000003f10107210 */ /* 0x000fe40007ffe0ff */
[----:B------:R-:W-:Y:S02]  /*3f6f0*/  IADD3 R24, PT, PT, R24, R67, RZ ;  /* 0x0000004318187210 */ /* 0x000fe40007ffe0ff */
[----:B------:R-:W-:Y:S01]  /*3f700*/  IADD3 R6, PT, PT, R6, R65, RZ ;  /* 0x0000004106067210 */ /* 0x000fe20007ffe0ff */
        /* <DEDUP_REMOVED lines=9> */
[----:B------:R-:W-:-:S07]  /*3f7a0*/  ISETP.GE.U32.AND P1, PT, R24, 0x7f000001, PT ;  /* 0x7f0000011800780c */ /* 0x000fce0003f26070 */
[----:B------:R-:W-:Y:S02]  /*3f7b0*/  @P4 IADD3 R8, PT, PT, R8, -0x7f000001, RZ ;  /* 0x80ffffff08084810 */ /* 0x000fe40007ffe0ff */
        /* <DEDUP_REMOVED lines=8> */
[----:B------:R-:W-:Y:S02]  /*3f840*/  IADD3 R9, PT, PT, R16, R9, RZ ;  /* 0x0000000910097210 */ /* 0x000fe40007ffe0ff */
[----:B------:R-:W-:Y:S01]  /*3f850*/  IADD3 R18, PT, PT, R24, R61, RZ ;  /* 0x0000003d18127210 */ /* 0x000fe20007ffe0ff */
[----:B------:R-:W-:Y:S01]  /*3f860*/  ISETP.GE.U32.AND P1, PT, R25, 0x7f000001, PT ;  /* 0x7f0000011900780c */ /* 0x000fe20003f26070 */
[----:B------:R-:W-:Y:S01]  /*3f870*/  ISETP.GE.U32.AND P2, PT, R8, 0x7f000001, PT ;  /* 0x7f0000010800780c */ /* 0x000fe20003f46070 */
[----:B------:R-:W-:-:S02]  /*3f880*/  ISETP.GE.U32.AND P3, PT, R9, 0x7f000001, PT ;  /* 0x7f0000010900780c */ /* 0x000fc40003f66070 */
        /* <DEDUP_REMOVED lines=28> */
[----:B------:R-:W4:Y:S01]  /*3fa50*/  LD.E R12, desc[UR10][R20.64+0x62c] ;  /* 0x00062c0a140c7980 */ /* 0x000f22000c101900 */
[----:B------:R-:W-:Y:S01]  /*3fa60*/  ISETP.GE.U32.AND P1, PT, R35, 0x7f000001, PT ;  /* 0x7f0000012300780c */ /* 0x000fe20003f26070 */
[----:B------:R-:W-:-:S02]  /*3fa70*/  IADD3 R32, PT, PT, R57, R32, RZ ;  /* 0x0000002039207210 */ /* 0x000fc40007ffe0ff */
[----:B------:R-:W-:Y:S01]  /*3fa80*/  IADD3 R45, PT, PT, R58, R45, RZ ;  /* 0x0000002d3a2d7210 */ /* 0x000fe20007ffe0ff */
[----:B------:R-:W-:Y:S01]  /*3fa90*/  ISETP.GE.U32.AND P0, PT, R44, 0x7f000001, PT ;  /* 0x7f0000012c00780c */ /* 0x000fe20003f06070 */
[----:B0-----:R-:W4:Y:S01]  /*3faa0*/  LDL R14, [R1+0x114] ;  /* 0x00011400010e7983 */ /* 0x001f220000100800 */
[----:B------:R-:W-:Y:S02]  /*3fab0*/  ISETP.GE.U32.AND P3, PT, R32, 0x7f000001, PT ;  /* 0x7f0000012000780c */ /* 0x000fe40003f66070 */
[----:B------:R-:W-:Y:S01]  /*3fac0*/  ISETP.GE.U32.AND P2, PT, R45, 0x7f000001, PT ;  /* 0x7f0000012d00780c */ /* 0x000fe20003f46070 */
[----:B------:R-:W4:Y:S04]  /*3fad0*/  LDL R13, [R1+0x118] ;  /* 0x00011800010d7983 */ /* 0x000f280000100800 */
[----:B------:R-:W4:Y:S01]  /*3fae0*/  LDL R15, [R1+0x11c] ;  /* 0x00011c00010f7983 */ /* 0x000f220000100800 */
[----:B------:R-:W-:-:S03]  /*3faf0*/  @P1 IADD3 R35, PT, PT, R35, -0x7f000001, RZ ;  /* 0x80ffffff23231810 */ /* 0x000fc60007ffe0ff */
[----:B------:R-:W4:Y:S01]  /*3fb00*/  LDL.64 R20, [R1+0x100] ;  /* 0x0001000001147983 */ /* 0x000f220000100a00 */
[----:B------:R-:W-:Y:S02]  /*3fb10*/  IADD3 R35, PT, PT, R56, R35, RZ ;  /* 0x0000002338237210 */ /* 0x000fe40007ffe0ff */
[----:B------:R-:W-:-:S03]  /*3fb20*/  @P3 IADD3 R32, PT, PT, R32, -0x7f000001, RZ ;  /* 0x80ffffff20203810 */ /* 0x000fc60007ffe0ff */
[----:B------:R-:W-:Y:S01]  /*3fb30*/  ISETP.GE.U32.AND P1, PT, R35, 0x7f000001, PT ;  /* 0x7f0000012300780c */ /* 0x000fe20003f26070 */
[----:B------:R-:W-:Y:S02]  /*3fb40*/  IADD3 R9, PT, PT, R53, R32, RZ ;  /* 0x0000002035097210 */ /* 0x000fe40007ffe0ff */
[----:B------:R-:W-:Y:S02]  /*3fb50*/  @P0 IADD3 R44, PT, PT, R44, -0x7f000001, RZ ;  /* 0x80ffffff2c2c0810 */ /* 0x000fe40007ffe0ff */
[----:B------:R-:W-:Y:S01]  /*3fb60*/  @P2 IADD3 R45, PT, PT, R45, -0x7f000001, RZ ;  /* 0x80ffffff2d2d2810 */ /* 0x000fe20007ffe0ff */
[----:B------:R-:W4:Y:S01]  /*3fb70*/  LDL R53, [R1+0x110] ;  /* 0x0001100001357983 */ /* 0x000f220000100800 */
[----:B------:R-:W-:Y:S02]  /*3fb80*/  IADD3 R6, PT, PT, R55, R44, RZ ;  /* 0x0000002c37067210 */ /* 0x000fe40007ffe0ff */
[----:B------:R-:W-:Y:S01]  /*3fb90*/  IADD3 R45, PT, PT, R54, R45, RZ ;  /* 0x0000002d362d7210 */ /* 0x000fe20007ffe0ff */
[----:B------:R-:W-:-:S02]  /*3fba0*/  ISETP.GE.U32.AND P3, PT, R9, 0x7f000001, PT ;  /* 0x7f0000010900780c */ /* 0x000fc40003f66070 */
[----:B------:R-:W-:Y:S01]  /*3fbb0*/  ISETP.GE.U32.AND P0, PT, R6, 0x7f000001, PT ;  /* 0x7f0000010600780c */ /* 0x000fe20003f06070 */
[----:B------:R-:W-:Y:S01]  /*3fbc0*/  @P1 IADD3 R35, PT, PT, R35, -0x7f000001, RZ ;  /* 0x80ffffff23231810 */ /* 0x000fe20007ffe0ff */
[----:B------:R-:W-:-:S03]  /*3fbd0*/  ISETP.GE.U32.AND P2, PT, R45, 0x7f000001, PT ;  /* 0x7f0000012d00780c */ /* 0x000fc60003f46070 */
[----:B------:R-:W-:-:S05]  /*3fbe0*/  IADD3 R52, PT, PT, R52, R35, RZ ;  /* 0x0000002334347210 */ /* 0x000fca0007ffe0ff */
[----:B------:R-:W-:Y:S01]  /*3fbf0*/  ISETP.GE.U32.AND P1, PT, R52, 0x7f000001, PT ;  /* 0x7f0000013400780c */ /* 0x000fe20003f26070 */
[----:B------:R-:W-:Y:S02]  /*3fc00*/  @P3 IADD3 R9, PT, PT, R9, -0x7f000001, RZ ;  /* 0x80ffffff09093810 */ /* 0x000fe40007ffe0ff */
[----:B------:R-:W-:Y:S02]  /*3fc10*/  @P0 IADD3 R6, PT, PT, R6, -0x7f000001, RZ ;  /* 0x80ffffff06060810 */ /* 0x000fe40007ffe0ff */
[----:B------:R-:W-:Y:S02]  /*3fc20*/  @P2 IADD3 R45, PT, PT, R45, -0x7f000001, RZ ;  /* 0x80ffffff2d2d2810 */ /* 0x000fe40007ffe0ff */
[----:B------:R-:W-:Y:S02]  /*3fc30*/  IADD3 R9, PT, PT, R34, R9, RZ ;  /* 0x0000000922097210 */ /* 0x000fe40007ffe0ff */
        /* <DEDUP_REMOVED lines=21> */
[----:B------:R-:W-:Y:S01]  /*3fd90*/  @P0 IADD3 R43, PT, PT, R43, -0x7f000001, RZ ;  /* 0x80ffffff2b2b0810 */ /* 0x000fe20007ffe0ff */
[----:B------:R-:W-:Y:S01]  /*3fda0*/  ISETP.GE.U32.AND P0, PT, R39, R28, PT ;  /* 0x0000001c2700720c */ /* 0x000fe20003f06070 */
[----:B------:R-:W-:Y:S02]  /*3fdb0*/  @P2 IADD3 R30, PT, PT, R30, -0x7f000001, RZ ;  /* 0x80ffffff1e1e2810 */ /* 0x000fe40007ffe0ff */
[----:B------:R-:W-:Y:S02]  /*3fdc0*/  IADD3 R9, PT, PT, R46, R9, RZ ;  /* 0x000000092e097210 */ /* 0x000fe40007ffe0ff */
[----:B------:R-:W-:Y:S02]  /*3fdd0*/  IADD3 R43, PT, PT, R48, R43, RZ ;  /* 0x0000002b302b7210 */ /* 0x000fe40007ffe0ff */
[----:B------:R-:W-:-:S02]  /*3fde0*/  IADD3 R30, PT, PT, R47, R30, RZ ;  /* 0x0000001e2f1e7210 */ /* 0x000fc40007ffe0ff */
[----:B------:R-:W-:Y:S01]  /*3fdf0*/  IADD3 R6, PT, PT, -R28, R39, RZ ;  /* 0x000000271c067210 */ /* 0x000fe20007ffe1ff */
[----:B------:R-:W-:Y:S01]  /*3fe00*/  ISETP.GE.U32.AND P2, PT, R36, R27, PT ;  /* 0x0000001b2400720c */ /* 0x000fe20003f46070 */
[----:B------:R-:W-:Y:S01]  /*3fe10*/  ISETP.GE.U32.AND P3, PT, R37, R26, PT ;  /* 0x0000001a2500720c */ /* 0x000fe20003f66070 */
[----:B------:R-:W-:Y:S01]  /*3fe20*/  @P6 IADD3 R49, PT, PT, R49, -0x7f000001, RZ ;  /* 0x80ffffff31316810 */ /* 0x000fe20007ffe0ff */
[----:B------:R-:W-:Y:S01]  /*3fe30*/  ISETP.GE.U32.AND P4, PT, R30, 0x7f000001, PT ;  /* 0x7f0000011e00780c */ /* 0x000fe20003f86070 */
[----:B------:R-:W-:Y:S01]  /*3fe40*/  ISETP.GE.U32.AND P6, PT, R9, 0x7f000001, PT ;  /* 0x7f0000010900780c */ /* 0x000fe20003fc6070 */
[----:B------:R-:W-:Y:S01]  /*3fe50*/  ISETP.GE.U32.AND P1, PT, R38, R31, PT ;  /* 0x0000001f2600720c */ /* 0x000fe20003f26070 */
[----:B------:R-:W-:Y:S01]  /*3fe60*/  ISETP.GE.U32.AND P5, PT, R43, 0x7f000001, PT ;  /* 0x7f0000012b00780c */ /* 0x000fe20003fa6070 */
[----:B------:R-:W-:Y:S02]  /*3fe70*/  @!P0 IADD3 R6, PT, PT, R6, 0x7f000001, RZ ;  /* 0x7f00000106068810 */ /* 0x000fe40007ffe0ff */
[----:B------:R-:W-:-:S02]  /*3fe80*/  IADD3 R17, PT, PT, -R27, R36, RZ ;  /* 0x000000241b117210 */ /* 0x000fc40007ffe1ff */
[----:B------:R-:W-:Y:S02]  /*3fe90*/  IADD3 R16, PT, PT, -R26, R37, RZ ;  /* 0x000000251a107210 */ /* 0x000fe40007ffe1ff */
[----:B------:R-:W-:Y:S01]  /*3fea0*/  IADD3 R38, PT, PT, -R31, R38, RZ ;  /* 0x000000261f267210 */ /* 0x000fe20007ffe1ff */
[----:B------:R-:W-:Y:S01]  /*3feb0*/  ISETP.GE.U32.AND P0, PT, R6, R49, PT ;  /* 0x000000310600720c */ /* 0x000fe20003f06070 */
[----:B------:R-:W-:Y:S02]  /*3fec0*/  @!P2 IADD3 R17, PT, PT, R17, 0x7f000001, RZ ;  /* 0x7f0000011111a810 */ /* 0x000fe40007ffe0ff */
[----:B------:R-:W-:Y:S02]  /*3fed0*/  @!P3 IADD3 R16, PT, PT, R16, 0x7f000001, RZ ;  /* 0x7f0000011010b810 */ /* 0x000fe40007ffe0ff */
[----:B------:R-:W-:Y:S02]  /*3fee0*/  @P4 IADD3 R30, PT, PT, R30, -0x7f000001, RZ ;  /* 0x80ffffff1e1e4810 */ /* 0x000fe40007ffe0ff */
[----:B------:R-:W-:-:S02]  /*3fef0*/  @P6 IADD3 R9, PT, PT, R9, -0x7f000001, RZ ;  /* 0x80ffffff09096810 */ /* 0x000fc40007ffe0ff */
[----:B------:R-:W-:Y:S02]  /*3ff00*/  @!P1 IADD3 R38, PT, PT, R38, 0x7f000001, RZ ;  /* 0x7f00000126269810 */ /* 0x000fe40007ffe0ff */
[----:B------:R-:W-:Y:S02]  /*3ff10*/  @P5 IADD3 R43, PT, PT, R43, -0x7f000001, RZ ;  /* 0x80ffffff2b2b5810 */ /* 0x000fe40007ffe0ff */
[----:B------:R-:W-:Y:S01]  /*3ff20*/  IADD3 R49, PT, PT, -R49, R6, RZ ;  /* 0x0000000631317210 */ /* 0x000fe20007ffe1ff */
[----:B------:R-:W-:Y:S01]  /*3ff30*/  ISETP.GE.U32.AND P2, PT, R17, R30, PT ;  /* 0x0000001e1100720c */ /* 0x000fe20003f46070 */
[----:B------:R-:W-:Y:S01]  /*3ff40*/  ISETP.GE.U32.AND P3, PT, R16, R9, PT ;  /* 0x000000091000720c */ /* 0x000fe20003f66070 */
[----:B------:R-:W-:Y:S01]  /*3ff50*/  ISETP.GE.U32.AND P1, PT, R38, R43, PT ;  /* 0x0000002b2600720c */ /* 0x000fe20003f26070 */
[----:B------:R-:W-:Y:S02]  /*3ff60*/  @!P0 IADD3 R49, PT, PT, R49, 0x7f000001, RZ ;  /* 0x7f00000131318810 */ /* 0x000fe40007ffe0ff */
[----:B------:R-:W-:-:S02]  /*3ff70*/  IADD3 R19, PT, PT, -R30, R17, RZ ;  /* 0x000000111e137210 */ /* 0x000fc40007ffe1ff */
[----:B------:R-:W-:Y:S02]  /*3ff80*/  IADD3 R9, PT, PT, -R9, R16, RZ ;  /* 0x0000001009097210 */ /* 0x000fe40007ffe1ff */
[----:B------:R-:W-:Y:S01]  /*3ff90*/  IADD3 R43, PT, PT, -R43, R38, RZ ;  /* 0x000000262b2b7210 */ /* 0x000fe20007ffe1ff */
[----:B------:R-:W-:-:S03]  /*3ffa0*/  IMAD.WIDE.U32 R16, R49, R0, RZ ;  /* 0x0000000031107225 */ /* 0x000fc600078e00ff */
[----:B------:R-:W-:Y:S01]  /*3ffb0*/  @!P2 IADD3 R19, PT, PT, R19, 0x7f000001, RZ ;  /* 0x7f0000011313a810 */ /* 0x000fe20007ffe0ff */
[----:B------:R-:W-:Y:S01]  /*3ffc0*/  IMAD R23, R16, 0x7effffff, RZ ;  /* 0x7effffff10177824 */ /* 0x000fe200078e02ff */
[----:B------:R-:W-:Y:S02]  /*3ffd0*/  @!P3 IADD3 R9, PT, PT, R9, 0x7f000001, RZ ;  /* 0x7f0000010909b810 */ /* 0x000fe40007ffe0ff */
[----:B------:R-:W-:Y:S01]  /*3ffe0*/  @!P1 IADD3 R43, PT, PT, R43, 0x7f000001, RZ ;  /* 0x7f0000012b2b9810 */ /* 0x000fe20007ffe0ff */
[----:B------:R-:W-:-:S04]  /*3fff0*/  IMAD.HI.U32 R39, R23, 0x7f000001, R16 ;  /* 0x7f00000117277827 */ /* 0x000fc800078e0010 */
[----:B-1----:R-:W-:-:S04]  /*40000*/  IMAD.WIDE.U32 R18, R19, R0, RZ ;  /* 0x0000000013127225 */ /* 0x002fc800078e00ff */
[----:B------:R-:W-:-:S04]  /*40010*/  IMAD.WIDE.U32 R22, R9, R0, RZ ;  /* 0x0000000009167225 */ /* 0x000fc800078e00ff */
[----:B------:R-:W-:-:S04]  /*40020*/  IMAD.WIDE.U32 R16, R43, R0, RZ ;  /* 0x000000002b107225 */ /* 0x000fc800078e00ff */
[----:B------:R-:W-:Y:S02]  /*40030*/  IMAD R25, R18, 0x7effffff, RZ ;  /* 0x7effffff12197824 */ /* 0x000fe400078e02ff */
[----:B------:R-:W-:Y:S02]  /*40040*/  IMAD R29, R22, 0x7effffff, RZ ;  /* 0x7effffff161d7824 */ /* 0x000fe400078e02ff */
[----:B------:R-:W-:Y:S01]  /*40050*/  IMAD R9, R16, 0x7effffff, RZ ;  /* 0x7effffff10097824 */ /* 0x000fe200078e02ff */
[----:B------:R-:W-:Y:S01]  /*40060*/  ISETP.GE.U32.AND P1, PT, R39, 0x7f000001, PT ;  /* 0x7f0000012700780c */ /* 0x000fe20003f26070 */
[----:B------:R-:W-:-:S04]  /*40070*/  IMAD.HI.U32 R41, R25, 0x7f000001, R18 ;  /* 0x7f00000119297827 */ /* 0x000fc800078e0012 */
[----:B------:R-:W-:-:S04]  /*40080*/  IMAD.HI.U32 R43, R29, 0x7f000001, R22 ;  /* 0x7f0000011d2b7827 */ /* 0x000fc800078e0016 */
[----:B------:R-:W-:Y:S01]  /*40090*/  IMAD.HI.U32 R37, R9, 0x7f000001, R16 ;  /* 0x7f00000109257827 */ /* 0x000fe200078e0010 */
[----:B------:R-:W-:Y:S01]  /*400a0*/  ISETP.GE.U32.AND P2, PT, R41, 0x7f000001, PT ;  /* 0x7f0000012900780c */ /* 0x000fe20003f46070 */
[----:B------:R-:W-:-:S03]  /*400b0*/  ISETP.GE.U32.AND P3, PT, R43, 0x7f000001, PT ;  /* 0x7f0000012b00780c */ /* 0x000fc60003f66070 */
[----:B------:R-:W-:Y:S01]  /*400c0*/  ISETP.GE.U32.AND P0, PT, R37, 0x7f000001, PT ;  /* 0x7f0000012500780c */ /* 0x000fe20003f06070 */
[----:B------:R-:W-:-:S08]  /*400d0*/  @P1 IADD3 R39, PT, PT, R39, -0x7f000001, RZ ;  /* 0x80ffffff27271810 */ /* 0x000fd00007ffe0ff */
[----:B------:R-:W-:Y:S02]  /*400e0*/  @P2 IADD3 R41, PT, PT, R41, -0x7f000001, RZ ;  /* 0x80ffffff29292810 */ /* 0x000fe40007ffe0ff */
[----:B------:R-:W-:Y:S02]  /*400f0*/  @P3 IADD3 R43, PT, PT, R43, -0x7f000001, RZ ;  /* 0x80ffffff2b2b3810 */ /* 0x000fe40007ffe0ff */
[----:B------:R-:W-:Y:S01]  /*40100*/  @P0 IADD3 R37, PT, PT, R37, -0x7f000001, RZ ;  /* 0x80ffffff25250810 */ /* 0x000fe20007ffe0ff */
[----:B--2---:R-:W-:-:S04]  /*40110*/  IMAD.WIDE.U32 R18, R8, R39, RZ ;  /* 0x0000002708127225 */ /* 0x004fc800078e00ff */
[----:B------:R-:W-:Y:S02]  /*40120*/  IMAD R9, R18, 0x7effffff, RZ ;  /* 0x7effffff12097824 */ /* 0x000fe400078e02ff */
[----:B------:R-:W-:-:S04]  /*40130*/  IMAD.WIDE.U32 R22, R8, R41, RZ ;  /* 0x0000002908167225 */ /* 0x000fc800078e00ff */
[----:B---3--:R-:W-:-:S04]  /*40140*/  IMAD.WIDE.U32 R24, R10, R43, RZ ;  /* 0x0000002b0a187225 */ /* 0x008fc800078e00ff */
[----:B------:R-:W-:-:S04]  /*40150*/  IMAD.WIDE.U32 R16, R8, R37, RZ ;  /* 0x0000002508107225 */ /* 0x000fc800078e00ff */
[----:B------:R-:W-:-:S04]  /*40160*/  IMAD.HI.U32 R0, R9, 0x7f000001, R18 ;  /* 0x7f00000109007827 */ /* 0x000fc800078e0012 */
[----:B------:R-:W-:Y:S02]  /*40170*/  IMAD R29, R22, 0x7effffff, RZ ;  /* 0x7effffff161d7824 */ /* 0x000fe400078e02ff */
[----:B------:R-:W-:Y:S02]  /*40180*/  IMAD R33, R24, 0x7effffff, RZ ;  /* 0x7effffff18217824 */ /* 0x000fe400078e02ff */
[----:B------:R-:W-:Y:S02]  /*40190*/  IMAD R19, R16, 0x7effffff, RZ ;  /* 0x7effffff10137824 */ /* 0x000fe400078e02ff */
[----:B------:R-:W-:Y:S01]  /*401a0*/  IMAD.WIDE.U32 R8, R8, R43, RZ ;  /* 0x0000002b08087225 */ /* 0x000fe200078e00ff */
[----:B------:R-:W-:-:S03]  /*401b0*/  ISETP.GE.U32.AND P0, PT, R0, 0x7f000001, PT ;  /* 0x7f0000010000780c */ /* 0x000fc60003f06070 */
[----:B------:R-:W-:-:S04]  /*401c0*/  IMAD.HI.U32 R6, R29, 0x7f000001, R22 ;  /* 0x7f0000011d067827 */ /* 0x000fc800078e0016 */
[----:B------:R-:W-:-:S04]  /*401d0*/  IMAD.HI.U32 R24, R33, 0x7f000001, R24 ;  /* 0x7f00000121187827 */ /* 0x000fc800078e0018 */
[----:B------:R-:W-:-:S04]  /*401e0*/  IMAD.HI.U32 R29, R19, 0x7f000001, R16 ;  /* 0x7f000001131d7827 */ /* 0x000fc800078e0010 */
[----:B------:R-:W-:Y:S02]  /*401f0*/  IMAD R23, R8, 0x7effffff, RZ ;  /* 0x7effffff08177824 */ /* 0x000fe400078e02ff */
[----:B------:R-:W-:Y:S01]  /*40200*/  IMAD.WIDE.U32 R16, R10, R37, RZ ;  /* 0x000000250a107225 */ /* 0x000fe200078e00ff */
[----:B------:R-:W-:-:S03]  /*40210*/  ISETP.GE.U32.AND P1, PT, R24, 0x7f000001, PT ;  /* 0x7f0000011800780c */ /* 0x000fc60003f26070 */
[----:B------:R-:W-:-:S04]  /*40220*/  IMAD.HI.U32 R22, R23, 0x7f000001, R8 ;  /* 0x7f00000117167827 */ /* 0x000fc800078e0008 */
[----:B------:R-:W-:Y:S01]  /*40230*/  IMAD R23, R16, 0x7effffff, RZ ;  /* 0x7effffff10177824 */ /* 0x000fe200078e02ff */
[----:B------:R-:W-:Y:S01]  /*40240*/  ISETP.GE.U32.AND P3, PT, R22, 0x7f000001, PT ;  /* 0x7f0000011600780c */ /* 0x000fe20003f66070 */
[----:B------:R-:W-:Y:S01]  /*40250*/  IMAD.WIDE.U32 R18, R10, R39, RZ ;  /* 0x000000270a127225 */ /* 0x000fe200078e00ff */
[----:B------:R-:W-:-:S03]  /*40260*/  ISETP.GE.U32.AND P2, PT, R6, 0x7f000001, PT ;  /* 0x7f0000010600780c */ /* 0x000fc60003f46070 */
[----:B------:R-:W-:Y:S01]  /*40270*/  IMAD.HI.U32 R33, R23, 0x7f000001, R16 ;  /* 0x7f00000117217827 */ /* 0x000fe200078e0010 */
[----:B------:R-:W-:Y:S01]  /*40280*/  ISETP.GE.U32.AND P4, PT, R29, 0x7f000001, PT ;  /* 0x7f0000011d00780c */ /* 0x000fe20003f86070 */
[----:B------:R-:W-:Y:S02]  /*40290*/  @P0 IADD3 R0, PT, PT, R0, -0x7f000001, RZ ;  /* 0x80ffffff00000810 */ /* 0x000fe40007ffe0ff */
[----:B------:R-:W-:Y:S01]  /*402a0*/  IMAD R25, R18, 0x7effffff, RZ ;  /* 0x7effffff12197824 */ /* 0x000fe200078e02ff */
[----:B------:R-:W-:Y:S01]  /*402b0*/  ISETP.GE.U32.AND P0, PT, R33, 0x7f000001, PT ;  /* 0x7f0000012100780c */ /* 0x000fe20003f06070 */
[----:B------:R-:W-:Y:S01]  /*402c0*/  IMAD.WIDE.U32 R8, R10, R41, RZ ;  /* 0x000000290a087225 */ /* 0x000fe200078e00ff */
[----:B------:R-:W-:-:S03]  /*402d0*/  @P1 IADD3 R24, PT, PT, R24, -0x7f000001, RZ ;  /* 0x80ffffff18181810 */ /* 0x000fc60007ffe0ff */
[----:B----4-:R-:W-:-:S04]  /*402e0*/  IMAD.WIDE.U32 R16, R11, R43, RZ ;  /* 0x0000002b0b107225 */ /* 0x010fc800078e00ff */
[----:B------:R-:W-:Y:S01]  /*402f0*/  IMAD.HI.U32 R25, R25, 0x7f000001, R18 ;  /* 0x7f00000119197827 */ /* 0x000fe200078e0012 */
[----:B------:R-:W-:-:S03]  /*40300*/  ISETP.GE.U32.AND P1, PT, R0, 0x7f000001, PT ;  /* 0x7f0000010000780c */ /* 0x000fc60003f26070 */
[----:B------:R-:W-:Y:S02]  /*40310*/  IMAD R19, R8, 0x7effffff, RZ ;  /* 0x7effffff08137824 */ /* 0x000fe400078e02ff */
[----:B------:R-:W-:Y:S01]  /*40320*/  IMAD R23, R16, 0x7effffff, RZ ;  /* 0x7effffff10177824 */ /* 0x000fe200078e02ff */
[----:B------:R-:W-:Y:S01]  /*40330*/  @P3 IADD3 R22, PT, PT, R22, -0x7f000001, RZ ;  /* 0x80ffffff16163810 */ /* 0x000fe20007ffe0ff */
[----:B------:R-:W-:Y:S01]  /*40340*/  IMAD.HI.U32 R35, R19, 0x7f000001, R8 ;  /* 0x7f00000113237827 */ /* 0x000fe200078e0008 */
[----:B------:R-:W-:-:S03]  /*40350*/  @P2 IADD3 R6, PT, PT, R6, -0x7f000001, RZ ;  /* 0x80ffffff06062810 */ /* 0x000fc60007ffe0ff */
[----:B------:R-:W-:-:S04]  /*40360*/  IMAD.WIDE.U32 R8, R24, 0x5fffffa, RZ ;  /* 0x05fffffa18087825 */ /* 0x000fc800078e00ff */
[----:B------:R-:W-:Y:S02]  /*40370*/  IMAD R19, R24, 0x6, RZ ;  /* 0x0000000618137824 */ /* 0x000fe400078e02ff */
[----:B------:R-:W-:Y:S01]  /*40380*/  IMAD.HI.U32 R24, R23, 0x7f000001, R16 ;  /* 0x7f00000117187827 */ /* 0x000fe200078e0010 */
[----:B------:R-:W-:Y:S01]  /*40390*/  @P4 IADD3 R29, PT, PT, R29, -0x7f000001, RZ ;  /* 0x80ffffff1d1d4810 */ /* 0x000fe20007ffe0ff */
[----:B------:R-:W-:Y:S01]  /*403a0*/  ISETP.GE.U32.AND P5, PT, R35, 0x7f000001, PT ;  /* 0x7f0000012300780c */ /* 0x000fe20003fa6070 */
[----:B------:R-:W-:Y:S01]  /*403b0*/  ISETP.GE.U32.AND P4, PT, R22, 0x7f000001, PT ;  /* 0x7f0000011600780c */ /* 0x000fe20003f86070 */
[----:B------:R-:W-:Y:S01]  /*403c0*/  @P0 IADD3 R33, PT, PT, R33, -0x7f000001, RZ ;  /* 0x80ffffff21210810 */ /* 0x000fe20007ffe0ff */
[----:B------:R-:W-:Y:S01]  /*403d0*/  ISETP.GE.U32.AND P0, PT, R24, 0x7f000001, PT ;  /* 0x7f0000011800780c */ /* 0x000fe20003f06070 */
[----:B------:R-:W-:Y:S01]  /*403e0*/  IMAD.HI.U32 R10, R19, 0x7f000001, R8 ;  /* 0x7f000001130a7827 */ /* 0x000fe200078e0008 */
[----:B------:R-:W-:Y:S01]  /*403f0*/  ISETP.GE.U32.AND P2, PT, R25, 0x7f000001, PT ;  /* 0x7f0000011900780c */ /* 0x000fe20003f46070 */
[----:B------:R-:W-:Y:S01]  /*40400*/  ISETP.GE.U32.AND P6, PT, R6, 0x7f000001, PT ;  /* 0x7f0000010600780c */ /* 0x000fe20003fc6070 */
[----:B------:R-:W-:Y:S01]  /*40410*/  @P1 IADD3 R0, PT, PT, R0, -0x7f000001, RZ ;  /* 0x80ffffff00001810 */ /* 0x000fe20007ffe0ff */
[----:B------:R-:W-:Y:S01]  /*40420*/  ISETP.GE.U32.AND P3, PT, R29, 0x7f000001, PT ;  /* 0x7f0000011d00780c */ /* 0x000fe20003f66070 */
[----:B------:R-:W-:Y:S01]  /*40430*/  ISETP.GE.U32.AND P1, PT, R10, 0x7f000001, PT ;  /* 0x7f0000010a00780c */ /* 0x000fe20003f26070 */
[----:B------:R-:W-:-:S03]  /*40440*/  IMAD.WIDE.U32 R16, R11, R41, RZ ;  /* 0x000000290b107225 */ /* 0x000fc600078e00ff */
[----:B------:R-:W-:Y:S02]  /*40450*/  @P5 IADD3 R35, PT, PT, R35, -0x7f000001, RZ ;  /* 0x80ffffff23235810 */ /* 0x000fe40007ffe0ff */
[----:B------:R-:W-:Y:S02]  /*40460*/  @P4 IADD3 R22, PT, PT, R22, -0x7f000001, RZ ;  /* 0x80ffffff16164810 */ /* 0x000fe40007ffe0ff */
[----:B------:R-:W-:Y:S02]  /*40470*/  IADD3 R0, PT, PT, R0, R33, RZ ;  /* 0x0000002100007210 */ /* 0x000fe40007ffe0ff */
[----:B------:R-:W-:Y:S01]  /*40480*/  @P0 IADD3 R24, PT, PT, R24, -0x7f000001, RZ ;  /* 0x80ffffff18180810 */ /* 0x000fe20007ffe0ff */
[----:B------:R-:W-:Y:S01]  /*40490*/  IMAD R33, R16, 0x7effffff, RZ ;  /* 0x7effffff10217824 */ /* 0x000fe200078e02ff */
[----:B------:R-:W-:Y:S02]  /*404a0*/  @P2 IADD3 R25, PT, PT, R25, -0x7f000001, RZ ;  /* 0x80ffffff19192810 */ /* 0x000fe40007ffe0ff */
[----:B------:R-:W-:-:S02]  /*404b0*/  @P6 IADD3 R6, PT, PT, R6, -0x7f000001, RZ ;  /* 0x80ffffff06066810 */ /* 0x000fc40007ffe0ff */
[----:B------:R-:W-:Y:S01]  /*404c0*/  IADD3 R22, PT, PT, R22, R35, RZ ;  /* 0x0000002316167210 */ /* 0x000fe20007ffe0ff */
[----:B------:R-:W-:Y:S01]  /*404d0*/  IMAD.WIDE.U32 R8, R11, R37, RZ ;  /* 0x000000250b087225 */ /* 0x000fe200078e00ff */
[----:B------:R-:W-:Y:S02]  /*404e0*/  @P3 IADD3 R29, PT, PT, R29, -0x7f000001, RZ ;  /* 0x80ffffff1d1d3810 */ /* 0x000fe40007ffe0ff */
[----:B------:R-:W-:Y:S01]  /*404f0*/  @P1 IADD3 R10, PT, PT, R10, -0x7f000001, RZ ;  /* 0x80ffffff0a0a1810 */ /* 0x000fe20007ffe0ff */
[----:B------:R-:W-:Y:S01]  /*40500*/  IMAD.WIDE.U32 R18, R24, 0x5fffffa, RZ ;  /* 0x05fffffa18127825 */ /* 0x000fe200078e00ff */
[----:B------:R-:W-:-:S03]  /*40510*/  IADD3 R6, PT, PT, R6, R25, RZ ;  /* 0x0000001906067210 */ /* 0x000fc60007ffe0ff */
[----:B------:R-:W-:Y:S02]  /*40520*/  IMAD R35, R24, 0x6, RZ ;  /* 0x0000000618237824 */ /* 0x000fe400078e02ff */
[----:B------:R-:W-:Y:S01]  /*40530*/  IMAD.HI.U32 R24, R33, 0x7f000001, R16 ;  /* 0x7f00000121187827 */ /* 0x000fe200078e0010 */
[----:B------:R-:W-:-:S03]  /*40540*/  IADD3 R23, PT, PT, R29, R10, RZ ;  /* 0x0000000a1d177210 */ /* 0x000fc60007ffe0ff */
[----:B------:R-:W-:Y:S01]  /*40550*/  IMAD R25, R8, 0x7effffff, RZ ;  /* 0x7effffff08197824 */ /* 0x000fe200078e02ff */
[----:B------:R-:W-:Y:S01]  /*40560*/  ISETP.GE.U32.AND P0, PT, R24, 0x7f000001, PT ;  /* 0x7f0000011800780c */ /* 0x000fe20003f06070 */
[----:B------:R-:W-:-:S04]  /*40570*/  IMAD.WIDE.U32 R10, R11, R39, RZ ;  /* 0x000000270b0a7225 */ /* 0x000fc800078e00ff */
[----:B------:R-:W-:-:S04]  /*40580*/  IMAD.HI.U32 R33, R25, 0x7f000001, R8 ;  /* 0x7f00000119217827 */ /* 0x000fc800078e0008 */
[----:B------:R-:W-:Y:S01]  /*40590*/  IMAD.WIDE.U32 R8, R12, R39, RZ ;  /* 0x000000270c087225 */ /* 0x000fe200078e00ff */
[----:B------:R-:W-:-:S03]  /*405a0*/  ISETP.GE.U32.AND P4, PT, R33, 0x7f000001, PT ;  /* 0x7f0000012100780c */ /* 0x000fc60003f86070 */
[----:B------:R-:W-:Y:S02]  /*405b0*/  IMAD R29, R10, 0x7effffff, RZ ;  /* 0x7effffff0a1d7824 */ /* 0x000fe400078e02ff */
[----:B------:R-:W-:-:S04]  /*405c0*/  IMAD.HI.U32 R35, R35, 0x7f000001, R18 ;  /* 0x7f00000123237827 */ /* 0x000fc800078e0012 */
[----:B------:R-:W-:Y:S02]  /*405d0*/  IMAD R19, R8, 0x7effffff, RZ ;  /* 0x7effffff08137824 */ /* 0x000fe400078e02ff */
[----:B------:R-:W-:-:S04]  /*405e0*/  IMAD.HI.U32 R45, R29, 0x7f000001, R10 ;  /* 0x7f0000011d2d7827 */ /* 0x000fc800078e000a */
[----:B------:R-:W-:Y:S01]  /*405f0*/  IMAD.WIDE.U32 R16, R12, R43, RZ ;  /* 0x0000002b0c107225 */ /* 0x000fe200078e00ff */
[----:B------:R-:W-:-:S03]  /*40600*/  @P0 IADD3 R24, PT, PT, R24, -0x7f000001, RZ ;  /* 0x80ffffff18180810 */ /* 0x000fc60007ffe0ff */
[----:B------:R-:W-:-:S04]  /*40610*/  IMAD.WIDE.U32 R10, R12, R41, RZ ;  /* 0x000000290c0a7225 */ /* 0x000fc800078e00ff */
[----:B------:R-:W-:Y:S01]  /*40620*/  IMAD.HI.U32 R18, R19, 0x7f000001, R8 ;  /* 0x7f00000113127827 */ /* 0x000fe200078e0008 */
[----:B------:R-:W-:Y:S01]  /*40630*/  ISETP.GE.U32.AND P2, PT, R6, 0x7f000001, PT ;  /* 0x7f0000010600780c */ /* 0x000fe20003f46070 */
[----:B------:R-:W-:Y:S02]  /*40640*/  ISETP.GE.U32.AND P5, PT, R45, 0x7f000001, PT ;  /* 0x7f0000012d00780c */ /* 0x000fe40003fa6070 */
[----:B------:R-:W-:Y:S01]  /*40650*/  IMAD R29, R16, 0x7effffff, RZ ;  /* 0x7effffff101d7824 */ /* 0x000fe200078e02ff */
[----:B------:R-:W-:Y:S01]  /*40660*/  ISETP.GE.U32.AND P3, PT, R22, 0x7f000001, PT ;  /* 0x7f0000011600780c */ /* 0x000fe20003f66070 */
[----:B------:R-:W-:Y:S01]  /*40670*/  IMAD R25, R10, 0x7effffff, RZ ;  /* 0x7effffff0a197824 */ /* 0x000fe200078e02ff */
[----:B------:R-:W-:Y:S01]  /*40680*/  ISETP.GE.U32.AND P1, PT, R18, 0x7f000001, PT ;  /* 0x7f0000011200780c */ /* 0x000fe20003f26070 */
[----:B------:R-:W-:Y:S01]  /*40690*/  IMAD.HI.U32 R16, R29, 0x7f000001, R16 ;  /* 0x7f0000011d107827 */ /* 0x000fe200078e0010 */
[----:B------:R-:W-:-:S03]  /*406a0*/  @P4 IADD3 R33, PT, PT, R33, -0x7f000001, RZ ;  /* 0x80ffffff21214810 */ /* 0x000fc60007ffe0ff */
[----:B------:R-:W-:-:S04]  /*406b0*/  IMAD.HI.U32 R30, R25, 0x7f000001, R10 ;  /* 0x7f000001191e7827 */ /* 0x000fc800078e000a */
[----:B------:R-:W-:Y:S01]  /*406c0*/  IMAD.WIDE.U32 R8, R24, 0x5fffffa, RZ ;  /* 0x05fffffa18087825 */ /* 0x000fe200078e00ff */
[----:B------:R-:W-:-:S03]  /*406d0*/  ISETP.GE.U32.AND P4, PT, R16, 0x7f000001, PT ;  /* 0x7f0000011000780c */ /* 0x000fc60003f86070 */
[----:B------:R-:W-:Y:S01]  /*406e0*/  IMAD R17, R24, 0x6, RZ ;  /* 0x0000000618117824 */ /* 0x000fe200078e02ff */
[----:B------:R-:W-:Y:S01]  /*406f0*/  ISETP.GE.U32.AND P0, PT, R30, 0x7f000001, PT ;  /* 0x7f0000011e00780c */ /* 0x000fe20003f06070 */
[----:B------:R-:W-:Y:S01]  /*40700*/  IMAD.WIDE.U32 R10, R12, R37, RZ ;  /* 0x000000250c0a7225 */ /* 0x000fe200078e00ff */
[----:B------:R-:W-:-:S03]  /*40710*/  @P2 IADD3 R6, PT, PT, R6, -0x7f000001, RZ ;  /* 0x80ffffff06062810 */ /* 0x000fc60007ffe0ff */
[----:B------:R-:W-:Y:S01]  /*40720*/  IMAD.HI.U32 R12, R17, 0x7f000001, R8 ;  /* 0x7f000001110c7827 */ /* 0x000fe200078e0008 */
        /* <DEDUP_REMOVED lines=8> */
[----:B------:R-:W-:Y:S01]  /*407b0*/  IADD3 R6, PT, PT, R6, R33, RZ ;  /* 0x0000002106067210 */ /* 0x000fe20007ffe0ff */
[----:B------:R-:W-:Y:S01]  /*407c0*/  IMAD.HI.U32 R33, R9, 0x7f000001, R10 ;  /* 0x7f00000109217827 */ /* 0x000fe200078e000a */
[----:B------:R-:W-:-:S02]  /*407d0*/  @P4 IADD3 R16, PT, PT, R16, -0x7f000001, RZ ;  /* 0x80ffffff10104810 */ /* 0x000fc40007ffe0ff */
[----:B------:R-:W-:Y:S02]  /*407e0*/  @P0 IADD3 R30, PT, PT, R30, -0x7f000001, RZ ;  /* 0x80ffffff1e1e0810 */ /* 0x000fe40007ffe0ff */
[----:B------:R-:W-:Y:S01]  /*407f0*/  ISETP.GE.U32.AND P0, PT, R33, 0x7f000001, PT ;  /* 0x7f0000012100780c */ /* 0x000fe20003f06070 */
[----:B------:R-:W-:Y:S02]  /*40800*/  IMAD.WIDE.U32 R8, R18, 0x5fffffa, RZ ;  /* 0x05fffffa12087825 */ /* 0x000fe400078e00ff */
[----:B------:R-:W-:Y:S02]  /*40810*/  @P3 IADD3 R35, PT, PT, R35, -0x7f000001, RZ ;  /* 0x80ffffff23233810 */ /* 0x000fe40007ffe0ff */
[----:B------:R-:W-:Y:S01]  /*40820*/  IMAD R29, R16, 0x6, RZ ;  /* 0x00000006101d7824 */ /* 0x000fe200078e02ff */
[----:B------:R-:W-:Y:S01]  /*40830*/  @P2 IADD3 R0, PT, PT, R0, -0x7f000001, RZ ;  /* 0x80ffffff00002810 */ /* 0x000fe20007ffe0ff */
[----:B------:R-:W-:Y:S01]  /*40840*/  IMAD.WIDE.U32 R10, R30, 0x5fffffa, RZ ;  /* 0x05fffffa1e0a7825 */ /* 0x000fe200078e00ff */
[----:B------:R-:W-:-:S02]  /*40850*/  @P5 IADD3 R12, PT, PT, R12, -0x7f000001, RZ ;  /* 0x80ffffff0c0c5810 */ /* 0x000fc40007ffe0ff */
[----:B------:R-:W-:Y:S01]  /*40860*/  @P1 IADD3 R23, PT, PT, R23, -0x7f000001, RZ ;  /* 0x80ffffff17171810 */ /* 0x000fe20007ffe0ff */
[----:B------:R-:W-:-:S04]  /*40870*/  IMAD.WIDE.U32 R16, R16, 0x5fffffa, RZ ;  /* 0x05fffffa10107825 */ /* 0x000fc800078e00ff */
[----:B------:R-:W-:Y:S02]  /*40880*/  IMAD R19, R18, 0x6, RZ ;  /* 0x0000000612137824 */ /* 0x000fe400078e02ff */
[----:B------:R-:W-:Y:S01]  /*40890*/  IMAD R25, R30, 0x6, RZ ;  /* 0x000000061e197824 */ /* 0x000fe200078e02ff */
[----:B------:R-:W-:Y:S01]  /*408a0*/  IADD3 R22, PT, PT, R22, R45, RZ ;  /* 0x0000002d16167210 */ /* 0x000fe20007ffe0ff */
[----:B------:R-:W-:Y:S01]  /*408b0*/  IMAD.HI.U32 R8, R19, 0x7f000001, R8 ;  /* 0x7f00000113087827 */ /* 0x000fe200078e0008 */
        /* <DEDUP_REMOVED lines=53> */
[----:B------:R-:W1:Y:S04]  /*40c10*/  LD.E R8, desc[UR10][R20.64+0x638] ;  /* 0x0006380a14087980 */ /* 0x000e68000c101900 */
[----:B------:R4:W4:Y:S04]  /*40c20*/  LD.E R9, desc[UR10][R20.64+0x63c] ;  /* 0x00063c0a14097980 */ /* 0x000928000c101900 */
[----:B------:R-:W4:Y:S04]  /*40c30*/  LDL R10, [R1+0x110] ;  /* 0x00011000010a7983 */ /* 0x000f280000100800 */
[----:B------:R-:W4:Y:S04]  /*40c40*/  LDL R13, [R1+0x114] ;  /* 0x00011400010d7983 */ /* 0x000f280000100800 */
[----:B------:R-:W4:Y:S01]  /*40c50*/  LDL R11, [R1+0x118] ;  /* 0x00011800010b7983 */ /* 0x000f220000100800 */
[----:B------:R-:W-:Y:S01]  /*40c60*/  ISETP.GE.U32.AND P1, PT, R28, R129, PT ;  /* 0x000000811c00720c */ /* 0x000fe20003f26070 */
[----:B------:R-:W-:Y:S01]  /*40c70*/  ISETP.GE.U32.AND P2, PT, R26, R5, PT ;  /* 0x000000051a00720c */ /* 0x000fe20003f46070 */
[----:B------:R-:W-:Y:S01]  /*40c80*/  ISETP.GE.U32.AND P0, PT, R31, R128, PT ;  /* 0x000000801f00720c */ /* 0x000fe20003f06070 */
[----:B------:R-:W-:-:S02]  /*40c90*/  IADD3 R28, PT, PT, R28, -R129, RZ ;  /* 0x800000811c1c7210 */ /* 0x000fc40007ffe0ff */
[----:B------:R-:W-:Y:S02]  /*40ca0*/  IADD3 R26, PT, PT, R26, -R5, RZ ;  /* 0x800000051a1a7210 */ /* 0x000fe40007ffe0ff */
[----:B------:R-:W-:-:S06]  /*40cb0*/  IADD3 R128, PT, PT, R31, -R128, RZ ;  /* 0x800000801f807210 */ /* 0x000fcc0007ffe0ff */
[----:B------:R-:W-:Y:S02]  /*40cc0*/  @!P1 IADD3 R28, PT, PT, R28, 0x7f000001, RZ ;  /* 0x7f0000011c1c9810 */ /* 0x000fe40007ffe0ff */
[----:B------:R-:W-:Y:S01]  /*40cd0*/  @!P2 IADD3 R26, PT, PT, R26, 0x7f000001, RZ ;  /* 0x7f0000011a1aa810 */ /* 0x000fe20007ffe0ff */
[----:B------:R-:W-:Y:S02]  /*40ce0*/  ISETP.GE.U32.AND P1, PT, R27, R4, PT ;  /* 0x000000041b00720c */ /* 0x000fe40003f26070 */
[----:B------:R-:W-:Y:S01]  /*40cf0*/  IMAD.WIDE.U32 R28, R28, R7, RZ ;  /* 0x000000071c1c7225 */ /* 0x000fe200078e00ff */
[----:B------:R-:W-:-:S03]  /*40d00*/  @!P0 IADD3 R128, PT, PT, R128, 0x7f000001, RZ ;  /* 0x7f00000180808810 */ /* 0x000fc60007ffe0ff */
[----:B0-----:R-:W-:Y:S01]  /*40d10*/  IMAD.WIDE.U32 R14, R26, R7, RZ ;  /* 0x000000071a0e7225 */ /* 0x001fe200078e00ff */
[----:B------:R-:W-:-:S03]  /*40d20*/  IADD3 R4, PT, PT, R27, -R4, RZ ;  /* 0x800000041b047210 */ /* 0x000fc60007ffe0ff */
[----:B------:R-:W-:Y:S02]  /*40d30*/  IMAD R5, R28, 0x7effffff, RZ ;  /* 0x7effffff1c057824 */ /* 0x000fe400078e02ff */
[----:B------:R-:W-:Y:S02]  /*40d40*/  IMAD R17, R14, 0x7effffff, RZ ;  /* 0x7effffff0e117824 */ /* 0x000fe400078e02ff */
[----:B------:R-:W-:-:S04]  /*40d50*/  IMAD.WIDE.U32 R128, R128, R7, RZ ;  /* 0x0000000780807225 */ /* 0x000fc800078e00ff */
[----:B------:R-:W-:-:S04]  /*40d60*/  IMAD.HI.U32 R29, R5, 0x7f000001, R28 ;  /* 0x7f000001051d7827 */ /* 0x000fc800078e001c */
[----:B------:R-:W-:Y:S01]  /*40d70*/  IMAD.HI.U32 R27, R17, 0x7f000001, R14 ;  /* 0x7f000001111b7827 */ /* 0x000fe200078e000e */
[----:B------:R-:W-:Y:S01]  /*40d80*/  @!P1 IADD3 R4, PT, PT, R4, 0x7f000001, RZ ;  /* 0x7f00000104049810 */ /* 0x000fe20007ffe0ff */
[----:B------:R-:W-:Y:S02]  /*40d90*/  ISETP.GE.U32.AND P1, PT, R29, 0x7f000001, PT ;  /* 0x7f0000011d00780c */ /* 0x000fe40003f26070 */
[----:B------:R-:W-:Y:S01]  /*40da0*/  IMAD R5, R128, 0x7effffff, RZ ;  /* 0x7effffff80057824 */ /* 0x000fe200078e02ff */
[----:B------:R-:W-:-:S03]  /*40db0*/  ISETP.GE.U32.AND P2, PT, R27, 0x7f000001, PT ;  /* 0x7f0000011b00780c */ /* 0x000fc60003f46070 */
[----:B------:R-:W-:-:S04]  /*40dc0*/  IMAD.HI.U32 R129, R5, 0x7f000001, R128 ;  /* 0x7f00000105817827 */ /* 0x000fc800078e0080 */
[----:B------:R-:W-:Y:S01]  /*40dd0*/  IMAD.WIDE.U32 R4, R4, R7, RZ ;  /* 0x0000000704047225 */ /* 0x000fe200078e00ff */
[----:B------:R-:W-:-:S03]  /*40de0*/  ISETP.GE.U32.AND P0, PT, R129, 0x7f000001, PT ;  /* 0x7f0000018100780c */ /* 0x000fc60003f06070 */
[----:B------:R-:W-:Y:S01]  /*40df0*/  IMAD R7, R4, 0x7effffff, RZ ;  /* 0x7effffff04077824 */ /* 0x000fe200078e02ff */
[----:B------:R-:W-:Y:S02]  /*40e00*/  @P1 IADD3 R29, PT, PT, R29, -0x7f000001, RZ ;  /* 0x80ffffff1d1d1810 */ /* 0x000fe40007ffe0ff */
[----:B------:R-:W-:Y:S01]  /*40e10*/  @P2 IADD3 R27, PT, PT, R27, -0x7f000001, RZ ;  /* 0x80ffffff1b1b2810 */ /* 0x000fe20007ffe0ff */
[----:B------:R-:W-:-:S05]  /*40e20*/  IMAD.HI.U32 R25, R7, 0x7f000001, R4 ;  /* 0x7f00000107197827 */ /* 0x000fca00078e0004 */
[----:B------:R-:W-:Y:S01]  /*40e30*/  ISETP.GE.U32.AND P1, PT, R25, 0x7f000001, PT ;  /* 0x7f0000011900780c */ /* 0x000fe20003f26070 */
[----:B------:R-:W-:-:S12]  /*40e40*/  @P0 IADD3 R129, PT, PT, R129, -0x7f000001, RZ ;  /* 0x80ffffff81810810 */ /* 0x000fd80007ffe0ff */
[----:B------:R-:W-:Y:S01]  /*40e50*/  @P1 IADD3 R25, PT, PT, R25, -0x7f000001, RZ ;  /* 0x80ffffff19191810 */ /* 0x000fe20007ffe0ff */
[----:B--2---:R-:W-:-:S04]  /*40e60*/  IMAD.WIDE.U32 R4, R0, R29, RZ ;  /* 0x0000001d00047225 */ /* 0x004fc800078e00ff */
[----:B---3--:R-:W-:-:S04]  /*40e70*/  IMAD.WIDE.U32 R14, R6, R27, RZ ;  /* 0x0000001b060e7225 */ /* 0x008fc800078e00ff */
[----:B------:R-:W-:Y:S02]  /*40e80*/  IMAD R7, R4, 0x7effffff, RZ ;  /* 0x7effffff04077824 */ /* 0x000fe400078e02ff */
[----:B------:R-:W-:Y:S02]  /*40e90*/  IMAD R17, R14, 0x7effffff, RZ ;  /* 0x7effffff0e117824 */ /* 0x000fe400078e02ff */
[----:B----4-:R-:W-:-:S04]  /*40ea0*/  IMAD.HI.U32 R20, R7, 0x7f000001, R4 ;  /* 0x7f00000107147827 */ /* 0x010fc800078e0004 */
[----:B------:R-:W-:Y:S01]  /*40eb0*/  IMAD.HI.U32 R22, R17, 0x7f000001, R14 ;  /* 0x7f00000111167827 */ /* 0x000fe200078e000e */
[----:B------:R-:W-:-:S03]  /*40ec0*/  ISETP.GE.U32.AND P1, PT, R20, 0x7f000001, PT ;  /* 0x7f0000011400780c */ /* 0x000fc60003f26070 */
[----:B------:R-:W-:Y:S01]  /*40ed0*/  IMAD.WIDE.U32 R4, R0, R129, RZ ;  /* 0x0000008100047225 */ /* 0x000fe200078e00ff */
[----:B------:R-:W-:-:S03]  /*40ee0*/  ISETP.GE.U32.AND P3, PT, R22, 0x7f000001, PT ;  /* 0x7f0000011600780c */ /* 0x000fc60003f66070 */
[----:B-1----:R-:W-:-:S04]  /*40ef0*/  IMAD.WIDE.U32 R18, R8, R27, RZ ;  /* 0x0000001b08127225 */ /* 0x002fc800078e00ff */
[----:B------:R-:W-:-:S04]  /*40f00*/  IMAD.WIDE.U32 R14, R6, R129, RZ ;  /* 0x00000081060e7225 */ /* 0x000fc800078e00ff */
[----:B------:R-:W-:Y:S02]  /*40f10*/  IMAD R7, R4, 0x7effffff, RZ ;  /* 0x7effffff04077824 */ /* 0x000fe400078e02ff */
[----:B------:R-:W-:Y:S02]  /*40f20*/  IMAD R23, R18, 0x7effffff, RZ ;  /* 0x7effffff12177824 */ /* 0x000fe400078e02ff */
[----:B------:R-:W-:Y:S02]  /*40f30*/  IMAD R21, R14, 0x7effffff, RZ ;  /* 0x7effffff0e157824 */ /* 0x000fe400078e02ff */
[----:B------:R-:W-:-:S04]  /*40f40*/  IMAD.HI.U32 R12, R7, 0x7f000001, R4 ;  /* 0x7f000001070c7827 */ /* 0x000fc800078e0004 */
[----:B------:R-:W-:Y:S01]  /*40f50*/  IMAD.HI.U32 R19, R23, 0x7f000001, R18 ;  /* 0x7f00000117137827 */ /* 0x000fe200078e0012 */
[----:B------:R-:W-:-:S03]  /*40f60*/  ISETP.GE.U32.AND P0, PT, R12, 0x7f000001, PT ;  /* 0x7f0000010c00780c */ /* 0x000fc60003f06070 */
[----:B------:R-:W-:Y:S01]  /*40f70*/  IMAD.WIDE.U32 R16, R8, R25, RZ ;  /* 0x0000001908107225 */ /* 0x000fe200078e00ff */
[----:B------:R-:W-:-:S03]  /*40f80*/  ISETP.GE.U32.AND P4, PT, R19, 0x7f000001, PT ;  /* 0x7f0000011300780c */ /* 0x000fc60003f86070 */
[----:B------:R-:W-:Y:S01]  /*40f90*/  IMAD.HI.U32 R23, R21, 0x7f000001, R14 ;  /* 0x7f00000115177827 */ /* 0x000fe200078e000e */
[----:B------:R-:W-:Y:S02]  /*40fa0*/  @P1 IADD3 R20, PT, PT, R20, -0x7f000001, RZ ;  /* 0x80ffffff14141810 */ /* 0x000fe40007ffe0ff */
[----:B------:R-:W-:Y:S01]  /*40fb0*/  @P3 IADD3 R22, PT, PT, R22, -0x7f000001, RZ ;  /* 0x80ffffff16163810 */ /* 0x000fe20007ffe0ff */
[----:B------:R-:W-:Y:S01]  /*40fc0*/  IMAD.WIDE.U32 R4, R0, R25, RZ ;  /* 0x0000001900047225 */ /* 0x000fe200078e00ff */
[----:B------:R-:W-:-:S03]  /*40fd0*/  ISETP.GE.U32.AND P2, PT, R23, 0x7f000001, PT ;  /* 0x7f0000011700780c */ /* 0x000fc60003f46070 */
[----:B------:R-:W-:Y:S02]  /*40fe0*/  IMAD R15, R16, 0x7effffff, RZ ;  /* 0x7effffff100f7824 */ /* 0x000fe400078e02ff */
[----:B------:R-:W-:Y:S01]  /*40ff0*/  IMAD R7, R4, 0x7effffff, RZ ;  /* 0x7effffff04077824 */ /* 0x000fe200078e02ff */
[----:B------:R-:W-:Y:S01]  /*41000*/  ISETP.GE.U32.AND P1, PT, R20, 0x7f000001, PT ;  /* 0x7f0000011400780c */ /* 0x000fe20003f26070 */
[----:B------:R-:W-:-:S04]  /*41010*/  IMAD.HI.U32 R24, R15, 0x7f000001, R16 ;  /* 0x7f0000010f187827 */ /* 0x000fc800078e0010 */
[----:B------:R-:W-:-:S04]  /*41020*/  IMAD.WIDE.U32 R14, R22, 0x5fffffa, RZ ;  /* 0x05fffffa160e7825 */ /* 0x000fc800078e00ff */
[----:B------:R-:W-:Y:S01]  /*41030*/  IMAD.HI.U32 R18, R7, 0x7f000001, R4 ;  /* 0x7f00000107127827 */ /* 0x000fe200078e0004 */
[----:B------:R-:W-:-:S03]  /*41040*/  ISETP.GE.U32.AND P3, PT, R24, 0x7f000001, PT ;  /* 0x7f0000011800780c */ /* 0x000fc60003f66070 */
[----:B------:R-:W-:Y:S01]  /*41050*/  IMAD R5, R22, 0x6, RZ ;  /* 0x0000000616057824 */ /* 0x000fe200078e02ff */
[----:B------:R-:W-:Y:S02]  /*41060*/  @P0 IADD3 R12, PT, PT, R12, -0x7f000001, RZ ;  /* 0x80ffffff0c0c0810 */ /* 0x000fe40007ffe0ff */
[----:B------:R-:W-:Y:S01]  /*41070*/  @P4 IADD3 R19, PT, PT, R19, -0x7f000001, RZ ;  /* 0x80ffffff13134810 */ /* 0x000fe20007ffe0ff */
[----:B------:R-:W-:Y:S01]  /*41080*/  IMAD.HI.U32 R31, R5, 0x7f000001, R14 ;  /* 0x7f000001051f7827 */ /* 0x000fe200078e000e */
[----:B------:R-:W-:Y:S01]  /*41090*/  @P2 IADD3 R23, PT, PT, R23, -0x7f000001, RZ ;  /* 0x80ffffff17172810 */ /* 0x000fe20007ffe0ff */
[----:B------:R-:W-:Y:S01]  /*410a0*/  ISETP.GE.U32.AND P0, PT, R12, 0x7f000001, PT ;  /* 0x7f0000010c00780c */ /* 0x000fe20003f06070 */
[----:B------:R-:W-:Y:S02]  /*410b0*/  @P1 IADD3 R20, PT, PT, R20, -0x7f000001, RZ ;  /* 0x80ffffff14141810 */ /* 0x000fe40007ffe0ff */
[----:B------:R-:W-:Y:S01]  /*410c0*/  ISETP.GE.U32.AND P2, PT, R31, 0x7f000001, PT ;  /* 0x7f0000011f00780c */ /* 0x000fe20003f46070 */
[----:B------:R-:W-:Y:S01]  /*410d0*/  IMAD.WIDE.U32 R4, R19, 0x5fffffa, RZ ;  /* 0x05fffffa13047825 */ /* 0x000fe200078e00ff */
[----:B------:R-:W-:-:S03]  /*410e0*/  @P3 IADD3 R24, PT, PT, R24, -0x7f000001, RZ ;  /* 0x80ffffff18183810 */ /* 0x000fc60007ffe0ff */
        /* <DEDUP_REMOVED lines=8> */
[----:B------:R-:W-:Y:S01]  /*41170*/  IMAD.WIDE.U32 R4, R24, 0x5fffffa, RZ ;  /* 0x05fffffa18047825 */ /* 0x000fe200078e00ff */
[----:B------:R-:W-:-:S03]  /*41180*/  @P2 IADD3 R31, PT, PT, R31, -0x7f000001, RZ ;  /* 0x80ffffff1f1f2810 */ /* 0x000fc60007ffe0ff */
[----:B------:R-:W-:-:S04]  /*41190*/  IMAD.HI.U32 R22, R21, 0x7f000001, R14 ;  /* 0x7f00000115167827 */ /* 0x000fc800078e000e */
[----:B------:R-:W-:-:S04]  /*411a0*/  IMAD.HI.U32 R17, R19, 0x7f000001, R16 ;  /* 0x7f00000113117827 */ /* 0x000fc800078e0010 */
[----:B------:R-:W-:Y:S01]  /*411b0*/  IMAD R15, R24, 0x6, RZ ;  /* 0x00000006180f7824 */ /* 0x000fe200078e02ff */
[----:B------:R-:W-:Y:S01]  /*411c0*/  IADD3 R12, PT, PT, R12, R31, RZ ;  /* 0x0000001f0c0c7210 */ /* 0x000fe20007ffe0ff */
[----:B------:R-:W-:Y:S01]  /*411d0*/  ISETP.GE.U32.AND P5, PT, R22, 0x7f000001, PT ;  /* 0x7f0000011600780c */ /* 0x000fe20003fa6070 */
[----:B------:R-:W-:Y:S01]  /*411e0*/  ISETP.GE.U32.AND P6, PT, R17, 0x7f000001, PT ;  /* 0x7f0000011100780c */ /* 0x000fe20003fc6070 */
[----:B------:R-:W-:Y:S01]  /*411f0*/  IMAD.HI.U32 R21, R15, 0x7f000001, R4 ;  /* 0x7f0000010f157827 */ /* 0x000fe200078e0004 */
[----:B------:R-:W-:Y:S01]  /*41200*/  ISETP.GE.U32.AND P4, PT, R20, 0x7f000001, PT ;  /* 0x7f0000011400780c */ /* 0x000fe20003f86070 */
[----:B------:R-:W-:Y:S01]  /*41210*/  ISETP.GE.U32.AND P1, PT, R7, 0x7f000001, PT ;  /* 0x7f0000010700780c */ /* 0x000fe20003f26070 */
[----:B------:R-:W-:Y:S02]  /*41220*/  ISETP.GE.U32.AND P2, PT, R12, 0x7f000001, PT ;  /* 0x7f0000010c00780c */ /* 0x000fe40003f46070 */
[----:B------:R-:W-:Y:S01]  /*41230*/  ISETP.GE.U32.AND P3, PT, R21, 0x7f000001, PT ;  /* 0x7f0000011500780c */ /* 0x000fe20003f66070 */
[----:B------:R-:W-:Y:S01]  /*41240*/  IMAD.WIDE.U32 R4, R6, R29, RZ ;  /* 0x0000001d06047225 */ /* 0x000fe200078e00ff */
[----:B------:R-:W-:-:S03]  /*41250*/  ISETP.GE.U32.AND P0, PT, R18, 0x7f000001, PT ;  /* 0x7f0000011200780c */ /* 0x000fc60003f06070 */
[----:B------:R-:W-:Y:S01]  /*41260*/  IMAD R15, R4, 0x7effffff, RZ ;  /* 0x7effffff040f7824 */ /* 0x000fe200078e02ff */
[----:B------:R-:W-:Y:S02]  /*41270*/  @P5 IADD3 R22, PT, PT, R22, -0x7f000001, RZ ;  /* 0x80ffffff16165810 */ /* 0x000fe40007ffe0ff */
[----:B------:R-:W-:Y:S02]  /*41280*/  @P6 IADD3 R17, PT, PT, R17, -0x7f000001, RZ ;  /* 0x80ffffff11116810 */ /* 0x000fe40007ffe0ff */
[----:B------:R-:W-:Y:S02]  /*41290*/  @P4 IADD3 R20, PT, PT, R20, -0x7f000001, RZ ;  /* 0x80ffffff14144810 */ /* 0x000fe40007ffe0ff */
[----:B------:R-:W-:Y:S01]  /*412a0*/  @P1 IADD3 R7, PT, PT, R7, -0x7f000001, RZ ;  /* 0x80ffffff07071810 */ /* 0x000fe20007ffe0ff */
[----:B------:R-:W-:Y:S01]  /*412b0*/  IMAD.HI.U32 R19, R15, 0x7f000001, R4 ;  /* 0x7f0000010f137827 */ /* 0x000fe200078e0004 */
[----:B------:R-:W-:Y:S02]  /*412c0*/  @P2 IADD3 R12, PT, PT, R12, -0x7f000001, RZ ;  /* 0x80ffffff0c0c2810 */ /* 0x000fe40007ffe0ff */
[----:B------:R-:W-:Y:S01]  /*412d0*/  @P3 IADD3 R21, PT, PT, R21, -0x7f000001, RZ ;  /* 0x80ffffff15153810 */ /* 0x000fe20007ffe0ff */
[----:B------:R-:W-:Y:S01]  /*412e0*/  IMAD.WIDE.U32 R4, R22, 0x5fffffa, RZ ;  /* 0x05fffffa16047825 */ /* 0x000fe200078e00ff */
[----:B------:R-:W-:-:S03]  /*412f0*/  IADD3 R16, PT, PT, R7, R20, RZ ;  /* 0x0000001407107210 */ /* 0x000fc60007ffe0ff */
[----:B------:R-:W-:Y:S01]  /*41300*/  IMAD.WIDE.U32 R14, R17, 0x5fffffa, RZ ;  /* 0x05fffffa110e7825 */ /* 0x000fe200078e00ff */
[----:B------:R-:W-:-:S03]  /*41310*/  IADD3 R12, PT, PT, R12, R21, RZ ;  /* 0x000000150c0c7210 */ /* 0x000fc60007ffe0ff */
[----:B------:R-:W-:Y:S02]  /*41320*/  IMAD R7, R22, 0x6, RZ ;  /* 0x0000000616077824 */ /* 0x000fe400078e02ff */
[----:B------:R-:W-:Y:S01]  /*41330*/  IMAD R17, R17, 0x6, RZ ;  /* 0x0000000611117824 */ /* 0x000fe200078e02ff */
[----:B------:R-:W-:Y:S01]  /*41340*/  @P0 IADD3 R18, PT, PT, R18, -0x7f000001, RZ ;  /* 0x80ffffff12120810 */ /* 0x000fe20007ffe0ff */
[----:B------:R-:W-:-:S04]  /*41350*/  IMAD.HI.U32 R21, R7, 0x7f000001, R4 ;  /* 0x7f00000107157827 */ /* 0x000fc800078e0004 */
[----:B------:R-:W-:Y:S01]  /*41360*/  IMAD.HI.U32 R17, R17, 0x7f000001, R14 ;  /* 0x7f00000111117827 */ /* 0x000fe200078e000e */
[----:B------:R-:W-:Y:S01]  /*41370*/  ISETP.GE.U32.AND P1, PT, R19, 0x7f000001, PT ;  /* 0x7f0000011300780c */ /* 0x000fe20003f26070 */
[----:B------:R-:W-:Y:S01]  /*41380*/  ISETP.GE.U32.AND P0, PT, R18, 0x7f000001, PT ;  /* 0x7f0000011200780c */ /* 0x000fe20003f06070 */
[----:B------:R-:W-:Y:S01]  /*41390*/  ISETP.GE.U32.AND P4, PT, R21, 0x7f000001, PT ;  /* 0x7f0000011500780c */ /* 0x000fe20003f86070 */
[----:B------:R-:W-:Y:S01]  /*413a0*/  ISETP.GE.U32.AND P3, PT, R16, 0x7f000001, PT ;  /* 0x7f0000011000780c */ /* 0x000fe20003f66070 */
[----:B------:R-:W-:Y:S01]  /*413b0*/  ISETP.GE.U32.AND P5, PT, R17, 0x7f000001, PT ;  /* 0x7f0000011100780c */ /* 0x000fe20003fa6070 */
[----:B------:R-:W-:Y:S01]  /*413c0*/  ISETP.GE.U32.AND P2, PT, R12, 0x7f000001, PT ;  /* 0x7f0000010c00780c */ /* 0x000fe20003f46070 */
[----:B------:R-:W-:-:S04]  /*413d0*/  IMAD.WIDE.U32 R14, R9, R27, RZ ;  /* 0x0000001b090e7225 */ /* 0x000fc800078e00ff */
[----:B------:R-:W-:Y:S02]  /*413e0*/  IMAD R7, R14, 0x7effffff, RZ ;  /* 0x7effffff0e077824 */ /* 0x000fe400078e02ff */
[----:B------:R-:W-:Y:S01]  /*413f0*/  IMAD.WIDE.U32 R4, R8, R129, RZ ;  /* 0x0000008108047225 */ /* 0x000fe200078e00ff */
[----:B------:R-:W-:Y:S02]  /*41400*/  @P1 IADD3 R19, PT, PT, R19, -0x7f000001, RZ ;  /* 0x80ffffff13131810 */ /* 0x000fe40007ffe0ff */
[----:B------:R-:W-:Y:S02]  /*41410*/  @P0 IADD3 R18, PT, PT, R18, -0x7f000001, RZ ;  /* 0x80ffffff12120810 */ /* 0x000fe40007ffe0ff */
[----:B------:R-:W-:Y:S01]  /*41420*/  @P4 IADD3 R21, PT, PT, R21, -0x7f000001, RZ ;  /* 0x80ffffff15154810 */ /* 0x000fe20007ffe0ff */
[----:B------:R-:W-:Y:S01]  /*41430*/  IMAD.HI.U32 R20, R7, 0x7f000001, R14 ;  /* 0x7f00000107147827 */ /* 0x000fe200078e000e */
[----:B------:R-:W-:Y:S02]  /*41440*/  @P5 IADD3 R17, PT, PT, R17, -0x7f000001, RZ ;  /* 0x80ffffff11115810 */ /* 0x000fe40007ffe0ff */
[----:B------:R-:W-:-:S02]  /*41450*/  @P3 IADD3 R16, PT, PT, R16, -0x7f000001, RZ ;  /* 0x80ffffff10103810 */ /* 0x000fc40007ffe0ff */
[----:B------:R-:W-:Y:S01]  /*41460*/  @P2 IADD3 R12, PT, PT, R12, -0x7f000001, RZ ;  /* 0x80ffffff0c0c2810 */ /* 0x000fe20007ffe0ff */
[----:B------:R-:W-:Y:S01]  /*41470*/  IMAD R7, R4, 0x7effffff, RZ ;  /* 0x7effffff04077824 */ /* 0x000fe200078e02ff */
[----:B------:R-:W-:Y:S01]  /*41480*/  ISETP.GE.U32.AND P4, PT, R20, 0x7f000001, PT ;  /* 0x7f0000011400780c */ /* 0x000fe20003f86070 */
[----:B------:R-:W-:Y:S02]  /*41490*/  IADD3 R16, PT, PT, R16, R17, RZ ;  /* 0x0000001110107210 */ /* 0x000fe40007ffe0ff */
[----:B------:R-:W-:Y:S01]  /*414a0*/  IMAD.HI.U32 R14, R7, 0x7f000001, R4 ;  /* 0x7f000001070e7827 */ /* 0x000fe200078e0004 */
[----:B------:R-:W-:Y:S02]  /*414b0*/  IADD3 R7, PT, PT, R18, R19, RZ ;  /* 0x0000001312077210 */ /* 0x000fe40007ffe0ff */
[----:B------:R-:W-:Y:S01]  /*414c0*/  IADD3 R15, PT, PT, R12, R21, RZ ;  /* 0x000000150c0f7210 */ /* 0x000fe20007ffe0ff */
[----:B------:R-:W-:Y:S01]  /*414d0*/  ISETP.GE.U32.AND P3, PT, R16, 0x7f000001, PT ;  /* 0x7f0000011000780c */ /* 0x000fe20003f66070 */
[----:B------:R-:W-:Y:S01]  /*414e0*/  ISETP.GE.U32.AND P1, PT, R14, 0x7f000001, PT ;  /* 0x7f0000010e00780c */ /* 0x000fe20003f26070 */
[----:B------:R-:W-:-:S02]  /*414f0*/  ISETP.GE.U32.AND P0, PT, R7, 0x7f000001, PT ;  /* 0x7f0000010700780c */ /* 0x000fc40003f06070 */
[----:B------:R-:W-:Y:S02]  /*41500*/  ISETP.GE.U32.AND P2, PT, R15, 0x7f000001, PT ;  /* 0x7f0000010f00780c */ /* 0x000fe40003f46070 */
[----:B------:R-:W-:Y:S01]  /*41510*/  @P4 IADD3 R20, PT, PT, R20, -0x7f000001, RZ ;  /* 0x80ffffff14144810 */ /* 0x000fe20007ffe0ff */
[----:B------:R-:W-:Y:S01]  /*41520*/  IMAD.SHL.U32 R18, R2, 0x4, RZ ;  /* 0x0000000402127824 */ /* 0x000fe200078e00ff */
[----:B------:R-:W-:Y:S01]  /*41530*/  SHF.R.U32.HI R19, RZ, 0x1e, R2 ;  /* 0x0000001eff137819 */ /* 0x000fe20000011602 */
[----:B------:R-:W0:Y:S02]  /*41540*/  LDC R21, c[0x0][0x4a0] ;  /* 0x00012800ff157b82 */ /* 0x000e240000000800 */
[----:B------:R-:W-:Y:S02]  /*41550*/  IMAD.WIDE.U32 R4, R20, 0x5fffffa, RZ ;  /* 0x05fffffa14047825 */ /* 0x000fe400078e00ff */
[----:B------:R-:W-:Y:S02]  /*41560*/  @P3 IADD3 R16, PT, PT, R16, -0x7f000001, RZ ;  /* 0x80ffffff10103810 */ /* 0x000fe40007ffe0ff */
[----:B------:R-:W-:-:S02]  /*41570*/  @P1 IADD3 R14, PT, PT, R14, -0x7f000001, RZ ;  /* 0x80ffffff0e0e1810 */ /* 0x000fc40007ffe0ff */
[----:B------:R-:W-:Y:S02]  /*41580*/  @P0 IADD3 R7, PT, PT, R7, -0x7f000001, RZ ;  /* 0x80ffffff07070810 */ /* 0x000fe40007ffe0ff */
[----:B------:R-:W-:Y:S01]  /*41590*/  @P2 IADD3 R15, PT, PT, R15, -0x7f000001, RZ ;  /* 0x80ffffff0f0f2810 */ /* 0x000fe20007ffe0ff */
[----:B------:R-:W-:Y:S01]  /*415a0*/  IMAD R3, R20, 0x6, RZ ;  /* 0x0000000614037824 */ /* 0x000fe200078e02ff */
[----:B------:R-:W-:Y:S02]  /*415b0*/  IADD3 R12, PT, PT, R16, R13, RZ ;  /* 0x0000000d100c7210 */ /* 0x000fe40007ffe0ff */
[----:B------:R-:W-:Y:S01]  /*415c0*/  IADD3 R7, PT, PT, R7, R14, RZ ;  /* 0x0000000e07077210 */ /* 0x000fe20007ffe0ff */
[----:B------:R-:W-:Y:S01]  /*415d0*/  IMAD.HI.U32 R4, R3, 0x7f000001, R4 ;  /* 0x7f00000103047827 */ /* 0x000fe200078e0004 */
[----:B------:R-:W-:Y:S01]  /*415e0*/  IADD3 R10, PT, PT, R15, R10, RZ ;  /* 0x0000000a0f0a7210 */ /* 0x000fe20007ffe0ff */
[----:B------:R-:W-:Y:S02]  /*415f0*/  ISETP.GE.U32.AND P3, PT, R12, 0x7f000001, PT ;  /* 0x7f0000010c00780c */ /* 0x000fe40003f66070 */
[----:B------:R-:W-:Y:S01]  /*41600*/  ISETP.GE.U32.AND P0, PT, R7, 0x7f000001, PT ;  /* 0x7f0000010700780c */ /* 0x000fe20003f06070 */
[----:B------:R-:W-:Y:S01]  /*41610*/  ISETP.GE.U32.AND P1, PT, R4, 0x7f000001, PT ;  /* 0x7f0000010400780c */ /* 0x000fe20003f26070 */
[----:B------:R-:W-:Y:S01]  /*41620*/  ISETP.GE.U32.AND P2, PT, R10, 0x7f000001, PT ;  /* 0x7f0000010a00780c */ /* 0x000fe20003f46070 */
[----:B------:R-:W-:-:S02]  /*41630*/  IADD.64 R16, R18, UR4 ;  /* 0x0000000412107c35 */ /* 0x000fc4000f8e0200 */
[----:B------:R-:W1:Y:S05]  /*41640*/  LDCU.64 UR4, c[0x0][0x490] ;  /* 0x00009200ff0477ac */ /* 0x000e6a0008000a00 */
[----:B------:R-:W2:Y:S01]  /*41650*/  LDG.E R16, desc[UR10][R16.64] ;  /* 0x0000000a10107981 */ /* 0x000ea2000c1e1900 */
[----:B------:R-:W-:Y:S02]  /*41660*/  @P3 IADD3 R12, PT, PT, R12, -0x7f000001, RZ ;  /* 0x80ffffff0c0c3810 */ /* 0x000fe40007ffe0ff */
[----:B------:R-:W-:Y:S02]  /*41670*/  @P0 IADD3 R7, PT, PT, R7, -0x7f000001, RZ ;  /* 0x80ffffff07070810 */ /* 0x000fe40007ffe0ff */
[----:B------:R-:W-:-:S02]  /*41680*/  @P1 IADD3 R4, PT, PT, R4, -0x7f000001, RZ ;  /* 0x80ffffff04041810 */ /* 0x000fc40007ffe0ff */
[----:B------:R-:W-:Y:S01]  /*41690*/  @P2 IADD3 R10, PT, PT, R10, -0x7f000001, RZ ;  /* 0x80ffffff0a0a2810 */ /* 0x000fe20007ffe0ff */
[----:B------:R-:W-:Y:S01]  /*416a0*/  STL [R1+0x114], R12 ;  /* 0x0001140c01007387 */ /* 0x000fe20000100800 */
[----:B------:R-:W-:-:S03]  /*416b0*/  IADD3 R2, PT, PT, R7, R4, RZ ;  /* 0x0000000407027210 */ /* 0x000fc60007ffe0ff */
[----:B------:R3:W-:Y:S04]  /*416c0*/  STL [R1+0x110], R10 ;  /* 0x0001100a01007387 */ /* 0x0007e80000100800 */
[----:B------:R-:W2:Y:S01]  /*416d0*/  LDL.64 R4, [R1+0x110] ;  /* 0x0001100001047983 */ /* 0x000ea20000100a00 */
[----:B------:R-:W-:Y:S01]  /*416e0*/  ISETP.GE.U32.AND P0, PT, R2, 0x7f000001, PT ;  /* 0x7f0000010200780c */ /* 0x000fe20003f06070 */
[----:B------:R-:W-:Y:S01]  /*416f0*/  IMAD.WIDE.U32 R6, R6, R25, RZ ;  /* 0x0000001906067225 */ /* 0x000fe200078e00ff */
[----:B---3--:R-:W3:Y:S11]  /*41700*/  LDC R10, c[0x0][0x4a0] ;  /* 0x00012800ff0a7b82 */ /* 0x008ef60000000800 */
[----:B------:R-:W-:-:S04]  /*41710*/  @P0 IADD3 R2, PT, PT, R2, -0x7f000001, RZ ;  /* 0x80ffffff02020810 */ /* 0x000fc80007ffe0ff */
[----:B------:R-:W-:Y:S02]  /*41720*/  IADD3 R14, PT, PT, R2, R11, RZ ;  /* 0x0000000b020e7210 */ /* 0x000fe40007ffe0ff */
[----:B------:R-:W4:Y:S03]  /*41730*/  LDL R11, [R1+0x11c] ;  /* 0x00011c00010b7983 */ /* 0x000f260000100800 */
[----:B------:R-:W-:-:S13]  /*41740*/  ISETP.GE.U32.AND P0, PT, R14, 0x7f000001, PT ;  /* 0x7f0000010e00780c */ /* 0x000fda0003f06070 */
[----:B------:R-:W-:-:S05]  /*41750*/  @P0 IADD3 R14, PT, PT, R14, -0x7f000001, RZ ;  /* 0x80ffffff0e0e0810 */ /* 0x000fca0007ffe0ff */
[----:B------:R0:W-:Y:S04]  /*41760*/  STL [R1+0x118], R14 ;  /* 0x0001180e01007387 */ /* 0x0001e80000100800 */
[----:B------:R-:W3:Y:S01]  /*41770*/  LDL R13, [R1+0x118] ;  /* 0x00011800010d7983 */ /* 0x000ee20000100800 */
[----:B------:R-:W-:-:S04]  /*41780*/  IMAD.WIDE.U32 R2, R0, R27, RZ ;  /* 0x0000001b00027225 */ /* 0x000fc800078e00ff */
[----:B------:R-:W-:-:S04]  /*41790*/  IMAD R0, R2, 0x7effffff, RZ ;  /* 0x7effffff02007824 */ /* 0x000fc800078e02ff */
[----:B------:R-:W-:-:S05]  /*417a0*/  IMAD.HI.U32 R2, R0, 0x7f000001, R2 ;  /* 0x7f00000100027827 */ /* 0x000fca00078e0002 */
[----:B------:R-:W-:Y:S01]  /*417b0*/  ISETP.GE.U32.AND P0, PT, R2, 0x7f000001, PT ;  /* 0x7f0000010200780c */ /* 0x000fe20003f06070 */
[----:B------:R-:W-:-:S04]  /*417c0*/  IMAD R0, R6, 0x7effffff, RZ ;  /* 0x7effffff06007824 */ /* 0x000fc800078e02ff */
[----:B------:R-:W-:-:S08]  /*417d0*/  IMAD.HI.U32 R7, R0, 0x7f000001, R6 ;  /* 0x7f00000100077827 */ /* 0x000fd000078e0006 */
[----:B------:R-:W-:Y:S01]  /*417e0*/  @P0 IADD3 R2, PT, PT, R2, -0x7f000001, RZ ;  /* 0x80ffffff02020810 */ /* 0x000fe20007ffe0ff */
[----:B------:R-:W-:-:S04]  /*417f0*/  ISETP.GE.U32.AND P1, PT, R7, 0x7f000001, PT ;  /* 0x7f0000010700780c */ /* 0x000fc80003f26070 */
[----:B------:R-:W-:Y:S01]  /*41800*/  ISETP.GE.U32.AND P0, PT, R2, 0x7f000001, PT ;  /* 0x7f0000010200780c */ /* 0x000fe20003f06070 */
[----:B0-----:R-:W-:-:S04]  /*41810*/  IMAD.WIDE.U32 R14, R8, R29, RZ ;  /* 0x0000001d080e7225 */ /* 0x001fc800078e00ff */
        /* <DEDUP_REMOVED lines=9> */
[----:B------:R-:W-:Y:S01]  /*418b0*/  @P1 IADD3 R14, PT, PT, R14, -0x7f000001, RZ ;  /* 0x80ffffff0e0e1810 */ /* 0x000fe20007ffe0ff */
[----:B------:R-:W-:Y:S02]  /*418c0*/  IMAD.HI.U32 R0, R9, 0x7f000001, R2 ;  /* 0x7f00000109007827 */ /* 0x000fe400078e0002 */
[----:B------:R-:W-:-:S03]  /*418d0*/  @P0 IADD3 R7, PT, PT, R7, -0x7f000001, RZ ;  /* 0x80ffffff07070810 */ /* 0x000fc60007ffe0ff */
[----:B------:R-:W-:Y:S01]  /*418e0*/  ISETP.GE.U32.AND P1, PT, R0, 0x7f000001, PT ;  /* 0x7f0000010000780c */ /* 0x000fe20003f26070 */
[----:B------:R-:W-:-:S05]  /*418f0*/  IADD3 R7, PT, PT, R7, R14, RZ ;  /* 0x0000000e07077210 */ /* 0x000fca0007ffe0ff */
[----:B------:R-:W-:-:S07]  /*41900*/  ISETP.GE.U32.AND P0, PT, R7, 0x7f000001, PT ;  /* 0x7f0000010700780c */ /* 0x000fce0003f06070 */
[----:B------:R-:W-:-:S06]  /*41910*/  @P1 IADD3 R0, PT, PT, R0, -0x7f000001, RZ ;  /* 0x80ffffff00001810 */ /* 0x000fcc0007ffe0ff */
[----:B------:R-:W-:-:S04]  /*41920*/  @P0 IADD3 R7, PT, PT, R7, -0x7f000001, RZ ;  /* 0x80ffffff07070810 */ /* 0x000fc80007ffe0ff */
[----:B------:R-:W-:Y:S02]  /*41930*/  IADD3 R0, PT, PT, R7, R0, RZ ;  /* 0x0000000007007210 */ /* 0x000fe40007ffe0ff */
[----:B------:R-:W0:Y:S03]  /*41940*/  LDC.64 R6, c[0x0][0x4a0] ;  /* 0x00012800ff067b82 */ /* 0x000e260000000a00 */
[----:B------:R-:W-:-:S13]  /*41950*/  ISETP.GE.U32.AND P0, PT, R0, 0x7f000001, PT ;  /* 0x7f0000010000780c */ /* 0x000fda0003f06070 */
[----:B------:R-:W-:Y:S01]  /*41960*/  @P0 IADD3 R0, PT, PT, R0, -0x7f000001, RZ ;  /* 0x80ffffff00000810 */ /* 0x000fe20007ffe0ff */
[----:B--2---:R-:W-:-:S04]  /*41970*/  IMAD.WIDE.U32 R2, R4, R16, RZ ;  /* 0x0000001004027225 */ /* 0x004fc800078e00ff */
[----:B------:R-:W-:-:S04]  /*41980*/  IMAD R9, R2, 0x7effffff, RZ ;  /* 0x7effffff02097824 */ /* 0x000fc800078e02ff */
[----:B------:R-:W-:Y:S02]  /*41990*/  IMAD.HI.U32 R15, R9, 0x7f000001, R2 ;  /* 0x7f000001090f7827 */ /* 0x000fe400078e0002 */
[----:B------:R-:W2:Y:S03]  /*419a0*/  LDC.64 R8, c[0x0][0x4a0] ;  /* 0x00012800ff087b82 */ /* 0x000ea60000000a00 */
[----:B------:R-:W-:Y:S01]  /*419b0*/  ISETP.GE.U32.AND P1, PT, R15, 0x7f000001, PT ;  /* 0x7f0000010f00780c */ /* 0x000fe20003f26070 */
[----:B------:R-:W-:-:S04]  /*419c0*/  IMAD.WIDE.U32 R2, R5, R16, RZ ;  /* 0x0000001005027225 */ /* 0x000fc800078e00ff */
[----:B------:R-:W-:-:S08]  /*419d0*/  IMAD R5, R2, 0x7effffff, RZ ;  /* 0x7effffff02057824 */ /* 0x000fd000078e02ff */
[----:B------:R-:W-:Y:S01]  /*419e0*/  @P1 IADD3 R15, PT, PT, R15, -0x7f000001, RZ ;  /* 0x80ffffff0f0f1810 */ /* 0x000fe20007ffe0ff */
[----:B------:R-:W-:-:S04]  /*419f0*/  IMAD.HI.U32 R17, R5, 0x7f000001, R2 ;  /* 0x7f00000105117827 */ /* 0x000fc800078e0002 */
[----:B------:R-:W-:Y:S01]  /*41a00*/  ISETP.GE.U32.AND P1, PT, R15, 0x7f000001, PT ;  /* 0x7f0000010f00780c */ /* 0x000fe20003f26070 */
[----:B------:R-:W-:Y:S01]  /*41a10*/  ISETP.GE.U32.AND P2, PT, R17, 0x7f000001, PT ;  /* 0x7f0000011100780c */ /* 0x000fe20003f46070 */
[----:B----4-:R-:W-:-:S05]  /*41a20*/  IADD3 R0, PT, PT, R0, R11, RZ ;  /* 0x0000000b00007210 */ /* 0x010fca0007ffe0ff */
[----:B------:R-:W-:-:S06]  /*41a30*/  ISETP.GE.U32.AND P0, PT, R0, 0x7f000001, PT ;  /* 0x7f0000010000780c */ /* 0x000fcc0003f06070 */
[----:B------:R-:W-:Y:S01]  /*41a40*/  @P1 IADD3 R15, PT, PT, R15, -0x7f000001, RZ ;  /* 0x80ffffff0f0f1810 */ /* 0x000fe20007ffe0ff */
[----:B---3--:R-:W-:Y:S01]  /*41a50*/  IMAD.WIDE.U32 R2, R13, R16, RZ ;  /* 0x000000100d027225 */ /* 0x008fe200078e00ff */
[----:B------:R-:W-:-:S03]  /*41a60*/  @P2 IADD3 R17, PT, PT, R17, -0x7f000001, RZ ;  /* 0x80ffffff11112810 */ /* 0x000fc60007ffe0ff */
[----:B------:R-:W-:Y:S01]  /*41a70*/  ISETP.GE.U32.AND P3, PT, R15, 0x7f000001, PT ;  /* 0x7f0000010f00780c */ /* 0x000fe20003f66070 */
[----:B------:R-:W-:Y:S01]  /*41a80*/  IMAD R5, R2, 0x7effffff, RZ ;  /* 0x7effffff02057824 */ /* 0x000fe200078e02ff */
[----:B------:R-:W-:-:S03]  /*41a90*/  ISETP.GE.U32.AND P1, PT, R17, 0x7f000001, PT ;  /* 0x7f0000011100780c */ /* 0x000fc60003f26070 */
[----:B------:R-:W-:Y:S01]  /*41aa0*/  IMAD.HI.U32 R11, R5, 0x7f000001, R2 ;  /* 0x7f000001050b7827 */ /* 0x000fe200078e0002 */
[----:B------:R-:W-:-:S04]  /*41ab0*/  @P0 IADD3 R0, PT, PT, R0, -0x7f000001, RZ ;  /* 0x80ffffff00000810 */ /* 0x000fc80007ffe0ff */
[----:B------:R-:W-:-:S03]  /*41ac0*/  ISETP.GE.U32.AND P2, PT, R11, 0x7f000001, PT ;  /* 0x7f0000010b00780c */ /* 0x000fc60003f46070 */
[----:B------:R-:W-:Y:S01]  /*41ad0*/  @P3 IADD3 R15, PT, PT, R15, -0x7f000001, RZ ;  /* 0x80ffffff0f0f3810 */ /* 0x000fe20007ffe0ff */
[----:B------:R-:W-:Y:S01]  /*41ae0*/  IMAD.WIDE.U32 R2, R0, R16, RZ ;  /* 0x0000001000027225 */ /* 0x000fe200078e00ff */
[----:B------:R-:W-:-:S03]  /*41af0*/  @P1 IADD3 R17, PT, PT, R17, -0x7f000001, RZ ;  /* 0x80ffffff11111810 */ /* 0x000fc60007ffe0ff */
[----:B------:R-:W-:Y:S01]  /*41b00*/  ISETP.GE.U32.AND P3, PT, R15, 0x7f000001, PT ;  /* 0x7f0000010f00780c */ /* 0x000fe20003f66070 */
[----:B------:R-:W-:Y:S01]  /*41b10*/  IMAD R5, R2, 0x7effffff, RZ ;  /* 0x7effffff02057824 */ /* 0x000fe200078e02ff */
[----:B------:R-:W-:-:S03]  /*41b20*/  ISETP.GE.U32.AND P1, PT, R17, 0x7f000001, PT ;  /* 0x7f0000011100780c */ /* 0x000fc60003f26070 */
[----:B------:R-:W-:Y:S01]  /*41b30*/  @P2 IADD3 R11, PT, PT, R11, -0x7f000001, RZ ;  /* 0x80ffffff0b0b2810 */ /* 0x000fe20007ffe0ff */
[----:B------:R-:W-:Y:S02]  /*41b40*/  IMAD.HI.U32 R13, R5, 0x7f000001, R2 ;  /* 0x7f000001050d7827 */ /* 0x000fe400078e0002 */
[----:B------:R-:W3:Y:S02]  /*41b50*/  LDC.64 R4, c[0x0][0x4a0] ;  /* 0x00012800ff047b82 */ /* 0x000ee40000000a00 */
[----:B------:R-:W-:Y:S01]  /*41b60*/  ISETP.GE.U32.AND P0, PT, R11, 0x7f000001, PT ;  /* 0x7f0000010b00780c */ /* 0x000fe20003f06070 */
[----:B------:R-:W-:Y:S02]  /*41b70*/  ISETP.GE.U32.AND P2, PT, R13, 0x7f000001, PT ;  /* 0x7f0000010d00780c */ /* 0x000fe40003f46070 */
[----:B------:R-:W-:Y:S02]  /*41b80*/  @P3 IADD3 R15, PT, PT, R15, -0x7f000001, RZ ;  /* 0x80ffffff0f0f3810 */ /* 0x000fe40007ffe0ff */
[----:B------:R-:W-:-:S03]  /*41b90*/  @P1 IADD3 R17, PT, PT, R17, -0x7f000001, RZ ;  /* 0x80ffffff11111810 */ /* 0x000fc60007ffe0ff */
[----:B------:R-:W-:Y:S02]  /*41ba0*/  ISETP.GE.U32.AND P3, PT, R15, 0x7f000001, PT ;  /* 0x7f0000010f00780c */ /* 0x000fe40003f66070 */
[----:B------:R-:W-:-:S03]  /*41bb0*/  ISETP.GE.U32.AND P1, PT, R17, 0x7f000001, PT ;  /* 0x7f0000011100780c */ /* 0x000fc60003f26070 */
[----:B------:R-:W-:Y:S02]  /*41bc0*/  @P0 IADD3 R11, PT, PT, R11, -0x7f000001, RZ ;  /* 0x80ffffff0b0b0810 */ /* 0x000fe40007ffe0ff */
[----:B------:R-:W-:Y:S01]  /*41bd0*/  @P2 IADD3 R13, PT, PT, R13, -0x7f000001, RZ ;  /* 0x80ffffff0d0d2810 */ /* 0x000fe20007ffe0ff */
[----:B-1----:R-:W-:Y:S02]  /*41be0*/  IADD.64 R2, R18, UR4 ;  /* 0x0000000412027c35 */ /* 0x002fe4000f8e0200 */
[----:B------:R-:W-:Y:S02]  /*41bf0*/  ISETP.GE.U32.AND P2, PT, R11, 0x7f000001, PT ;  /* 0x7f0000010b00780c */ /* 0x000fe40003f46070 */
[----:B------:R-:W-:Y:S01]  /*41c00*/  ISETP.GE.U32.AND P0, PT, R13, 0x7f000001, PT ;  /* 0x7f0000010d00780c */ /* 0x000fe20003f06070 */
[----:B------:R-:W-:Y:S02]  /*41c10*/  @P3 IADD3 R15, PT, PT, R15, -0x7f000001, RZ ;  /* 0x80ffffff0f0f3810 */ /* 0x000fe40007ffe0ff */
[----:B---3--:R-:W-:Y:S01]  /*41c20*/  LEA R4, P3, R4, R2, 0x2 ;  /* 0x0000000204047211 */ /* 0x008fe200078610ff */
[----:B--2---:R-:W-:Y:S01]  /*41c30*/  IMAD R19, R9, 0xc, RZ ;  /* 0x0000000c09137824 */ /* 0x004fe200078e02ff */
[----:B------:R-:W-:-:S02]  /*41c40*/  @P1 IADD3 R17, PT, PT, R17, -0x7f000001, RZ ;  /* 0x80ffffff11111810 */ /* 0x000fc40007ffe0ff */
[-C--:B0-----:R-:W-:Y:S02]  /*41c50*/  LEA.HI.X R5, R6, R3.reuse, R5, 0x2, P3 ;  /* 0x0000000306057211 */ /* 0x081fe400018f1405 */
[----:B------:R-:W-:Y:S01]  /*41c60*/  LEA R6, P1, R8, R2, 0x3 ;  /* 0x0000000208067211 */ /* 0x000fe200078218ff */
[----:B------:R-:W-:Y:S01]  /*41c70*/  IMAD.WIDE.U32 R8, R21, 0xc, R2 ;  /* 0x0000000c15087825 */ /* 0x000fe200078e0002 */
[----:B------:R-:W-:Y:S02]  /*41c80*/  @P2 IADD3 R11, PT, PT, R11, -0x7f000001, RZ ;  /* 0x80ffffff0b0b2810 */ /* 0x000fe40007ffe0ff */
[----:B------:R-:W-:Y:S02]  /*41c90*/  LEA.HI.X R7, R10, R3, R7, 0x3, P1 ;  /* 0x000000030a077211 */ /* 0x000fe400008f1c07 */
[----:B------:R-:W-:Y:S02]  /*41ca0*/  IADD3 R9, PT, PT, R9, R19, RZ ;  /* 0x0000001309097210 */ /* 0x000fe40007ffe0ff */
[----:B------:R-:W-:Y:S01]  /*41cb0*/  @P0 IADD3 R13, PT, PT, R13, -0x7f000001, RZ ;  /* 0x80ffffff0d0d0810 */ /* 0x000fe20007ffe0ff */
[----:B------:R-:W-:Y:S04]  /*41cc0*/  STG.E desc[UR10][R2.64], R15 ;  /* 0x0000000f02007986 */ /* 0x000fe8000c10190a */
[----:B------:R-:W-:Y:S04]  /*41cd0*/  STG.E desc[UR10][R4.64], R17 ;  /* 0x0000001104007986 */ /* 0x000fe8000c10190a */
[----:B------:R-:W-:Y:S04]  /*41ce0*/  STG.E desc[UR10][R6.64], R11 ;  /* 0x0000000b06007986 */ /* 0x000fe8000c10190a */
[----:B------:R-:W-:Y:S04]  /*41cf0*/  STL [R1+0x11c], R0 ;  /* 0x00011c0001007387 */ /* 0x000fe80000100800 */
[----:B------:R-:W-:Y:S01]  /*41d00*/  STG.E desc[UR10][R8.64], R13 ;  /* 0x0000000d08007986 */ /* 0x000fe2000c10190a */
[----:B------:R-:W-:Y:S05]  /*41d10*/  EXIT ;  /* 0x000000000000794d */ /* 0x000fea0003800000 */
        .type           $jit_computeValues$_ZN19kb31_septic_curve_tC1Ev,@function
        .size           $jit_computeValues$_ZN19kb31_septic_curve_tC1Ev,($jit_computeValues$_ZN20kb31_septic_digest_tC1Ev - $jit_computeValues$_ZN19kb31_septic_curve_tC1Ev)
$jit_computeValues$_ZN19kb31_septic_curve_tC1Ev:
[----:B------:R-:W0:Y:S01]  /*41d20*/  LDC R8, c[0x0][0x2f8] ;  /* 0x0000be00ff087b82 */ /* 0x000e220000000800 */
[----:B------:R-:W-:Y:S01]  /*41d30*/  IADD3 R6, PT, PT, R1, 0x170, RZ ;  /* 0x0000017001067810 */ /* 0x000fe20007ffe0ff */
[----:B------:R-:W-:Y:S01]  /*41d40*/  HFMA2 R7, -RZ, RZ, 0, 0 ;  /* 0x00000000ff077431 */ /* 0x000fe200000001ff */
[----:B------:R-:W-:Y:S01]  /*41d50*/  MOV R0, R16 ;  /* 0x0000001000007202 */ /* 0x000fe20000000f00 */
[----:B------:R-:W-:-:S04]  /*41d60*/  MOV R18, 0x41db0 ;  /* 0x00041db000127802 */ /* 0x000fc80000000f00 */
[----:B------:R-:W0:Y:S02]  /*41d70*/  LDC R9, c[0x0][0x2fc] ;  /* 0x0000bf00ff097b82 */ /* 0x000e240000000800 */
[----:B0-----:R-:W-:Y:S02]  /*41d80*/  IADD.64 R10, R6, R8 ;  /* 0x00000008060a7235 */ /* 0x001fe400078e0200 */
[----:B------:R-:W-:-:S07]  /*41d90*/  MOV R7, R17 ;  /* 0x0000001100077202 */ /* 0x000fce0000000f00 */
[----:B------:R-:W-:Y:S05]  /*41da0*/  CALL.REL.NOINC `($jit_computeValues$_ZN23kb31_septic_extension_tC1Ev) ;  /* 0x0000000400087944 */ /* 0x000fea0003c00000 */
[----:B------:R-:W-:Y:S01]  /*41db0*/  MOV R6, R16 ;  /* 0x0000001000067202 */ /* 0x000fe20000000f00 */
[----:B------:R-:W-:Y:S01]  /*41dc0*/  MOV R7, R17 ;  /* 0x0000001100077202 */ /* 0x000fe20000000f00 */
[----:B------:R-:W-:-:S04]  /*41dd0*/  MOV R18, 0x41e20 ;  /* 0x00041e2000127802 */ /* 0x000fc80000000f00 */
[----:B------:R-:W-:-:S06]  /*41de0*/  IADD.64 R14, R6, 0x1c ;  /* 0x0000001c060e7835 */ /* 0x000fcc00078e0200 */
[----:B------:R-:W-:Y:S01]  /*41df0*/  MOV R0, R14 ;  /* 0x0000000e00007202 */ /* 0x000fe20000000f00 */
[----:B------:R-:W-:-:S07]  /*41e00*/  MOV R7, R15 ;  /* 0x0000000f00077202 */ /* 0x000fce0000000f00 */
[----:B------:R-:W-:Y:S05]  /*41e10*/  CALL.REL.NOINC `($jit_computeValues$_ZN23kb31_septic_extension_tC1Ev) ;  /* 0x0000000000ec7944 */ /* 0x000fea0003c00000 */
[----:B------:R-:W-:Y:S01]  /*41e20*/  MOV R0, R10 ;  /* 0x0000000a00007202 */ /* 0x000fe20000000f00 */
[----:B------:R-:W-:Y:S01]  /*41e30*/  MOV R7, R11 ;  /* 0x0000000b00077202 */ /* 0x000fe20000000f00 */
[----:B------:R-:W-:-:S07]  /*41e40*/  MOV R20, 0x41e60 ;  /* 0x00041e6000147802 */ /* 0x000fce0000000f00 */
[----:B------:R-:W-:Y:S05]  /*41e50*/  CALL.REL.NOINC `($jit_computeValues$_ZN23kb31_septic_extension_t4zeroEv) ;  /* 0x0000000000c87944 */ /* 0x000fea0003c00000 */
[----:B------:R-:W-:Y:S01]  /*41e60*/  MOV R0, R16 ;  /* 0x0000001000007202 */ /* 0x000fe20000000f00 */
[----:B------:R-:W-:Y:S01]  /*41e70*/  MOV R7, R17 ;  /* 0x0000001100077202 */ /* 0x000fe20000000f00 */
[----:B------:R-:W-:Y:S01]  /*41e80*/  MOV R6, R10 ;  /* 0x0000000a00067202 */ /* 0x000fe20000000f00 */
[----:B------:R-:W-:Y:S01]  /*41e90*/  MOV R9, R11 ;  /* 0x0000000b00097202 */ /* 0x000fe20000000f00 */
[----:B------:R-:W-:-:S07]  /*41ea0*/  MOV R18, 0x41ec0 ;  /* 0x00041ec000127802 */ /* 0x000fce0000000f00 */
[----:B------:R-:W-:Y:S05]  /*41eb0*/  CALL.REL.NOINC `($jit_computeValues$_ZN23kb31_septic_extension_taSERKS_) ;  /* 0x0000000400007944 */ /* 0x000fea0003c00000 */
[----:B------:R-:W-:Y:S02]  /*41ec0*/  IADD.64 R8, R10, 0x1c ;  /* 0x0000001c0a087835 */ /* 0x000fe400078e0200 */
[----:B------:R-:W-:-:S04]  /*41ed0*/  MOV R20, 0x41f10 ;  /* 0x00041f1000147802 */ /* 0x000fc80000000f00 */
[----:B------:R-:W-:Y:S01]  /*41ee0*/  MOV R0, R8 ;  /* 0x0000000800007202 */ /* 0x000fe20000000f00 */
[----:B------:R-:W-:-:S07]  /*41ef0*/  MOV R7, R9 ;  /* 0x0000000900077202 */ /* 0x000fce0000000f00 */
[----:B------:R-:W-:Y:S05]  /*41f00*/  CALL.REL.NOINC `($jit_computeValues$_ZN23kb31_septic_extension_t4zeroEv) ;  /* 0x00000000009c7944 */ /* 0x000fea0003c00000 */
[----:B------:R-:W-:Y:S01]  /*41f10*/  MOV R0, R14 ;  /* 0x0000000e00007202 */ /* 0x000fe20000000f00 */
[----:B------:R-:W-:Y:S01]  /*41f20*/  MOV R7, R15 ;  /* 0x0000000f00077202 */ /* 0x000fe20000000f00 */
[----:B------:R-:W-:Y:S01]  /*41f30*/  MOV R6, R8 ;  /* 0x0000000800067202 */ /* 0x000fe20000000f00 */
[----:B------:R-:W-:-:S07]  /*41f40*/  MOV R18, 0x41f60 ;  /* 0x00041f6000127802 */ /* 0x000fce0000000f00 */
[----:B------:R-:W-:Y:S05]  /*41f50*/  CALL.REL.NOINC `($jit_computeValues$_ZN23kb31_septic_extension_taSERKS_) ;  /* 0x0000000000d87944 */ /* 0x000fea0003c00000 */
[----:B------:R-:W-:Y:S01]  /*41f60*/  MOV R6, R21 ;  /* 0x0000001500067202 */ /* 0x000fe20000000f00 */
[----:B------:R-:W-:-:S04]  /*41f70*/  HFMA2 R7, -RZ, RZ, 0, 0 ;  /* 0x00000000ff077431 */ /* 0x000fc800000001ff */
[----:B------:R-:W-:Y:S05]  /*41f80*/  RET.REL.NODEC R6 `(jit_computeValues) ;  /* 0xfffffbe0061c7950 */ /* 0x000fea0003c3ffff */
        .type           $jit_computeValues$_ZN20kb31_septic_digest_tC1Ev,@function
        .size           $jit_computeValues$_ZN20kb31_septic_digest_tC1Ev,($jit_computeValues$_ZN23kb31_septic_extension_t4zeroEv - $jit_computeValues$_ZN20kb31_septic_digest_tC1Ev)
$jit_computeValues$_ZN20kb31_septic_digest_tC1Ev:
[----:B------:R-:W0:Y:S01]  /*41f90*/  LDC R8, c[0x0][0x2f8] ;  /* 0x0000be00ff087b82 */ /* 0x000e220000000800 */
[----:B------:R-:W-:Y:S01]  /*41fa0*/  IADD3 R6, PT, PT, R1, 0x138, RZ ;  /* 0x0000013801067810 */ /* 0x000fe20007ffe0ff */
[----:B------:R-:W-:Y:S01]  /*41fb0*/  HFMA2 R7, -RZ, RZ, 0, 0 ;  /* 0x00000000ff077431 */ /* 0x000fe200000001ff */
[----:B------:R-:W-:Y:S01]  /*41fc0*/  MOV R16, R34 ;  /* 0x0000002200107202 */ /* 0x000fe20000000f00 */
[----:B------:R-:W-:Y:S01]  /*41fd0*/  MOV R17, R35 ;  /* 0x0000002300117202 */ /* 0x000fe20000000f00 */
[----:B------:R-:W-:-:S03]  /*41fe0*/  MOV R21, 0x42020 ;  /* 0x0004202000157802 */ /* 0x000fc60000000f00 */
[----:B------:R-:W0:Y:S02]  /*41ff0*/  LDC R9, c[0x0][0x2fc] ;  /* 0x0000bf00ff097b82 */ /* 0x000e240000000800 */
[----:B0-----:R-:W-:-:S08]  /*42000*/  IADD.64 R12, R6, R8 ;  /* 0x00000008060c7235 */ /* 0x001fd000078e0200 */
[----:B------:R-:W-:Y:S05]  /*42010*/  CALL.REL.NOINC `($jit_computeValues$_ZN19kb31_septic_curve_tC1Ev) ;  /* 0xfffffffc00407944 */ /* 0x000fea0003c3ffff */
[----:B------:R-:W-:Y:S01]  /*42020*/  MOV R16, R12 ;  /* 0x0000000c00107202 */ /* 0x000fe20000000f00 */
[----:B------:R-:W-:Y:S01]  /*42030*/  MOV R17, R13 ;  /* 0x0000000d00117202 */ /* 0x000fe20000000f00 */
[----:B------:R-:W-:-:S07]  /*42040*/  MOV R21, 0x42060 ;  /* 0x0004206000157802 */ /* 0x000fce0000000f00 */
[----:B------:R-:W-:Y:S05]  /*42050*/  CALL.REL.NOINC `($jit_computeValues$_ZN19kb31_septic_curve_tC1Ev) ;  /* 0xfffffffc00307944 */ /* 0x000fea0003c3ffff */
[----:B------:R-:W-:Y:S01]  /*42060*/  MOV R0, R34 ;  /* 0x0000002200007202 */ /* 0x000fe20000000f00 */
[----:B------:R-:W-:Y:S01]  /*42070*/  MOV R7, R35 ;  /* 0x0000002300077202 */ /* 0x000fe20000000f00 */
[----:B------:R-:W-:Y:S01]  /*42080*/  MOV R6, R12 ;  /* 0x0000000c00067202 */ /* 0x000fe20000000f00 */
[----:B------:R-:W-:Y:S01]  /*42090*/  MOV R9, R13 ;  /* 0x0000000d00097202 */ /* 0x000fe20000000f00 */
[----:B------:R-:W-:-:S07]  /*420a0*/  MOV R18, 0x420c0 ;  /* 0x000420c000127802 */ /* 0x000fce0000000f00 */
[----:B------:R-:W-:Y:S05]  /*420b0*/  CALL.REL.NOINC `($jit_computeValues$_ZN23kb31_septic_extension_taSERKS_) ;  /* 0x0000000000807944 */ /* 0x000fea0003c00000 */
[----:B------:R-:W-:Y:S01]  /*420c0*/  MOV R10, R34 ;  /* 0x00000022000a7202 */ /* 0x000fe20000000f00 */
[----:B------:R-:W-:Y:S01]  /*420d0*/  MOV R11, R35 ;  /* 0x00000023000b7202 */ /* 0x000fe20000000f00 */
[----:B------:R-:W-:Y:S02]  /*420e0*/  IADD.64 R6, R12, 0x1c ;  /* 0x0000001c0c067835 */ /* 0x000fe400078e0200 */
[----:B------:R-:W-:Y:S02]  /*420f0*/  MOV R18, 0x42150 ;  /* 0x0004215000127802 */ /* 0x000fe40000000f00 */
[----:B------:R-:W-:Y:S02]  /*42100*/  IADD.64 R10, R10, 0x1c ;  /* 0x0000001c0a0a7835 */ /* 0x000fe400078e0200 */
[----:B------:R-:W-:-:S04]  /*42110*/  MOV R9, R7 ;  /* 0x0000000700097202 */ /* 0x000fc80000000f00 */
[----:B------:R-:W-:Y:S01]  /*42120*/  MOV R0, R10 ;  /* 0x0000000a00007202 */ /* 0x000fe20000000f00 */
[----:B------:R-:W-:-:S07]  /*42130*/  MOV R7, R11 ;  /* 0x0000000b00077202 */ /* 0x000fce0000000f00 */
[----:B------:R-:W-:Y:S05]  /*42140*/  CALL.REL.NOINC `($jit_computeValues$_ZN23kb31_septic_extension_taSERKS_) ;  /* 0x00000000005c7944 */ /* 0x000fea0003c00000 */
[----:B------:R-:W-:Y:S01]  /*42150*/  MOV R6, R19 ;  /* 0x0000001300067202 */ /* 0x000fe20000000f00 */
[----:B------:R-:W-:-:S04]  /*42160*/  HFMA2 R7, -RZ, RZ, 0, 0 ;  /* 0x00000000ff077431 */ /* 0x000fc800000001ff */
[----:B------:R-:W-:Y:S05]  /*42170*/  RET.REL.NODEC R6 `(jit_computeValues) ;  /* 0xfffffbdc06a07950 */ /* 0x000fea0003c3ffff */
        .type           $jit_computeValues$_ZN23kb31_septic_extension_t4zeroEv,@function
        .size           $jit_computeValues$_ZN23kb31_septic_extension_t4zeroEv,($jit_computeValues$_ZN23kb31_septic_extension_tC1Ev - $jit_computeValues$_ZN23kb31_septic_extension_t4zeroEv)
$jit_computeValues$_ZN23kb31_septic_extension_t4zeroEv:
[----:B------:R-:W-:-:S07]  /*42180*/  MOV R18, 0x421a0 ;  /* 0x000421a000127802 */ /* 0x000fce0000000f00 */
[----:B------:R-:W-:Y:S05]  /*42190*/  CALL.REL.NOINC `($jit_computeValues$_ZN23kb31_septic_extension_tC1Ev) ;  /* 0x00000000000c7944 */ /* 0x000fea0003c00000 */
[----:B------:R-:W-:Y:S01]  /*421a0*/  MOV R6, R20 ;  /* 0x0000001400067202 */ /* 0x000fe20000000f00 */
[----:B------:R-:W-:-:S04]  /*421b0*/  HFMA2 R7, -RZ, RZ, 0, 0 ;  /* 0x00000000ff077431 */ /* 0x000fc800000001ff */
[----:B------:R-:W-:Y:S05]  /*421c0*/  RET.REL.NODEC R6 `(jit_computeValues) ;  /* 0xfffffbdc068c7950 */ /* 0x000fea0003c3ffff */
        .type           $jit_computeValues$_ZN23kb31_septic_extension_tC1Ev,@function
        .size           $jit_computeValues$_ZN23kb31_septic_extension_tC1Ev,($jit_computeValues$_ZN23kb31_septic_extension_taSERKS_ - $jit_computeValues$_ZN23kb31_septic_extension_tC1Ev)
$jit_computeValues$_ZN23kb31_septic_extension_tC1Ev:
[----:B------:R-:W0:Y:S01]  /*421d0*/  LDCU UR4, c[0x0][0x2f8] ;  /* 0x00005f00ff0477ac */ /* 0x000e220008000800 */
[----:B------:R-:W-:Y:S01]  /*421e0*/  MOV R6, R0 ;  /* 0x0000000000067202 */ /* 0x000fe20000000f00 */
[----:B------:R-:W0:Y:S04]  /*421f0*/  LDCU UR5, c[0x0][0x2fc] ;  /* 0x00005f80ff0577ac */ /* 0x000e280008000800 */
[----:B0-----:R-:W-:Y:S02]  /*42200*/  IADD.64 R6, R6, -UR4 ;  /* 0x8000000406067c35 */ /* 0x001fe4000f8e0200 */
[----:B------:R-:W-:-:S04]  /*42210*/  HFMA2 R7, -RZ, RZ, 0, 0 ;  /* 0x00000000ff077431 */ /* 0x000fc800000001ff */
[----:B------:R-:W-:Y:S01]  /*42220*/  MOV R0, R6 ;  /* 0x0000000600007202 */ /* 0x000fe20000000f00 */
[----:B------:R-:W-:-:S04]  /*42230*/  MOV R6, R18 ;  /* 0x0000001200067202 */ /* 0x000fc80000000f00 */
[----:B------:R-:W-:Y:S04]  /*42240*/  STL [R0], RZ ;  /* 0x000000ff00007387 */ /* 0x000fe80000100800 */
[----:B------:R-:W-:Y:S04]  /*42250*/  STL [R0+0x4], RZ ;  /* 0x000004ff00007387 */ /* 0x000fe80000100800 */
[----:B------:R-:W-:Y:S04]  /*42260*/  STL [R0+0x8], RZ ;  /* 0x000008ff00007387 */ /* 0x000fe80000100800 */
[----:B------:R-:W-:Y:S04]  /*42270*/  STL [R0+0xc], RZ ;  /* 0x00000cff00007387 */ /* 0x000fe80000100800 */
[----:B------:R-:W-:Y:S04]  /*42280*/  STL [R0+0x10], RZ ;  /* 0x000010ff00007387 */ /* 0x000fe80000100800 */
[----:B------:R-:W-:Y:S04]  /*42290*/  STL [R0+0x14], RZ ;  /* 0x000014ff00007387 */ /* 0x000fe80000100800 */
[----:B------:R0:W-:Y:S02]  /*422a0*/  STL [R0+0x18], RZ ;  /* 0x000018ff00007387 */ /* 0x0001e40000100800 */
[----:B0-----:R-:W-:Y:S05]  /*422b0*/  RET.REL.NODEC R6 `(jit_computeValues) ;  /* 0xfffffbdc06507950 */ /* 0x001fea0003c3ffff */
        .type           $jit_computeValues$_ZN23kb31_septic_extension_taSERKS_,@function
        .size           $jit_computeValues$_ZN23kb31_septic_extension_taSERKS_,($__internal_0_$__cuda_sm20_rem_u64 - $jit_computeValues$_ZN23kb31_septic_extension_taSERKS_)
$jit_computeValues$_ZN23kb31_septic_extension_taSERKS_:
[----:B------:R-:W0:Y:S01]  /*422c0*/  LDCU UR4, c[0x0][0x2f8] ;  /* 0x00005f00ff0477ac */ /* 0x000e220008000800 */
[----:B------:R-:W-:Y:S01]  /*422d0*/  MOV R8, R6 ;  /* 0x0000000600087202 */ /* 0x000fe20000000f00 */
[----:B------:R-:W-:Y:S01]  /*422e0*/  MOV R6, R0 ;  /* 0x0000000000067202 */ /* 0x000fe20000000f00 */
[----:B------:R-:W1:Y:S01]  /*422f0*/  LDCU UR5, c[0x0][0x2fc] ;  /* 0x00005f80ff0577ac */ /* 0x000e620008000800 */
[----:B------:R-:W2:Y:S01]  /*42300*/  LDCU UR7, c[0x0][0x2fc] ;  /* 0x00005f80ff0777ac */ /* 0x000ea20008000800 */
[----:B0-----:R-:W-:Y:S01]  /*42310*/  UMOV UR6, UR4 ;  /* 0x0000000400067c82 */ /* 0x001fe20008000000 */
[----:B-1----:R-:W-:Y:S02]  /*42320*/  IADD.64 R8, R8, -UR4 ;  /* 0x8000000408087c35 */ /* 0x002fe4000f8e0200 */
[----:B--2---:R-:W-:-:S04]  /*42330*/  IADD.64 R6, R6, -UR6 ;  /* 0x8000000606067c35 */ /* 0x004fc8000f8e0200 */
[-C--:B------:R-:W-:Y:S02]  /*42340*/  MOV R20, R8.reuse ;  /* 0x0000000800147202 */ /* 0x080fe40000000f00 */
[----:B------:R-:W-:Y:S02]  /*42350*/  ISETP.NE.S64.AND P0, PT, R6, R8, PT ;  /* 0x000000080600720c */ /* 0x000fe40003f15270 */
[----:B------:R-:W-:Y:S01]  /*42360*/  MOV R8, R18 ;  /* 0x0000001200087202 */ /* 0x000fe20000000f00 */
[----:B------:R-:W-:-:S11]  /*42370*/  HFMA2 R9, -RZ, RZ, 0, 0 ;  /* 0x00000000ff097431 */ /* 0x000fd600000001ff */
[----:B------:R-:W-:Y:S05]  /*42380*/  @!P0 RET.REL.NODEC R8 `(jit_computeValues) ;  /* 0xfffffbdc081c8950 */ /* 0x000fea0003c3ffff */
[----:B------:R-:W2:Y:S01]  /*42390*/  LDL R0, [R20] ;  /* 0x0000000014007983 */ /* 0x000ea20000100800 */
[----:B------:R-:W-:-:S05]  /*423a0*/  MOV R23, R6 ;  /* 0x0000000600177202 */ /* 0x000fca0000000f00 */
[----:B--2---:R-:W-:Y:S04]  /*423b0*/  STL [R23], R0 ;  /* 0x0000000017007387 */ /* 0x004fe80000100800 */
[----:B------:R-:W2:Y:S04]  /*423c0*/  LDL R6, [R20+0x4] ;  /* 0x0000040014067983 */ /* 0x000ea80000100800 */
[----:B--2---:R0:W-:Y:S04]  /*423d0*/  STL [R23+0x4], R6 ;  /* 0x0000040617007387 */ /* 0x0041e80000100800 */
[----:B------:R-:W2:Y:S04]  /*423e0*/  LDL R8, [R20+0x8] ;  /* 0x0000080014087983 */ /* 0x000ea80000100800 */
[----:B--2---:R-:W-:Y:S04]  /*423f0*/  STL [R23+0x8], R8 ;  /* 0x0000080817007387 */ /* 0x004fe80000100800 */
[----:B------:R-:W2:Y:S04]  /*42400*/  LDL R9, [R20+0xc] ;  /* 0x00000c0014097983 */ /* 0x000ea80000100800 */
[----:B--2---:R-:W-:Y:S04]  /*42410*/  STL [R23+0xc], R9 ;  /* 0x00000c0917007387 */ /* 0x004fe80000100800 */
[----:B------:R-:W2:Y:S04]  /*42420*/  LDL R16, [R20+0x10] ;  /* 0x0000100014107983 */ /* 0x000ea80000100800 */
[----:B--2---:R-:W-:Y:S04]  /*42430*/  STL [R23+0x10], R16 ;  /* 0x0000101017007387 */ /* 0x004fe80000100800 */
[----:B------:R-:W2:Y:S01]  /*42440*/  LDL R17, [R20+0x14] ;  /* 0x0000140014117983 */ /* 0x000ea20000100800 */
[----:B0-----:R-:W-:Y:S01]  /*42450*/  MOV R6, R18 ;  /* 0x0000001200067202 */ /* 0x001fe20000000f00 */
[----:B------:R-:W-:-:S02]  /*42460*/  MOV R7, 0x0 ;  /* 0x0000000000077802 */ /* 0x000fc40000000f00 */
[----:B--2---:R-:W-:Y:S04]  /*42470*/  STL [R23+0x14], R17 ;  /* 0x0000141117007387 */ /* 0x004fe80000100800 */
[----:B------:R-:W2:Y:S04]  /*42480*/  LDL R0, [R20+0x18] ;  /* 0x0000180014007983 */ /* 0x000ea80000100800 */
[----:B--2---:R0:W-:Y:S02]  /*42490*/  STL [R23+0x18], R0 ;  /* 0x0000180017007387 */ /* 0x0041e40000100800 */
[----:B0-----:R-:W-:Y:S05]  /*424a0*/  RET.REL.NODEC R6 `(jit_computeValues) ;  /* 0xfffffbd806d47950 */ /* 0x001fea0003c3ffff */
        .weak           $__internal_0_$__cuda_sm20_rem_u64
        .type           $__internal_0_$__cuda_sm20_rem_u64,@function
        .size           $__internal_0_$__cuda_sm20_rem_u64,(.L_x_9 - $__internal_0_$__cuda_sm20_rem_u64)
$__internal_0_$__cuda_sm20_rem_u64:
[----:B------:R-:W-:Y:S01]  /*424b0*/  UMOV UR4, UR8 ;  /* 0x0000000800047c82 */ /* 0x000fe20008000000 */
[----:B------:R-:W-:Y:S02]  /*424c0*/  UMOV UR5, UR9 ;  /* 0x0000000900057c82 */ /* 0x000fe40008000000 */
[----:B------:R-:W0:Y:S02]  /*424d0*/  I2F.U64.RP R12, UR4 ;  /* 0x00000004000c7d12 */ /* 0x000e240008309000 */
[----:B0-----:R-:W0:Y:S02]  /*424e0*/  MUFU.RCP R12, R12 ;  /* 0x0000000c000c7308 */ /* 0x001e240000001000 */
[----:B0-----:R-:W-:-:S15]  /*424f0*/  IADD3 R8, PT, PT, R12, 0x1ffffffe, RZ ;  /* 0x1ffffffe0c087810 */ /* 0x001fde0007ffe0ff */
[----:B------:R-:W-:-:S15]  /*42500*/  NOP ;  /* 0x0000000000007918 */ /* 0x000fde0000000000 */
[----:B------:R-:W-:-:S15]  /*42510*/  NOP ;  /* 0x0000000000007918 */ /* 0x000fde0000000000 */
[----:B------:R-:W-:-:S15]  /*42520*/  NOP ;  /* 0x0000000000007918 */ /* 0x000fde0000000000 */
[----:B------:R-:W0:Y:S02]  /*42530*/  F2I.U64.TRUNC R8, R8 ;  /* 0x0000000800087311 */ /* 0x000e24000020d800 */
[----:B0-----:R-:W-:-:S04]  /*42540*/  IMAD.WIDE.U32 R10, R8, UR8, RZ ;  /* 0x00000008080a7c25 */ /* 0x001fc8000f8e00ff */
[----:B------:R-:W-:Y:S01]  /*42550*/  IMAD R11, R8, UR9, R11 ;  /* 0x00000009080b7c24 */ /* 0x000fe2000f8e020b */
[----:B------:R-:W-:-:S03]  /*42560*/  IADD3 R13, P0, PT, RZ, -R10, RZ ;  /* 0x8000000aff0d7210 */ /* 0x000fc60007f1e0ff */
[----:B------:R-:W-:Y:S02]  /*42570*/  IMAD R11, R9, UR8, R11 ;  /* 0x00000008090b7c24 */ /* 0x000fe4000f8e020b */
[----:B------:R-:W-:-:S03]  /*42580*/  IMAD.HI.U32 R10, R8, R13, RZ ;  /* 0x0000000d080a7227 */ /* 0x000fc600078e00ff */
[----:B------:R-:W-:Y:S01]  /*42590*/  IADD3.X R15, PT, PT, RZ, ~R11, RZ, P0, !PT ;  /* 0x8000000bff0f7210 */ /* 0x000fe200007fe4ff */
[----:B------:R-:W-:-:S04]  /*425a0*/  MOV R11, R8 ;  /* 0x00000008000b7202 */ /* 0x000fc80000000f00 */
[-C--:B------:R-:W-:Y:S02]  /*425b0*/  IMAD R23, R9, R15.reuse, RZ ;  /* 0x0000000f09177224 */ /* 0x080fe400078e02ff */
[----:B------:R-:W-:-:S04]  /*425c0*/  IMAD.WIDE.U32 R10, P0, R8, R15, R10 ;  /* 0x0000000f080a7225 */ /* 0x000fc8000780000a */
[----:B------:R-:W-:-:S04]  /*425d0*/  IMAD.HI.U32 R15, R9, R15, RZ ;  /* 0x0000000f090f7227 */ /* 0x000fc800078e00ff */
[----:B------:R-:W-:-:S05]  /*425e0*/  IMAD.HI.U32 R10, P1, R9, R13, R10 ;  /* 0x0000000d090a7227 */ /* 0x000fca000782000a */
[----:B------:R-:W-:Y:S02]  /*425f0*/  IADD3 R11, P2, PT, R23, R10, RZ ;  /* 0x0000000a170b7210 */ /* 0x000fe40007f5e0ff */
[----:B------:R-:W-:-:S03]  /*42600*/  IADD3.X R10, PT, PT, R15, R9, RZ, P0, !PT ;  /* 0x000000090f0a7210 */ /* 0x000fc600007fe4ff */
[----:B------:R-:W-:Y:S01]  /*42610*/  IMAD.WIDE.U32 R8, R11, UR8, RZ ;  /* 0x000000080b087c25 */ /* 0x000fe2000f8e00ff */
[----:B------:R-:W-:-:S03]  /*42620*/  IADD3.X R13, PT, PT, RZ, RZ, R10, P2, P1 ;  /* 0x000000ffff0d7210 */ /* 0x000fc600017e240a */
[----:B------:R-:W-:Y:S01]  /*42630*/  IMAD R10, R11, UR9, R9 ;  /* 0x000000090b0a7c24 */ /* 0x000fe2000f8e0209 */
[----:B------:R-:W-:-:S03]  /*42640*/  IADD3 R9, P0, PT, RZ, -R8, RZ ;  /* 0x80000008ff097210 */ /* 0x000fc60007f1e0ff */
[----:B------:R-:W-:Y:S02]  /*42650*/  IMAD R8, R13, UR8, R10 ;  /* 0x000000080d087c24 */ /* 0x000fe4000f8e020a */
[----:B------:R-:W-:-:S03]  /*42660*/  IMAD.HI.U32 R10, R11, R9, RZ ;  /* 0x000000090b0a7227 */ /* 0x000fc600078e00ff */
[----:B------:R-:W-:-:S05]  /*42670*/  IADD3.X R8, PT, PT, RZ, ~R8, RZ, P0, !PT ;  /* 0x80000008ff087210 */ /* 0x000fca00007fe4ff */
[----:B------:R-:W-:-:S04]  /*42680*/  IMAD.WIDE.U32 R10, P0, R11, R8, R10 ;  /* 0x000000080b0a7225 */ /* 0x000fc8000780000a */
[C---:B------:R-:W-:Y:S02]  /*42690*/  IMAD R12, R13.reuse, R8, RZ ;  /* 0x000000080d0c7224 */ /* 0x040fe400078e02ff */
[----:B------:R-:W-:-:S04]  /*426a0*/  IMAD.HI.U32 R11, P1, R13, R9, R10 ;  /* 0x000000090d0b7227 */ /* 0x000fc8000782000a */
[----:B------:R-:W-:Y:S02]  /*426b0*/  HFMA2 R9, -RZ, RZ, 0, 0 ;  /* 0x00000000ff097431 */ /* 0x000fe400000001ff */
[----:B------:R-:W-:Y:S01]  /*426c0*/  IMAD.HI.U32 R8, R13, R8, RZ ;  /* 0x000000080d087227 */ /* 0x000fe200078e00ff */
[----:B------:R-:W-:-:S04]  /*426d0*/  IADD3 R11, P2, PT, R12, R11, RZ ;  /* 0x0000000b0c0b7210 */ /* 0x000fc80007f5e0ff */
[----:B------:R-:W-:Y:S01]  /*426e0*/  IADD3.X R13, PT, PT, R8, R13, RZ, P0, !PT ;  /* 0x0000000d080d7210 */ /* 0x000fe200007fe4ff */
[----:B------:R-:W-:-:S03]  /*426f0*/  IMAD.HI.U32 R8, R11, R4, RZ ;  /* 0x000000040b087227 */ /* 0x000fc600078e00ff */
[----:B------:R-:W-:Y:S01]  /*42700*/  IADD3.X R13, PT, PT, RZ, RZ, R13, P2, P1 ;  /* 0x000000ffff0d7210 */ /* 0x000fe200017e240d */
[----:B------:R-:W-:-:S04]  /*42710*/  IMAD.WIDE.U32 R8, R11, R5, R8 ;  /* 0x000000050b087225 */ /* 0x000fc800078e0008 */
[C---:B------:R-:W-:Y:S02]  /*42720*/  IMAD R11, R13.reuse, R5, RZ ;  /* 0x000000050d0b7224 */ /* 0x040fe400078e02ff */
[----:B------:R-:W-:-:S04]  /*42730*/  IMAD.HI.U32 R8, P0, R13, R4, R8 ;  /* 0x000000040d087227 */ /* 0x000fc80007800008 */
[----:B------:R-:W-:Y:S01]  /*42740*/  IMAD.HI.U32 R10, R13, R5, RZ ;  /* 0x000000050d0a7227 */ /* 0x000fe200078e00ff */
[----:B------:R-:W-:-:S04]  /*42750*/  IADD3 R11, P1, PT, R11, R8, RZ ;  /* 0x000000080b0b7210 */ /* 0x000fc80007f3e0ff */
[----:B------:R-:W-:Y:S01]  /*42760*/  IADD3.X R10, PT, PT, R10, RZ, RZ, P0, !PT ;  /* 0x000000ff0a0a7210 */ /* 0x000fe200007fe4ff */
[----:B------:R-:W-:-:S03]  /*42770*/  IMAD.WIDE.U32 R8, R11, UR8, RZ ;  /* 0x000000080b087c25 */ /* 0x000fc6000f8e00ff */
[----:B------:R-:W-:Y:S01]  /*42780*/  IADD3.X R10, PT, PT, RZ, R10, RZ, P1, !PT ;  /* 0x0000000aff0a7210 */ /* 0x000fe20000ffe4ff */
[----:B------:R-:W-:Y:S01]  /*42790*/  IMAD R9, R11, UR9, R9 ;  /* 0x000000090b097c24 */ /* 0x000fe2000f8e0209 */
[----:B------:R-:W-:-:S03]  /*427a0*/  ISETP.NE.S64.AND P1, PT, RZ, UR4, PT ;  /* 0x00000004ff007c0c */ /* 0x000fc6000bf35270 */
[----:B------:R-:W-:-:S05]  /*427b0*/  IMAD R9, R10, UR8, R9 ;  /* 0x000000080a097c24 */ /* 0x000fca000f8e0209 */
[----:B------:R-:W-:Y:S02]  /*427c0*/  IADD.64 R4, R4, -R8 ;  /* 0x8000000804047235 */ /* 0x000fe400078e0200 */
[----:B------:R-:W-:Y:S01]  /*427d0*/  MOV R8, R14 ;  /* 0x0000000e00087202 */ /* 0x000fe20000000f00 */
[----:B------:R-:W-:-:S03]  /*427e0*/  HFMA2 R9, -RZ, RZ, 0, 0 ;  /* 0x00000000ff097431 */ /* 0x000fc600000001ff */
[----:B------:R-:W-:-:S14]  /*427f0*/  ISETP.GE.U64.AND P0, PT, R4, UR4, PT ;  /* 0x0000000404007c0c */ /* 0x000fdc000bf16070 */
[----:B------:R-:W-:-:S06]  /*42800*/  @P0 IADD.64 R4, R4, -UR4 ;  /* 0x8000000404040c35 */ /* 0x000fcc000f8e0200 */
[----:B------:R-:W-:-:S14]  /*42810*/  ISETP.GE.U64.AND P0, PT, R4, UR4, PT ;  /* 0x0000000404007c0c */ /* 0x000fdc000bf16070 */
[----:B------:R-:W-:-:S04]  /*42820*/  @P0 IADD.64 R4, R4, -UR4 ;  /* 0x8000000404040c35 */ /* 0x000fc8000f8e0200 */
[----:B------:R-:W-:Y:S02]  /*42830*/  SEL.64 R4, R4, -0x1, P1 ;  /* 0xffffffff04047407 */ /* 0x000fe40000800001 */
[----:B------:R-:W-:Y:S06]  /*42840*/  RET.REL.NODEC R8 `(jit_computeValues) ;  /* 0xfffffbd408ec7950 */ /* 0x000fec0003c3ffff */
.L_x_3:
[----:B------:R-:W-:-:S00]  /*42850*/  BRA `(.L_x_3) ;  /* 0xfffffffc00fc7947 */ /* 0x000fc0000383ffff */
[----:B------:R-:W-:-:S00]  /*42860*/  NOP ;  /* 0x0000000000007918 */ /* 0x000fc00000000000 */
        /* <DEDUP_REMOVED lines=9> */
.L_x_9:


//--------------------- .nv.global.init           --------------------------
	.section	.nv.global.init,"aw",@progbits
	.align	8
	.align		8
.nv.global.init:
	.type		_ZN23kb31_septic_extension_t10A_EC_LOGUPE,@object
	.size		_ZN23kb31_septic_extension_t10A_EC_LOGUPE,(_ZN19kb31_septic_curve_t7start_xE - _ZN23kb31_septic_extension_t10A_EC_LOGUPE)
_ZN23kb31_septic_extension_t10A_EC_LOGUPE:
        /*0000*/ 	.dword	fun@R_CUDA_G64(_ZN44_INTERNAL_00000000_13_jit_kernel_cu_d23cb3989constants15KB31_A_EC_LOGUPE)
	.align		8
	.type		_ZN19kb31_septic_curve_t7start_xE,@object
	.size		_ZN19kb31_septic_curve_t7start_xE,(_ZN16kb31_extension_t1DE - _ZN19kb31_septic_curve_t7start_xE)
_ZN19kb31_septic_curve_t7start_xE:
        /*0008*/ 	.dword	fun@R_CUDA_G64(_ZN44_INTERNAL_00000000_13_jit_kernel_cu_d23cb3989constants12kb31_start_xE)
	.type		_ZN16kb31_extension_t1DE,@object
	.size		_ZN16kb31_extension_t1DE,(_ZN23kb31_septic_extension_t15frobenius_constE - _ZN16kb31_extension_t1DE)
_ZN16kb31_extension_t1DE:
        /*0010*/ 	.byte	0x04, 0x00, 0x00, 0x00, 0x00, 0x00, 0x00, 0x00
	.align		8
	.type		_ZN23kb31_septic_extension_t15frobenius_constE,@object
	.size		_ZN23kb31_septic_extension_t15frobenius_constE,(_ZN19kb31_septic_curve_t7dummy_xE - _ZN23kb31_septic_extension_t15frobenius_constE)
_ZN23kb31_septic_extension_t15frobenius_constE:
        /*0018*/ 	.dword	fun@R_CUDA_G64(_ZN44_INTERNAL_00000000_13_jit_kernel_cu_d23cb3989constants20kb31_frobenius_constE)
	.align		8
	.type		_ZN19kb31_septic_curve_t7dummy_xE,@object
	.size		_ZN19kb31_septic_curve_t7dummy_xE,(_ZN23kb31_septic_extension_t22double_frobenius_constE - _ZN19kb31_septic_curve_t7dummy_xE)
_ZN19kb31_septic_curve_t7dummy_xE:
        /*0020*/ 	.dword	fun@R_CUDA_G64(_ZN44_INTERNAL_00000000_13_jit_kernel_cu_d23cb3989constants12kb31_dummy_xE)
	.align		8
	.type		_ZN23kb31_septic_extension_t22double_frobenius_constE,@object
	.size		_ZN23kb31_septic_extension_t22double_frobenius_constE,(_ZN19kb31_septic_curve_t7dummy_yE - _ZN23kb31_septic_extension_t22double_frobenius_constE)
_ZN23kb31_septic_extension_t22double_frobenius_constE:
        /*0028*/ 	.dword	fun@R_CUDA_G64(_ZN44_INTERNAL_00000000_13_jit_kernel_cu_d23cb3989constants27kb31_double_frobenius_constE)
	.align		8
	.type		_ZN19kb31_septic_curve_t7dummy_yE,@object
	.size		_ZN19kb31_septic_curve_t7dummy_yE,(_ZN23kb31_septic_extension_t10B_EC_LOGUPE - _ZN19kb31_septic_curve_t7dummy_yE)
_ZN19kb31_septic_curve_t7dummy_yE:
        /*0030*/ 	.dword	fun@R_CUDA_G64(_ZN44_INTERNAL_00000000_13_jit_kernel_cu_d23cb3989constants12kb31_dummy_yE)
	.align		8
	.type		_ZN23kb31_septic_extension_t10B_EC_LOGUPE,@object
	.size		_ZN23kb31_septic_extension_t10B_EC_LOGUPE,(_ZN19kb31_septic_curve_t7start_yE - _ZN23kb31_septic_extension_t10B_EC_LOGUPE)
_ZN23kb31_septic_extension_t10B_EC_LOGUPE:
        /*0038*/ 	.dword	fun@R_CUDA_G64(_ZN44_INTERNAL_00000000_13_jit_kernel_cu_d23cb3989constants15KB31_B_EC_LOGUPE)
	.align		8
	.type		_ZN19kb31_septic_curve_t7start_yE,@object
	.size		_ZN19kb31_septic_curve_t7start_yE,(_ZN44_INTERNAL_00000000_13_jit_kernel_cu_d23cb39829poseidon2_constants_koalabear3t1620half_external_roundsE - _ZN19kb31_septic_curve_t7start_yE)
_ZN19kb31_septic_curve_t7start_yE:
        /*0040*/ 	.dword	fun@R_CUDA_G64(_ZN44_INTERNAL_00000000_13_jit_kernel_cu_d23cb3989constants12kb31_start_yE)
	.type		_ZN44_INTERNAL_00000000_13_jit_kernel_cu_d23cb39829poseidon2_constants_koalabear3t1620half_external_roundsE,@object
	.size		_ZN44_INTERNAL_00000000_13_jit_kernel_cu_d23cb39829poseidon2_constants_koalabear3t1620half_external_roundsE,(_ZN44_INTERNAL_00000000_13_jit_kernel_cu_d23cb3989poseidon223EXTERNAL_ROUNDS_DEFAULTE - _ZN44_INTERNAL_00000000_13_jit_kernel_cu_d23cb39829poseidon2_constants_koalabear3t1620half_external_roundsE)
_ZN44_INTERNAL_00000000_13_jit_kernel_cu_d23cb39829poseidon2_constants_koalabear3t1620half_external_roundsE:
        /*0048*/ 	.byte	0x04, 0x00, 0x00, 0x00
	.type		_ZN44_INTERNAL_00000000_13_jit_kernel_cu_d23cb3989poseidon223EXTERNAL_ROUNDS_DEFAULTE,@object
	.size		_ZN44_INTERNAL_00000000_13_jit_kernel_cu_d23cb3989poseidon223EXTERNAL_ROUNDS_DEFAULTE,(_ZN44_INTERNAL_00000000_13_jit_kernel_cu_d23cb39829poseidon2_constants_koalabear3t165alphaE - _ZN44_INTERNAL_00000000_13_jit_kernel_cu_d23cb3989poseidon223EXTERNAL_ROUNDS_DEFAULTE)
_ZN44_INTERNAL_00000000_13_jit_kernel_cu_d23cb3989poseidon223EXTERNAL_ROUNDS_DEFAULTE:
        /*004c*/ 	.byte	0x08, 0x00, 0x00, 0x00
	.type		_ZN44_INTERNAL_00000000_13_jit_kernel_cu_d23cb39829poseidon2_constants_koalabear3t165alphaE,@object
	.size		_ZN44_INTERNAL_00000000_13_jit_kernel_cu_d23cb39829poseidon2_constants_koalabear3t165alphaE,(_ZN16kb31_extension_t1WE - _ZN44_INTERNAL_00000000_13_jit_kernel_cu_d23cb39829poseidon2_constants_koalabear3t165alphaE)
_ZN44_INTERNAL_00000000_13_jit_kernel_cu_d23cb39829poseidon2_constants_koalabear3t165alphaE:
        /*0050*/ 	.byte	0x03, 0x00, 0x00, 0x00
	.type		_ZN16kb31_extension_t1WE,@object
	.size		_ZN16kb31_extension_t1WE,(_ZN44_INTERNAL_00000000_13_jit_kernel_cu_d23cb39829poseidon2_constants_koalabear3t1615internal_roundsE - _ZN16kb31_extension_t1WE)
_ZN16kb31_extension_t1WE:
        /*0054*/ 	.byte	0xfa, 0xff, 0xff, 0x05
	.type		_ZN44_INTERNAL_00000000_13_jit_kernel_cu_d23cb39829poseidon2_constants_koalabear3t1615internal_roundsE,@object
	.size		_ZN44_INTERNAL_00000000_13_jit_kernel_cu_d23cb39829poseidon2_constants_koalabear3t1615internal_roundsE,(_ZN44_INTERNAL_00000000_13_jit_kernel_cu_d23cb39829poseidon2_constants_koalabear3t1615round_constantsE - _ZN44_INTERNAL_00000000_13_jit_kernel_cu_d23cb39829poseidon2_constants_koalabear3t1615internal_roundsE)
_ZN44_INTERNAL_00000000_13_jit_kernel_cu_d23cb39829poseidon2_constants_koalabear3t1615internal_roundsE:
        /*0058*/ 	.byte	0x14, 0x00, 0x00, 0x00
	.type		_ZN44_INTERNAL_00000000_13_jit_kernel_cu_d23cb39829poseidon2_constants_koalabear3t1615round_constantsE,@object
	.size		_ZN44_INTERNAL_00000000_13_jit_kernel_cu_d23cb39829poseidon2_constants_koalabear3t1615round_constantsE,(.L_32 - _ZN44_INTERNAL_00000000_13_jit_kernel_cu_d23cb39829poseidon2_constants_koalabear3t1615round_constantsE)
_ZN44_INTERNAL_00000000_13_jit_kernel_cu_d23cb39829poseidon2_constants_koalabear3t1615round_constantsE:
        /* <DEDUP_REMOVED lines=120> */
.L_32:


//--------------------- .nv.shared.reserved.0     --------------------------
	.section	.nv.shared.reserved.0,"aw",@nobits
	.weak		__nv_reservedSMEM_offset_0_alias
	.size		__nv_reservedSMEM_offset_0_alias, 0, 64
	.other		__nv_reservedSMEM_offset_0_alias,@"STO_CUDA_RESERVED_SHARED STV_DEFAULT"
__nv_reservedSMEM_offset_0_alias:
	.zero		0
	.zero		64


//--------------------- .nv.global                --------------------------
	.section	.nv.global,"aw",@nobits
	.align	4
.nv.global:
	.type		_ZN6kb31_t3MODE,@object
	.size		_ZN6kb31_t3MODE,(_ZN6kb31_t10MONTY_BITSE - _ZN6kb31_t3MODE)
_ZN6kb31_t3MODE:
	.zero		4
	.type		_ZN6kb31_t10MONTY_BITSE,@object
	.size		_ZN6kb31_t10MONTY_BITSE,(_ZN6kb31_t10MONTY_MASKE - _ZN6kb31_t10MONTY_BITSE)
_ZN6kb31_t10MONTY_BITSE:
	.zero		4
	.type		_ZN6kb31_t10MONTY_MASKE,@object
	.size		_ZN6kb31_t10MONTY_MASKE,(_ZN6kb31_t6DEGREEE - _ZN6kb31_t10MONTY_MASKE)
_ZN6kb31_t10MONTY_MASKE:
	.zero		4
	.type		_ZN6kb31_t6DEGREEE,@object
	.size		_ZN6kb31_t6DEGREEE,(_ZN6kb31_t2RRE - _ZN6kb31_t6DEGREEE)
_ZN6kb31_t6DEGREEE:
	.zero		4
	.type		_ZN6kb31_t2RRE,@object
	.size		_ZN6kb31_t2RRE,(_ZN6kb31_t8TOP_BITSE - _ZN6kb31_t2RRE)
_ZN6kb31_t2RRE:
	.zero		4
	.type		_ZN6kb31_t8TOP_BITSE,@object
	.size		_ZN6kb31_t8TOP_BITSE,(_ZN6kb31_t5NBITSE - _ZN6kb31_t8TOP_BITSE)
_ZN6kb31_t8TOP_BITSE:
	.zero		4
	.type		_ZN6kb31_t5NBITSE,@object
	.size		_ZN6kb31_t5NBITSE,(_ZN6kb31_t3ONEE - _ZN6kb31_t5NBITSE)
_ZN6kb31_t5NBITSE:
	.zero		4
	.type		_ZN6kb31_t3ONEE,@object
	.size		_ZN6kb31_t3ONEE,(_ZN6kb31_t1ME - _ZN6kb31_t3ONEE)
_ZN6kb31_t3ONEE:
	.zero		4
	.type		_ZN6kb31_t1ME,@object
	.size		_ZN6kb31_t1ME,(_ZN6kb31_t8MONTY_MUE - _ZN6kb31_t1ME)
_ZN6kb31_t1ME:
	.zero		4
	.type		_ZN6kb31_t8MONTY_MUE,@object
	.size		_ZN6kb31_t8MONTY_MUE,(_ZN26__nv_atomic_triv_cp_helperIjE5__valE - _ZN6kb31_t8MONTY_MUE)
_ZN6kb31_t8MONTY_MUE:
	.zero		4
	.type		_ZN26__nv_atomic_triv_cp_helperIjE5__valE,@object
	.size		_ZN26__nv_atomic_triv_cp_helperIjE5__valE,(.L_28 - _ZN26__nv_atomic_triv_cp_helperIjE5__valE)
_ZN26__nv_atomic_triv_cp_helperIjE5__valE:
	.zero		1
.L_28:


//--------------------- .nv.constant0.jit_computeValues --------------------------
	.section	.nv.constant0.jit_computeValues,"a",@progbits
	.sectionflags	@""
	.align	4
.nv.constant0.jit_computeValues:
	.zero		1200


//--------------------- SYMBOLS --------------------------

	.type		.nv.reservedSmem.offset0,@object
	.size		.nv.reservedSmem.offset0,0x4
